//
// Generated by NVIDIA NVVM Compiler
//
// Compiler Build ID: CL-36424714
// Cuda compilation tools, release 13.0, V13.0.88
// Based on NVVM 20.0.0
//

.version 9.0
.target sm_100
.address_size 64

	// .globl	_Z20propagationColouringPiS_iiS_iii
.global .align 4 .b8 precalc_xorwow_matrix[102400];
.global .align 4 .b8 precalc_xorwow_offset_matrix[102400];
.global .align 4 .b8 mrg32k3aM1[2304];
.global .align 4 .b8 mrg32k3aM2[2304];
.global .align 4 .b8 mrg32k3aM1SubSeq[2016];
.global .align 4 .b8 mrg32k3aM2SubSeq[2016];
.global .align 4 .b8 mrg32k3aM1Seq[2304];
.global .align 4 .b8 mrg32k3aM2Seq[2304];
.const .align 8 .b8 __cr_lgamma_table[72];
.global .align 4 .u32 d_count;
// _ZZ20incrementalColouringPiS_iiS_iiiE7colours has been demoted
.global .align 1 .b8 _ZN33_INTERNAL_865f604b_4_k_cu_d_count4cuda3std3__45__cpo5beginE[1];
.global .align 1 .b8 _ZN33_INTERNAL_865f604b_4_k_cu_d_count4cuda3std3__45__cpo3endE[1];
.global .align 1 .b8 _ZN33_INTERNAL_865f604b_4_k_cu_d_count4cuda3std3__45__cpo6cbeginE[1];
.global .align 1 .b8 _ZN33_INTERNAL_865f604b_4_k_cu_d_count4cuda3std3__45__cpo4cendE[1];
.global .align 1 .b8 _ZN33_INTERNAL_865f604b_4_k_cu_d_count4cuda3std3__45__cpo6rbeginE[1];
.global .align 1 .b8 _ZN33_INTERNAL_865f604b_4_k_cu_d_count4cuda3std3__45__cpo4rendE[1];
.global .align 1 .b8 _ZN33_INTERNAL_865f604b_4_k_cu_d_count4cuda3std3__45__cpo7crbeginE[1];
.global .align 1 .b8 _ZN33_INTERNAL_865f604b_4_k_cu_d_count4cuda3std3__45__cpo5crendE[1];
.global .align 1 .b8 _ZN33_INTERNAL_865f604b_4_k_cu_d_count4cuda3std3__435_GLOBAL__N__865f604b_4_k_cu_d_count6ignoreE[1];
.global .align 1 .b8 _ZN33_INTERNAL_865f604b_4_k_cu_d_count4cuda3std3__419piecewise_constructE[1];
.global .align 1 .b8 _ZN33_INTERNAL_865f604b_4_k_cu_d_count4cuda3std3__48in_placeE[1];
.global .align 1 .b8 _ZN33_INTERNAL_865f604b_4_k_cu_d_count4cuda3std3__420unreachable_sentinelE[1];
.global .align 1 .b8 _ZN33_INTERNAL_865f604b_4_k_cu_d_count4cuda3std3__47nulloptE[1];
.global .align 1 .b8 _ZN33_INTERNAL_865f604b_4_k_cu_d_count4cuda3std3__48unexpectE[1];
.global .align 1 .b8 _ZN33_INTERNAL_865f604b_4_k_cu_d_count4cuda3std6ranges3__45__cpo4swapE[1];
.global .align 1 .b8 _ZN33_INTERNAL_865f604b_4_k_cu_d_count4cuda3std6ranges3__45__cpo9iter_moveE[1];
.global .align 1 .b8 _ZN33_INTERNAL_865f604b_4_k_cu_d_count4cuda3std6ranges3__45__cpo5beginE[1];
.global .align 1 .b8 _ZN33_INTERNAL_865f604b_4_k_cu_d_count4cuda3std6ranges3__45__cpo3endE[1];
.global .align 1 .b8 _ZN33_INTERNAL_865f604b_4_k_cu_d_count4cuda3std6ranges3__45__cpo6cbeginE[1];
.global .align 1 .b8 _ZN33_INTERNAL_865f604b_4_k_cu_d_count4cuda3std6ranges3__45__cpo4cendE[1];
.global .align 1 .b8 _ZN33_INTERNAL_865f604b_4_k_cu_d_count4cuda3std6ranges3__45__cpo7advanceE[1];
.global .align 1 .b8 _ZN33_INTERNAL_865f604b_4_k_cu_d_count4cuda3std6ranges3__45__cpo9iter_swapE[1];
.global .align 1 .b8 _ZN33_INTERNAL_865f604b_4_k_cu_d_count4cuda3std6ranges3__45__cpo4nextE[1];
.global .align 1 .b8 _ZN33_INTERNAL_865f604b_4_k_cu_d_count4cuda3std6ranges3__45__cpo4prevE[1];
.global .align 1 .b8 _ZN33_INTERNAL_865f604b_4_k_cu_d_count4cuda3std6ranges3__45__cpo4dataE[1];
.global .align 1 .b8 _ZN33_INTERNAL_865f604b_4_k_cu_d_count4cuda3std6ranges3__45__cpo5cdataE[1];
.global .align 1 .b8 _ZN33_INTERNAL_865f604b_4_k_cu_d_count4cuda3std6ranges3__45__cpo4sizeE[1];
.global .align 1 .b8 _ZN33_INTERNAL_865f604b_4_k_cu_d_count4cuda3std6ranges3__45__cpo5ssizeE[1];
.global .align 1 .b8 _ZN33_INTERNAL_865f604b_4_k_cu_d_count4cuda3std6ranges3__45__cpo8distanceE[1];
.global .align 1 .b8 _ZN33_INTERNAL_865f604b_4_k_cu_d_count6thrust24THRUST_300001_SM_1000_NS8cuda_cub3parE[1];
.global .align 1 .b8 _ZN33_INTERNAL_865f604b_4_k_cu_d_count6thrust24THRUST_300001_SM_1000_NS8cuda_cub10par_nosyncE[1];
.global .align 1 .b8 _ZN33_INTERNAL_865f604b_4_k_cu_d_count6thrust24THRUST_300001_SM_1000_NS6system6detail10sequential3seqE[1];
.global .align 1 .b8 _ZN33_INTERNAL_865f604b_4_k_cu_d_count6thrust24THRUST_300001_SM_1000_NS6system3cpp3parE[1];
.global .align 1 .b8 _ZN33_INTERNAL_865f604b_4_k_cu_d_count6thrust24THRUST_300001_SM_1000_NS12placeholders2_1E[1];
.global .align 1 .b8 _ZN33_INTERNAL_865f604b_4_k_cu_d_count6thrust24THRUST_300001_SM_1000_NS12placeholders2_2E[1];
.global .align 1 .b8 _ZN33_INTERNAL_865f604b_4_k_cu_d_count6thrust24THRUST_300001_SM_1000_NS12placeholders2_3E[1];
.global .align 1 .b8 _ZN33_INTERNAL_865f604b_4_k_cu_d_count6thrust24THRUST_300001_SM_1000_NS12placeholders2_4E[1];
.global .align 1 .b8 _ZN33_INTERNAL_865f604b_4_k_cu_d_count6thrust24THRUST_300001_SM_1000_NS12placeholders2_5E[1];
.global .align 1 .b8 _ZN33_INTERNAL_865f604b_4_k_cu_d_count6thrust24THRUST_300001_SM_1000_NS12placeholders2_6E[1];
.global .align 1 .b8 _ZN33_INTERNAL_865f604b_4_k_cu_d_count6thrust24THRUST_300001_SM_1000_NS12placeholders2_7E[1];
.global .align 1 .b8 _ZN33_INTERNAL_865f604b_4_k_cu_d_count6thrust24THRUST_300001_SM_1000_NS12placeholders2_8E[1];
.global .align 1 .b8 _ZN33_INTERNAL_865f604b_4_k_cu_d_count6thrust24THRUST_300001_SM_1000_NS12placeholders2_9E[1];
.global .align 1 .b8 _ZN33_INTERNAL_865f604b_4_k_cu_d_count6thrust24THRUST_300001_SM_1000_NS12placeholders3_10E[1];
.global .align 1 .b8 _ZN33_INTERNAL_865f604b_4_k_cu_d_count6thrust24THRUST_300001_SM_1000_NS3seqE[1];
.global .align 1 .b8 _ZN33_INTERNAL_865f604b_4_k_cu_d_count6thrust24THRUST_300001_SM_1000_NS6deviceE[1];
.extern .shared .align 16 .b8 _ZN6thrust24THRUST_300001_SM_1000_NS8cuda_cub4core6detail5shmemE[];

.visible .entry _Z20propagationColouringPiS_iiS_iii(
	.param .u64 .ptr .align 1 _Z20propagationColouringPiS_iiS_iii_param_0,
	.param .u64 .ptr .align 1 _Z20propagationColouringPiS_iiS_iii_param_1,
	.param .u32 _Z20propagationColouringPiS_iiS_iii_param_2,
	.param .u32 _Z20propagationColouringPiS_iiS_iii_param_3,
	.param .u64 .ptr .align 1 _Z20propagationColouringPiS_iiS_iii_param_4,
	.param .u32 _Z20propagationColouringPiS_iiS_iii_param_5,
	.param .u32 _Z20propagationColouringPiS_iiS_iii_param_6,
	.param .u32 _Z20propagationColouringPiS_iiS_iii_param_7
)
{


	ret;

}
	// .globl	_Z20decrementalColouringPiS_iiS_iii
.visible .entry _Z20decrementalColouringPiS_iiS_iii(
	.param .u64 .ptr .align 1 _Z20decrementalColouringPiS_iiS_iii_param_0,
	.param .u64 .ptr .align 1 _Z20decrementalColouringPiS_iiS_iii_param_1,
	.param .u32 _Z20decrementalColouringPiS_iiS_iii_param_2,
	.param .u32 _Z20decrementalColouringPiS_iiS_iii_param_3,
	.param .u64 .ptr .align 1 _Z20decrementalColouringPiS_iiS_iii_param_4,
	.param .u32 _Z20decrementalColouringPiS_iiS_iii_param_5,
	.param .u32 _Z20decrementalColouringPiS_iiS_iii_param_6,
	.param .u32 _Z20decrementalColouringPiS_iiS_iii_param_7
)
{
	.local .align 8 .b8 	__local_depot1[600];
	.reg .b64 	%SP;
	.reg .b64 	%SPL;
	.reg .pred 	%p<33>;
	.reg .b16 	%rs<10>;
	.reg .b32 	%r<77>;
	.reg .b64 	%rd<55>;

	mov.u64 	%SPL, __local_depot1;
	ld.param.u64 	%rd15, [_Z20decrementalColouringPiS_iiS_iii_param_0];
	ld.param.u64 	%rd16, [_Z20decrementalColouringPiS_iiS_iii_param_1];
	ld.param.u32 	%r51, [_Z20decrementalColouringPiS_iiS_iii_param_2];
	ld.param.u32 	%r50, [_Z20decrementalColouringPiS_iiS_iii_param_3];
	ld.param.u64 	%rd17, [_Z20decrementalColouringPiS_iiS_iii_param_4];
	ld.param.u32 	%r52, [_Z20decrementalColouringPiS_iiS_iii_param_5];
	ld.param.u32 	%r53, [_Z20decrementalColouringPiS_iiS_iii_param_6];
	cvta.to.global.u64 	%rd1, %rd17;
	cvta.to.global.u64 	%rd2, %rd16;
	cvta.to.global.u64 	%rd18, %rd15;
	add.u64 	%rd3, %SPL, 0;
	mov.u32 	%r54, %tid.x;
	setp.eq.s32 	%p1, %r54, 0;
	selp.b32 	%r1, %r52, %r53, %p1;
	selp.b32 	%r2, %r53, %r52, %p1;
	mul.wide.s32 	%rd20, %r1, 4;
	add.s64 	%rd4, %rd18, %rd20;
	ld.global.u32 	%r3, [%rd4+-4];
	setp.ne.s32 	%p2, %r1, %r51;
	@%p2 bra 	$L__BB1_2;
	shl.b32 	%r64, %r50, 1;
	bra.uni 	$L__BB1_3;
$L__BB1_2:
	ld.global.u32 	%r64, [%rd4];
$L__BB1_3:
	setp.ge.s32 	%p3, %r3, %r64;
	mov.u32 	%r65, %r3;
	@%p3 bra 	$L__BB1_7;
	bra.uni 	$L__BB1_5;
$L__BB1_4:
	add.s32 	%r65, %r65, 1;
	setp.eq.s32 	%p5, %r65, %r64;
	@%p5 bra 	$L__BB1_7;
$L__BB1_5:
	mul.wide.s32 	%rd21, %r65, 4;
	add.s64 	%rd5, %rd2, %rd21;
	ld.global.u32 	%r55, [%rd5];
	setp.ne.s32 	%p4, %r55, %r2;
	@%p4 bra 	$L__BB1_4;
	mov.b32 	%r56, 0;
	st.global.u32 	[%rd5], %r56;
$L__BB1_7:
	bar.sync 	0;
	add.s64 	%rd6, %rd1, %rd20;
	ld.global.u32 	%r9, [%rd6+-4];
	add.s32 	%r10, %r9, -1;
	setp.lt.s32 	%p6, %r9, 2;
	@%p6 bra 	$L__BB1_20;
	add.s32 	%r58, %r9, -2;
	and.b32  	%r11, %r10, 15;
	setp.lt.u32 	%p7, %r58, 15;
	mov.b32 	%r66, 0;
	@%p7 bra 	$L__BB1_11;
	and.b32  	%r66, %r10, -16;
	neg.s32 	%r73, %r66;
	add.s64 	%rd54, %rd3, 8;
$L__BB1_10:
	.pragma "nounroll";
	mov.b32 	%r59, 16843009;
	st.local.v2.b32 	[%rd54+-8], {%r59, %r59};
	st.local.v2.b32 	[%rd54], {%r59, %r59};
	add.s32 	%r73, %r73, 16;
	add.s64 	%rd54, %rd54, 16;
	setp.eq.s32 	%p8, %r73, 0;
	@%p8 bra 	$L__BB1_11;
	bra.uni 	$L__BB1_10;
$L__BB1_11:
	setp.eq.s32 	%p9, %r11, 0;
	@%p9 bra 	$L__BB1_20;
	and.b32  	%r15, %r10, 7;
	setp.lt.u32 	%p10, %r11, 8;
	@%p10 bra 	$L__BB1_14;
	cvt.u64.u32 	%rd23, %r66;
	add.s64 	%rd24, %rd3, %rd23;
	mov.b16 	%rs1, 1;
	st.local.u8 	[%rd24], %rs1;
	st.local.u8 	[%rd24+1], %rs1;
	st.local.u8 	[%rd24+2], %rs1;
	st.local.u8 	[%rd24+3], %rs1;
	st.local.u8 	[%rd24+4], %rs1;
	st.local.u8 	[%rd24+5], %rs1;
	st.local.u8 	[%rd24+6], %rs1;
	st.local.u8 	[%rd24+7], %rs1;
	add.s32 	%r66, %r66, 8;
$L__BB1_14:
	setp.eq.s32 	%p11, %r15, 0;
	@%p11 bra 	$L__BB1_20;
	and.b32  	%r18, %r10, 3;
	setp.lt.u32 	%p12, %r15, 4;
	@%p12 bra 	$L__BB1_17;
	cvt.u64.u32 	%rd25, %r66;
	add.s64 	%rd26, %rd3, %rd25;
	mov.b16 	%rs2, 1;
	st.local.u8 	[%rd26], %rs2;
	st.local.u8 	[%rd26+1], %rs2;
	st.local.u8 	[%rd26+2], %rs2;
	st.local.u8 	[%rd26+3], %rs2;
	add.s32 	%r66, %r66, 4;
$L__BB1_17:
	setp.eq.s32 	%p13, %r18, 0;
	@%p13 bra 	$L__BB1_20;
	cvt.u64.u32 	%rd27, %r66;
	add.s64 	%rd53, %rd3, %rd27;
	neg.s32 	%r69, %r18;
$L__BB1_19:
	.pragma "nounroll";
	mov.b16 	%rs3, 1;
	st.local.u8 	[%rd53], %rs3;
	add.s64 	%rd53, %rd53, 1;
	add.s32 	%r69, %r69, 1;
	setp.ne.s32 	%p14, %r69, 0;
	@%p14 bra 	$L__BB1_19;
$L__BB1_20:
	setp.ge.s32 	%p15, %r3, %r64;
	@%p15 bra 	$L__BB1_42;
	sub.s32 	%r60, %r64, %r3;
	and.b32  	%r24, %r60, 3;
	setp.eq.s32 	%p16, %r24, 0;
	mov.u32 	%r72, %r3;
	@%p16 bra 	$L__BB1_27;
	neg.s32 	%r70, %r24;
	mov.u32 	%r72, %r3;
$L__BB1_23:
	.pragma "nounroll";
	mul.wide.s32 	%rd28, %r72, 4;
	add.s64 	%rd29, %rd2, %rd28;
	ld.global.u32 	%r28, [%rd29];
	setp.eq.s32 	%p17, %r28, 0;
	@%p17 bra 	$L__BB1_26;
	mul.wide.s32 	%rd30, %r28, 4;
	add.s64 	%rd31, %rd1, %rd30;
	ld.global.u32 	%r29, [%rd31+-4];
	setp.ge.s32 	%p18, %r29, %r9;
	@%p18 bra 	$L__BB1_26;
	cvt.s64.s32 	%rd32, %r29;
	add.s64 	%rd33, %rd3, %rd32;
	mov.b16 	%rs4, 0;
	st.local.u8 	[%rd33+-1], %rs4;
$L__BB1_26:
	add.s32 	%r72, %r72, 1;
	add.s32 	%r70, %r70, 1;
	setp.ne.s32 	%p19, %r70, 0;
	@%p19 bra 	$L__BB1_23;
$L__BB1_27:
	sub.s32 	%r61, %r3, %r64;
	setp.gt.u32 	%p20, %r61, -4;
	@%p20 bra 	$L__BB1_42;
	sub.s32 	%r74, %r72, %r64;
	add.s64 	%rd11, %rd2, 8;
$L__BB1_29:
	mul.wide.s32 	%rd34, %r72, 4;
	add.s64 	%rd14, %rd11, %rd34;
	ld.global.u32 	%r38, [%rd14+-8];
	setp.eq.s32 	%p21, %r38, 0;
	@%p21 bra 	$L__BB1_32;
	mul.wide.s32 	%rd35, %r38, 4;
	add.s64 	%rd36, %rd1, %rd35;
	ld.global.u32 	%r39, [%rd36+-4];
	setp.ge.s32 	%p22, %r39, %r9;
	@%p22 bra 	$L__BB1_32;
	cvt.s64.s32 	%rd37, %r39;
	add.s64 	%rd38, %rd3, %rd37;
	mov.b16 	%rs5, 0;
	st.local.u8 	[%rd38+-1], %rs5;
$L__BB1_32:
	ld.global.u32 	%r40, [%rd14+-4];
	setp.eq.s32 	%p23, %r40, 0;
	@%p23 bra 	$L__BB1_35;
	mul.wide.s32 	%rd39, %r40, 4;
	add.s64 	%rd40, %rd1, %rd39;
	ld.global.u32 	%r41, [%rd40+-4];
	setp.ge.s32 	%p24, %r41, %r9;
	@%p24 bra 	$L__BB1_35;
	cvt.s64.s32 	%rd41, %r41;
	add.s64 	%rd42, %rd3, %rd41;
	mov.b16 	%rs6, 0;
	st.local.u8 	[%rd42+-1], %rs6;
$L__BB1_35:
	ld.global.u32 	%r42, [%rd14];
	setp.eq.s32 	%p25, %r42, 0;
	@%p25 bra 	$L__BB1_38;
	mul.wide.s32 	%rd43, %r42, 4;
	add.s64 	%rd44, %rd1, %rd43;
	ld.global.u32 	%r43, [%rd44+-4];
	setp.ge.s32 	%p26, %r43, %r9;
	@%p26 bra 	$L__BB1_38;
	cvt.s64.s32 	%rd45, %r43;
	add.s64 	%rd46, %rd3, %rd45;
	mov.b16 	%rs7, 0;
	st.local.u8 	[%rd46+-1], %rs7;
$L__BB1_38:
	ld.global.u32 	%r44, [%rd14+4];
	setp.eq.s32 	%p27, %r44, 0;
	@%p27 bra 	$L__BB1_41;
	mul.wide.s32 	%rd47, %r44, 4;
	add.s64 	%rd48, %rd1, %rd47;
	ld.global.u32 	%r45, [%rd48+-4];
	setp.ge.s32 	%p28, %r45, %r9;
	@%p28 bra 	$L__BB1_41;
	cvt.s64.s32 	%rd49, %r45;
	add.s64 	%rd50, %rd3, %rd49;
	mov.b16 	%rs8, 0;
	st.local.u8 	[%rd50+-1], %rs8;
$L__BB1_41:
	add.s32 	%r72, %r72, 4;
	add.s32 	%r74, %r74, 4;
	setp.eq.s32 	%p29, %r74, 0;
	@%p29 bra 	$L__BB1_42;
	bra.uni 	$L__BB1_29;
$L__BB1_42:
	setp.lt.s32 	%p30, %r9, 1;
	@%p30 bra 	$L__BB1_47;
	mov.b32 	%r76, 0;
$L__BB1_44:
	cvt.u64.u32 	%rd51, %r76;
	add.s64 	%rd52, %rd3, %rd51;
	ld.local.u8 	%rs9, [%rd52];
	setp.ne.s16 	%p31, %rs9, 0;
	@%p31 bra 	$L__BB1_46;
	add.s32 	%r76, %r76, 1;
	setp.eq.s32 	%p32, %r76, %r9;
	@%p32 bra 	$L__BB1_47;
	bra.uni 	$L__BB1_44;
$L__BB1_46:
	add.s32 	%r63, %r76, 1;
	st.global.u32 	[%rd6+-4], %r63;
$L__BB1_47:
	ret;

}
	// .globl	_Z20incrementalColouringPiS_iiS_iii
.visible .entry _Z20incrementalColouringPiS_iiS_iii(
	.param .u64 .ptr .align 1 _Z20incrementalColouringPiS_iiS_iii_param_0,
	.param .u64 .ptr .align 1 _Z20incrementalColouringPiS_iiS_iii_param_1,
	.param .u32 _Z20incrementalColouringPiS_iiS_iii_param_2,
	.param .u32 _Z20incrementalColouringPiS_iiS_iii_param_3,
	.param .u64 .ptr .align 1 _Z20incrementalColouringPiS_iiS_iii_param_4,
	.param .u32 _Z20incrementalColouringPiS_iiS_iii_param_5,
	.param .u32 _Z20incrementalColouringPiS_iiS_iii_param_6,
	.param .u32 _Z20incrementalColouringPiS_iiS_iii_param_7
)
{
	.local .align 8 .b8 	__local_depot2[600];
	.reg .b64 	%SP;
	.reg .b64 	%SPL;
	.reg .pred 	%p<35>;
	.reg .b16 	%rs<10>;
	.reg .b32 	%r<84>;
	.reg .b64 	%rd<61>;
	// demoted variable
	.shared .align 4 .b8 _ZZ20incrementalColouringPiS_iiS_iiiE7colours[8];
	mov.u64 	%SPL, __local_depot2;
	ld.param.u64 	%rd16, [_Z20incrementalColouringPiS_iiS_iii_param_0];
	ld.param.u64 	%rd17, [_Z20incrementalColouringPiS_iiS_iii_param_1];
	ld.param.u32 	%r51, [_Z20incrementalColouringPiS_iiS_iii_param_2];
	ld.param.u32 	%r47, [_Z20incrementalColouringPiS_iiS_iii_param_3];
	ld.param.u64 	%rd18, [_Z20incrementalColouringPiS_iiS_iii_param_4];
	ld.param.u32 	%r48, [_Z20incrementalColouringPiS_iiS_iii_param_5];
	ld.param.u32 	%r49, [_Z20incrementalColouringPiS_iiS_iii_param_6];
	ld.param.u32 	%r50, [_Z20incrementalColouringPiS_iiS_iii_param_7];
	cvta.to.global.u64 	%rd1, %rd18;
	cvta.to.global.u64 	%rd2, %rd17;
	cvta.to.global.u64 	%rd19, %rd16;
	add.u64 	%rd3, %SPL, 0;
	mov.u32 	%r1, %tid.x;
	setp.eq.s32 	%p1, %r1, 0;
	selp.b32 	%r2, %r48, %r49, %p1;
	selp.b32 	%r3, %r49, %r48, %p1;
	mul.wide.s32 	%rd21, %r2, 4;
	add.s64 	%rd4, %rd19, %rd21;
	ld.global.u32 	%r4, [%rd4+-4];
	setp.ne.s32 	%p2, %r2, %r51;
	@%p2 bra 	$L__BB2_2;
	shl.b32 	%r71, %r47, 1;
	bra.uni 	$L__BB2_3;
$L__BB2_2:
	ld.global.u32 	%r71, [%rd4];
$L__BB2_3:
	setp.ge.s32 	%p3, %r4, %r71;
	mov.u32 	%r72, %r4;
	@%p3 bra 	$L__BB2_7;
	bra.uni 	$L__BB2_5;
$L__BB2_4:
	add.s32 	%r72, %r72, 1;
	setp.eq.s32 	%p5, %r72, %r71;
	@%p5 bra 	$L__BB2_7;
$L__BB2_5:
	mul.wide.s32 	%rd22, %r72, 4;
	add.s64 	%rd5, %rd2, %rd22;
	ld.global.u32 	%r52, [%rd5];
	setp.ne.s32 	%p4, %r52, 0;
	@%p4 bra 	$L__BB2_4;
	st.global.u32 	[%rd5], %r3;
$L__BB2_7:
	bar.sync 	0;
	mul.wide.s32 	%rd23, %r48, 4;
	add.s64 	%rd24, %rd1, %rd23;
	ld.global.u32 	%r53, [%rd24+-4];
	mul.wide.s32 	%rd25, %r49, 4;
	add.s64 	%rd26, %rd1, %rd25;
	ld.global.u32 	%r54, [%rd26+-4];
	setp.ne.s32 	%p6, %r53, %r54;
	@%p6 bra 	$L__BB2_54;
	shl.b32 	%r55, %r1, 2;
	mov.u32 	%r56, _ZZ20incrementalColouringPiS_iiS_iiiE7colours;
	add.s32 	%r10, %r56, %r55;
	mov.b32 	%r57, 0;
	st.shared.u32 	[%r10], %r57;
	setp.lt.s32 	%p7, %r50, 1;
	@%p7 bra 	$L__BB2_21;
	and.b32  	%r11, %r50, 15;
	setp.lt.u32 	%p8, %r50, 16;
	mov.b32 	%r73, 0;
	@%p8 bra 	$L__BB2_12;
	and.b32  	%r73, %r50, 2147483632;
	neg.s32 	%r80, %r73;
	add.s64 	%rd60, %rd3, 8;
$L__BB2_11:
	.pragma "nounroll";
	mov.b32 	%r59, 16843009;
	st.local.v2.b32 	[%rd60+-8], {%r59, %r59};
	st.local.v2.b32 	[%rd60], {%r59, %r59};
	add.s32 	%r80, %r80, 16;
	add.s64 	%rd60, %rd60, 16;
	setp.eq.s32 	%p9, %r80, 0;
	@%p9 bra 	$L__BB2_12;
	bra.uni 	$L__BB2_11;
$L__BB2_12:
	setp.eq.s32 	%p10, %r11, 0;
	@%p10 bra 	$L__BB2_21;
	and.b32  	%r15, %r50, 7;
	setp.lt.u32 	%p11, %r11, 8;
	@%p11 bra 	$L__BB2_15;
	cvt.u64.u32 	%rd27, %r73;
	add.s64 	%rd28, %rd3, %rd27;
	mov.b16 	%rs1, 1;
	st.local.u8 	[%rd28], %rs1;
	st.local.u8 	[%rd28+1], %rs1;
	st.local.u8 	[%rd28+2], %rs1;
	st.local.u8 	[%rd28+3], %rs1;
	st.local.u8 	[%rd28+4], %rs1;
	st.local.u8 	[%rd28+5], %rs1;
	st.local.u8 	[%rd28+6], %rs1;
	st.local.u8 	[%rd28+7], %rs1;
	add.s32 	%r73, %r73, 8;
$L__BB2_15:
	setp.eq.s32 	%p12, %r15, 0;
	@%p12 bra 	$L__BB2_21;
	and.b32  	%r18, %r50, 3;
	setp.lt.u32 	%p13, %r15, 4;
	@%p13 bra 	$L__BB2_18;
	cvt.u64.u32 	%rd29, %r73;
	add.s64 	%rd30, %rd3, %rd29;
	mov.b16 	%rs2, 1;
	st.local.u8 	[%rd30], %rs2;
	st.local.u8 	[%rd30+1], %rs2;
	st.local.u8 	[%rd30+2], %rs2;
	st.local.u8 	[%rd30+3], %rs2;
	add.s32 	%r73, %r73, 4;
$L__BB2_18:
	setp.eq.s32 	%p14, %r18, 0;
	@%p14 bra 	$L__BB2_21;
	cvt.u64.u32 	%rd31, %r73;
	add.s64 	%rd59, %rd3, %rd31;
	neg.s32 	%r76, %r18;
$L__BB2_20:
	.pragma "nounroll";
	mov.b16 	%rs3, 1;
	st.local.u8 	[%rd59], %rs3;
	add.s64 	%rd59, %rd59, 1;
	add.s32 	%r76, %r76, 1;
	setp.ne.s32 	%p15, %r76, 0;
	@%p15 bra 	$L__BB2_20;
$L__BB2_21:
	setp.ge.s32 	%p16, %r4, %r71;
	@%p16 bra 	$L__BB2_38;
	sub.s32 	%r60, %r71, %r4;
	and.b32  	%r24, %r60, 3;
	setp.eq.s32 	%p17, %r24, 0;
	mov.u32 	%r79, %r4;
	@%p17 bra 	$L__BB2_27;
	neg.s32 	%r77, %r24;
	mov.u32 	%r79, %r4;
$L__BB2_24:
	.pragma "nounroll";
	mul.wide.s32 	%rd32, %r79, 4;
	add.s64 	%rd33, %rd2, %rd32;
	ld.global.u32 	%r28, [%rd33];
	setp.eq.s32 	%p18, %r28, 0;
	@%p18 bra 	$L__BB2_26;
	mul.wide.s32 	%rd34, %r28, 4;
	add.s64 	%rd35, %rd1, %rd34;
	ld.global.s32 	%rd36, [%rd35+-4];
	add.s64 	%rd37, %rd3, %rd36;
	mov.b16 	%rs4, 0;
	st.local.u8 	[%rd37+-1], %rs4;
$L__BB2_26:
	add.s32 	%r79, %r79, 1;
	add.s32 	%r77, %r77, 1;
	setp.ne.s32 	%p19, %r77, 0;
	@%p19 bra 	$L__BB2_24;
$L__BB2_27:
	sub.s32 	%r61, %r4, %r71;
	setp.gt.u32 	%p20, %r61, -4;
	@%p20 bra 	$L__BB2_38;
	sub.s32 	%r81, %r79, %r71;
	add.s64 	%rd10, %rd2, 8;
$L__BB2_29:
	mul.wide.s32 	%rd38, %r79, 4;
	add.s64 	%rd13, %rd10, %rd38;
	ld.global.u32 	%r37, [%rd13+-8];
	setp.eq.s32 	%p21, %r37, 0;
	@%p21 bra 	$L__BB2_31;
	mul.wide.s32 	%rd39, %r37, 4;
	add.s64 	%rd40, %rd1, %rd39;
	ld.global.s32 	%rd41, [%rd40+-4];
	add.s64 	%rd42, %rd3, %rd41;
	mov.b16 	%rs5, 0;
	st.local.u8 	[%rd42+-1], %rs5;
$L__BB2_31:
	ld.global.u32 	%r38, [%rd13+-4];
	setp.eq.s32 	%p22, %r38, 0;
	@%p22 bra 	$L__BB2_33;
	mul.wide.s32 	%rd43, %r38, 4;
	add.s64 	%rd44, %rd1, %rd43;
	ld.global.s32 	%rd45, [%rd44+-4];
	add.s64 	%rd46, %rd3, %rd45;
	mov.b16 	%rs6, 0;
	st.local.u8 	[%rd46+-1], %rs6;
$L__BB2_33:
	ld.global.u32 	%r39, [%rd13];
	setp.eq.s32 	%p23, %r39, 0;
	@%p23 bra 	$L__BB2_35;
	mul.wide.s32 	%rd47, %r39, 4;
	add.s64 	%rd48, %rd1, %rd47;
	ld.global.s32 	%rd49, [%rd48+-4];
	add.s64 	%rd50, %rd3, %rd49;
	mov.b16 	%rs7, 0;
	st.local.u8 	[%rd50+-1], %rs7;
$L__BB2_35:
	ld.global.u32 	%r40, [%rd13+4];
	setp.eq.s32 	%p24, %r40, 0;
	@%p24 bra 	$L__BB2_37;
	mul.wide.s32 	%rd51, %r40, 4;
	add.s64 	%rd52, %rd1, %rd51;
	ld.global.s32 	%rd53, [%rd52+-4];
	add.s64 	%rd54, %rd3, %rd53;
	mov.b16 	%rs8, 0;
	st.local.u8 	[%rd54+-1], %rs8;
$L__BB2_37:
	add.s32 	%r79, %r79, 4;
	add.s32 	%r81, %r81, 4;
	setp.eq.s32 	%p25, %r81, 0;
	@%p25 bra 	$L__BB2_38;
	bra.uni 	$L__BB2_29;
$L__BB2_38:
	setp.lt.s32 	%p26, %r50, 1;
	@%p26 bra 	$L__BB2_43;
	mov.b32 	%r83, 0;
$L__BB2_40:
	cvt.u64.u32 	%rd55, %r83;
	add.s64 	%rd56, %rd3, %rd55;
	ld.local.u8 	%rs9, [%rd56];
	setp.eq.s16 	%p27, %rs9, 0;
	@%p27 bra 	$L__BB2_42;
	add.s32 	%r63, %r83, 1;
	st.shared.u32 	[%r10], %r63;
	bra.uni 	$L__BB2_43;
$L__BB2_42:
	add.s32 	%r83, %r83, 1;
	setp.ne.s32 	%p28, %r83, %r50;
	@%p28 bra 	$L__BB2_40;
$L__BB2_43:
	bar.sync 	0;
	ld.shared.u32 	%r45, [%r10];
	sub.s32 	%r66, %r56, %r55;
	ld.shared.u32 	%r46, [%r66+4];
	setp.ne.s32 	%p29, %r45, %r46;
	@%p29 bra 	$L__BB2_49;
	add.s64 	%rd14, %rd1, %rd21;
	ld.global.u32 	%r68, [%rd14+-4];
	setp.ge.s32 	%p32, %r45, %r68;
	@%p32 bra 	$L__BB2_47;
	setp.ne.s32 	%p34, %r1, 0;
	@%p34 bra 	$L__BB2_53;
	ld.shared.u32 	%r70, [_ZZ20incrementalColouringPiS_iiS_iiiE7colours];
	st.global.u32 	[%rd14+-4], %r70;
	bra.uni 	$L__BB2_53;
$L__BB2_47:
	setp.ne.s32 	%p33, %r1, 1;
	@%p33 bra 	$L__BB2_53;
	ld.shared.u32 	%r69, [_ZZ20incrementalColouringPiS_iiS_iiiE7colours+4];
	st.global.u32 	[%rd14+-4], %r69;
	bra.uni 	$L__BB2_53;
$L__BB2_49:
	add.s64 	%rd15, %rd1, %rd21;
	ld.global.u32 	%r67, [%rd15+-4];
	setp.ge.s32 	%p30, %r45, %r67;
	@%p30 bra 	$L__BB2_51;
	st.global.u32 	[%rd15+-4], %r45;
	bra.uni 	$L__BB2_53;
$L__BB2_51:
	setp.ge.s32 	%p31, %r45, %r46;
	@%p31 bra 	$L__BB2_53;
	st.global.u32 	[%rd15+-4], %r45;
$L__BB2_53:
	bar.sync 	0;
$L__BB2_54:
	ret;

}
	// .globl	_Z12colourMinMaxPiS_S_iiS_i
.visible .entry _Z12colourMinMaxPiS_S_iiS_i(
	.param .u64 .ptr .align 1 _Z12colourMinMaxPiS_S_iiS_i_param_0,
	.param .u64 .ptr .align 1 _Z12colourMinMaxPiS_S_iiS_i_param_1,
	.param .u64 .ptr .align 1 _Z12colourMinMaxPiS_S_iiS_i_param_2,
	.param .u32 _Z12colourMinMaxPiS_S_iiS_i_param_3,
	.param .u32 _Z12colourMinMaxPiS_S_iiS_i_param_4,
	.param .u64 .ptr .align 1 _Z12colourMinMaxPiS_S_iiS_i_param_5,
	.param .u32 _Z12colourMinMaxPiS_S_iiS_i_param_6
)
{
	.reg .pred 	%p<35>;
	.reg .b16 	%rs<29>;
	.reg .b32 	%r<27>;
	.reg .b64 	%rd<19>;

	ld.param.u64 	%rd8, [_Z12colourMinMaxPiS_S_iiS_i_param_0];
	ld.param.u64 	%rd9, [_Z12colourMinMaxPiS_S_iiS_i_param_1];
	ld.param.u64 	%rd10, [_Z12colourMinMaxPiS_S_iiS_i_param_2];
	ld.param.u32 	%r12, [_Z12colourMinMaxPiS_S_iiS_i_param_3];
	ld.param.u32 	%r13, [_Z12colourMinMaxPiS_S_iiS_i_param_4];
	ld.param.u64 	%rd11, [_Z12colourMinMaxPiS_S_iiS_i_param_5];
	ld.param.u32 	%r14, [_Z12colourMinMaxPiS_S_iiS_i_param_6];
	cvta.to.global.u64 	%rd1, %rd10;
	cvta.to.global.u64 	%rd2, %rd11;
	mov.u32 	%r15, %ntid.x;
	mov.u32 	%r16, %ctaid.x;
	mov.u32 	%r17, %tid.x;
	mad.lo.s32 	%r1, %r15, %r16, %r17;
	setp.ge.s32 	%p9, %r1, %r12;
	@%p9 bra 	$L__BB3_25;
	mul.wide.s32 	%rd12, %r1, 4;
	add.s64 	%rd3, %rd2, %rd12;
	ld.global.u32 	%r18, [%rd3];
	setp.ne.s32 	%p10, %r18, 0;
	@%p10 bra 	$L__BB3_25;
	add.s64 	%rd14, %rd1, %rd12;
	ld.global.u32 	%r2, [%rd14];
	cvta.to.global.u64 	%rd15, %rd8;
	add.s64 	%rd4, %rd15, %rd12;
	ld.global.u32 	%r26, [%rd4];
	add.s32 	%r19, %r12, -1;
	setp.ne.s32 	%p11, %r1, %r19;
	@%p11 bra 	$L__BB3_4;
	shl.b32 	%r25, %r13, 1;
	bra.uni 	$L__BB3_5;
$L__BB3_4:
	ld.global.u32 	%r25, [%rd4+4];
$L__BB3_5:
	setp.ge.s32 	%p13, %r26, %r25;
	mov.pred 	%p33, 0;
	mov.pred 	%p34, %p33;
	@%p13 bra 	$L__BB3_20;
	cvta.to.global.u64 	%rd5, %rd9;
	mov.b16 	%rs28, 1;
	mov.u16 	%rs27, %rs28;
$L__BB3_7:
	mul.wide.s32 	%rd16, %r26, 4;
	add.s64 	%rd17, %rd5, %rd16;
	ld.global.u32 	%r8, [%rd17];
	setp.eq.s32 	%p14, %r8, 0;
	@%p14 bra 	$L__BB3_18;
	and.b16  	%rs11, %rs27, 255;
	setp.eq.s16 	%p32, %rs11, 0;
	mul.wide.s32 	%rd18, %r8, 4;
	add.s64 	%rd6, %rd2, %rd18;
	add.s64 	%rd7, %rd1, %rd18;
	mov.b16 	%rs27, 0;
	@%p32 bra 	$L__BB3_13;
	ld.global.u32 	%r20, [%rd6+-4];
	setp.ne.s32 	%p15, %r20, 0;
	mov.b16 	%rs27, 1;
	@%p15 bra 	$L__BB3_13;
	ld.global.u32 	%r9, [%rd7+-4];
	setp.lt.s32 	%p16, %r9, %r2;
	@%p16 bra 	$L__BB3_13;
	setp.eq.s32 	%p17, %r9, %r2;
	add.s32 	%r21, %r8, -1;
	setp.lt.s32 	%p18, %r1, %r21;
	and.pred  	%p19, %p17, %p18;
	mov.b16 	%rs27, 1;
	@%p19 bra 	$L__BB3_18;
	and.b16  	%rs16, %rs28, 255;
	setp.eq.s16 	%p21, %rs16, 0;
	mov.b16 	%rs27, 0;
	mov.pred 	%p31, -1;
	mov.pred 	%p32, %p31;
	@%p21 bra 	$L__BB3_25;
	bra.uni 	$L__BB3_15;
$L__BB3_13:
	and.b16  	%rs18, %rs28, 255;
	setp.eq.s16 	%p22, %rs18, 0;
	mov.b16 	%rs28, 0;
	@%p22 bra 	$L__BB3_18;
	ld.global.u32 	%r22, [%rd6+-4];
	setp.eq.s32 	%p31, %r22, 0;
$L__BB3_15:
	mov.b16 	%rs28, 1;
	not.pred 	%p23, %p31;
	@%p23 bra 	$L__BB3_18;
	ld.global.u32 	%r10, [%rd7+-4];
	setp.gt.s32 	%p24, %r10, %r2;
	@%p24 bra 	$L__BB3_18;
	setp.ne.s32 	%p25, %r10, %r2;
	setp.lt.s32 	%p26, %r1, %r8;
	or.pred  	%p27, %p26, %p25;
	and.pred  	%p28, %p32, %p27;
	selp.b16 	%rs27, 1, %rs27, %p27;
	not.pred 	%p29, %p27;
	selp.u16 	%rs28, 1, 0, %p29;
	@%p28 bra 	$L__BB3_25;
$L__BB3_18:
	add.s32 	%r26, %r26, 1;
	setp.ne.s32 	%p30, %r26, %r25;
	@%p30 bra 	$L__BB3_7;
	and.b16  	%rs21, %rs27, 255;
	setp.eq.s16 	%p33, %rs21, 0;
	and.b16  	%rs22, %rs28, 255;
	setp.eq.s16 	%p34, %rs22, 0;
$L__BB3_20:
	@%p33 bra 	$L__BB3_22;
	st.global.u32 	[%rd3], %r14;
	bra.uni 	$L__BB3_24;
$L__BB3_22:
	@%p34 bra 	$L__BB3_24;
	add.s32 	%r23, %r14, 1;
	st.global.u32 	[%rd3], %r23;
$L__BB3_24:
	atom.global.add.u32 	%r24, [d_count], 1;
$L__BB3_25:
	ret;

}
	// .globl	_Z12setup_kernelP17curandStateXORWOWm
.visible .entry _Z12setup_kernelP17curandStateXORWOWm(
	.param .u64 .ptr .align 1 _Z12setup_kernelP17curandStateXORWOWm_param_0,
	.param .u64 _Z12setup_kernelP17curandStateXORWOWm_param_1
)
{
	.reg .pred 	%p<24>;
	.reg .b32 	%r<413>;
	.reg .b64 	%rd<19>;

	ld.param.u64 	%rd8, [_Z12setup_kernelP17curandStateXORWOWm_param_0];
	ld.param.u64 	%rd9, [_Z12setup_kernelP17curandStateXORWOWm_param_1];
	cvta.to.global.u64 	%rd10, %rd8;
	mov.u32 	%r182, %ntid.x;
	mov.u32 	%r183, %ctaid.x;
	mov.u32 	%r184, %tid.x;
	mad.lo.s32 	%r185, %r182, %r183, %r184;
	cvt.s64.s32 	%rd18, %r185;
	mul.wide.s32 	%rd11, %r185, 48;
	add.s64 	%rd2, %rd10, %rd11;
	cvt.u32.u64 	%r186, %rd9;
	xor.b32  	%r187, %r186, -1429050551;
	mul.lo.s32 	%r188, %r187, 1099087573;
	{ .reg .b32 tmp; mov.b64 {tmp, %r189}, %rd9; }
	xor.b32  	%r190, %r189, -136515619;
	mul.lo.s32 	%r191, %r190, -1703105765;
	add.s32 	%r192, %r188, %r191;
	add.s32 	%r193, %r192, 6615241;
	add.s32 	%r194, %r188, 123456789;
	st.global.v2.u32 	[%rd2], {%r193, %r194};
	xor.b32  	%r195, %r188, 362436069;
	add.s32 	%r196, %r191, 521288629;
	st.global.v2.u32 	[%rd2+8], {%r195, %r196};
	xor.b32  	%r197, %r191, 88675123;
	add.s32 	%r198, %r188, 5783321;
	st.global.v2.u32 	[%rd2+16], {%r197, %r198};
	setp.eq.s32 	%p1, %r185, 0;
	@%p1 bra 	$L__BB4_42;
	mov.b32 	%r319, 0;
$L__BB4_2:
	and.b64  	%rd4, %rd18, 3;
	setp.eq.s64 	%p2, %rd4, 0;
	@%p2 bra 	$L__BB4_41;
	mul.wide.u32 	%rd12, %r319, 3200;
	mov.u64 	%rd13, precalc_xorwow_matrix;
	add.s64 	%rd5, %rd13, %rd12;
	cvt.u32.u64 	%r2, %rd4;
	mov.b32 	%r320, 0;
$L__BB4_4:
	mov.b32 	%r333, 0;
	mov.u32 	%r334, %r333;
	mov.u32 	%r335, %r333;
	mov.u32 	%r336, %r333;
	mov.u32 	%r337, %r333;
	mov.u32 	%r326, %r333;
$L__BB4_5:
	mul.wide.u32 	%rd14, %r326, 4;
	add.s64 	%rd15, %rd2, %rd14;
	ld.global.u32 	%r10, [%rd15+4];
	shl.b32 	%r11, %r326, 5;
	mov.b32 	%r332, 0;
$L__BB4_6:
	.pragma "nounroll";
	shr.u32 	%r203, %r10, %r332;
	and.b32  	%r204, %r203, 1;
	setp.eq.b32 	%p3, %r204, 1;
	not.pred 	%p4, %p3;
	add.s32 	%r205, %r11, %r332;
	mul.lo.s32 	%r206, %r205, 5;
	mul.wide.u32 	%rd16, %r206, 4;
	add.s64 	%rd6, %rd5, %rd16;
	@%p4 bra 	$L__BB4_8;
	ld.global.u32 	%r207, [%rd6];
	xor.b32  	%r337, %r337, %r207;
	ld.global.u32 	%r208, [%rd6+4];
	xor.b32  	%r336, %r336, %r208;
	ld.global.u32 	%r209, [%rd6+8];
	xor.b32  	%r335, %r335, %r209;
	ld.global.u32 	%r210, [%rd6+12];
	xor.b32  	%r334, %r334, %r210;
	ld.global.u32 	%r211, [%rd6+16];
	xor.b32  	%r333, %r333, %r211;
$L__BB4_8:
	and.b32  	%r213, %r203, 2;
	setp.eq.s32 	%p5, %r213, 0;
	@%p5 bra 	$L__BB4_10;
	ld.global.u32 	%r214, [%rd6+20];
	xor.b32  	%r337, %r337, %r214;
	ld.global.u32 	%r215, [%rd6+24];
	xor.b32  	%r336, %r336, %r215;
	ld.global.u32 	%r216, [%rd6+28];
	xor.b32  	%r335, %r335, %r216;
	ld.global.u32 	%r217, [%rd6+32];
	xor.b32  	%r334, %r334, %r217;
	ld.global.u32 	%r218, [%rd6+36];
	xor.b32  	%r333, %r333, %r218;
$L__BB4_10:
	and.b32  	%r220, %r203, 4;
	setp.eq.s32 	%p6, %r220, 0;
	@%p6 bra 	$L__BB4_12;
	ld.global.u32 	%r221, [%rd6+40];
	xor.b32  	%r337, %r337, %r221;
	ld.global.u32 	%r222, [%rd6+44];
	xor.b32  	%r336, %r336, %r222;
	ld.global.u32 	%r223, [%rd6+48];
	xor.b32  	%r335, %r335, %r223;
	ld.global.u32 	%r224, [%rd6+52];
	xor.b32  	%r334, %r334, %r224;
	ld.global.u32 	%r225, [%rd6+56];
	xor.b32  	%r333, %r333, %r225;
$L__BB4_12:
	and.b32  	%r227, %r203, 8;
	setp.eq.s32 	%p7, %r227, 0;
	@%p7 bra 	$L__BB4_14;
	ld.global.u32 	%r228, [%rd6+60];
	xor.b32  	%r337, %r337, %r228;
	ld.global.u32 	%r229, [%rd6+64];
	xor.b32  	%r336, %r336, %r229;
	ld.global.u32 	%r230, [%rd6+68];
	xor.b32  	%r335, %r335, %r230;
	ld.global.u32 	%r231, [%rd6+72];
	xor.b32  	%r334, %r334, %r231;
	ld.global.u32 	%r232, [%rd6+76];
	xor.b32  	%r333, %r333, %r232;
$L__BB4_14:
	and.b32  	%r234, %r203, 16;
	setp.eq.s32 	%p8, %r234, 0;
	@%p8 bra 	$L__BB4_16;
	ld.global.u32 	%r235, [%rd6+80];
	xor.b32  	%r337, %r337, %r235;
	ld.global.u32 	%r236, [%rd6+84];
	xor.b32  	%r336, %r336, %r236;
	ld.global.u32 	%r237, [%rd6+88];
	xor.b32  	%r335, %r335, %r237;
	ld.global.u32 	%r238, [%rd6+92];
	xor.b32  	%r334, %r334, %r238;
	ld.global.u32 	%r239, [%rd6+96];
	xor.b32  	%r333, %r333, %r239;
$L__BB4_16:
	and.b32  	%r241, %r203, 32;
	setp.eq.s32 	%p9, %r241, 0;
	@%p9 bra 	$L__BB4_18;
	ld.global.u32 	%r242, [%rd6+100];
	xor.b32  	%r337, %r337, %r242;
	ld.global.u32 	%r243, [%rd6+104];
	xor.b32  	%r336, %r336, %r243;
	ld.global.u32 	%r244, [%rd6+108];
	xor.b32  	%r335, %r335, %r244;
	ld.global.u32 	%r245, [%rd6+112];
	xor.b32  	%r334, %r334, %r245;
	ld.global.u32 	%r246, [%rd6+116];
	xor.b32  	%r333, %r333, %r246;
$L__BB4_18:
	and.b32  	%r248, %r203, 64;
	setp.eq.s32 	%p10, %r248, 0;
	@%p10 bra 	$L__BB4_20;
	ld.global.u32 	%r249, [%rd6+120];
	xor.b32  	%r337, %r337, %r249;
	ld.global.u32 	%r250, [%rd6+124];
	xor.b32  	%r336, %r336, %r250;
	ld.global.u32 	%r251, [%rd6+128];
	xor.b32  	%r335, %r335, %r251;
	ld.global.u32 	%r252, [%rd6+132];
	xor.b32  	%r334, %r334, %r252;
	ld.global.u32 	%r253, [%rd6+136];
	xor.b32  	%r333, %r333, %r253;
$L__BB4_20:
	and.b32  	%r255, %r203, 128;
	setp.eq.s32 	%p11, %r255, 0;
	@%p11 bra 	$L__BB4_22;
	ld.global.u32 	%r256, [%rd6+140];
	xor.b32  	%r337, %r337, %r256;
	ld.global.u32 	%r257, [%rd6+144];
	xor.b32  	%r336, %r336, %r257;
	ld.global.u32 	%r258, [%rd6+148];
	xor.b32  	%r335, %r335, %r258;
	ld.global.u32 	%r259, [%rd6+152];
	xor.b32  	%r334, %r334, %r259;
	ld.global.u32 	%r260, [%rd6+156];
	xor.b32  	%r333, %r333, %r260;
$L__BB4_22:
	and.b32  	%r262, %r203, 256;
	setp.eq.s32 	%p12, %r262, 0;
	@%p12 bra 	$L__BB4_24;
	ld.global.u32 	%r263, [%rd6+160];
	xor.b32  	%r337, %r337, %r263;
	ld.global.u32 	%r264, [%rd6+164];
	xor.b32  	%r336, %r336, %r264;
	ld.global.u32 	%r265, [%rd6+168];
	xor.b32  	%r335, %r335, %r265;
	ld.global.u32 	%r266, [%rd6+172];
	xor.b32  	%r334, %r334, %r266;
	ld.global.u32 	%r267, [%rd6+176];
	xor.b32  	%r333, %r333, %r267;
$L__BB4_24:
	and.b32  	%r269, %r203, 512;
	setp.eq.s32 	%p13, %r269, 0;
	@%p13 bra 	$L__BB4_26;
	ld.global.u32 	%r270, [%rd6+180];
	xor.b32  	%r337, %r337, %r270;
	ld.global.u32 	%r271, [%rd6+184];
	xor.b32  	%r336, %r336, %r271;
	ld.global.u32 	%r272, [%rd6+188];
	xor.b32  	%r335, %r335, %r272;
	ld.global.u32 	%r273, [%rd6+192];
	xor.b32  	%r334, %r334, %r273;
	ld.global.u32 	%r274, [%rd6+196];
	xor.b32  	%r333, %r333, %r274;
$L__BB4_26:
	and.b32  	%r276, %r203, 1024;
	setp.eq.s32 	%p14, %r276, 0;
	@%p14 bra 	$L__BB4_28;
	ld.global.u32 	%r277, [%rd6+200];
	xor.b32  	%r337, %r337, %r277;
	ld.global.u32 	%r278, [%rd6+204];
	xor.b32  	%r336, %r336, %r278;
	ld.global.u32 	%r279, [%rd6+208];
	xor.b32  	%r335, %r335, %r279;
	ld.global.u32 	%r280, [%rd6+212];
	xor.b32  	%r334, %r334, %r280;
	ld.global.u32 	%r281, [%rd6+216];
	xor.b32  	%r333, %r333, %r281;
$L__BB4_28:
	and.b32  	%r283, %r203, 2048;
	setp.eq.s32 	%p15, %r283, 0;
	@%p15 bra 	$L__BB4_30;
	ld.global.u32 	%r284, [%rd6+220];
	xor.b32  	%r337, %r337, %r284;
	ld.global.u32 	%r285, [%rd6+224];
	xor.b32  	%r336, %r336, %r285;
	ld.global.u32 	%r286, [%rd6+228];
	xor.b32  	%r335, %r335, %r286;
	ld.global.u32 	%r287, [%rd6+232];
	xor.b32  	%r334, %r334, %r287;
	ld.global.u32 	%r288, [%rd6+236];
	xor.b32  	%r333, %r333, %r288;
$L__BB4_30:
	and.b32  	%r290, %r203, 4096;
	setp.eq.s32 	%p16, %r290, 0;
	@%p16 bra 	$L__BB4_32;
	ld.global.u32 	%r291, [%rd6+240];
	xor.b32  	%r337, %r337, %r291;
	ld.global.u32 	%r292, [%rd6+244];
	xor.b32  	%r336, %r336, %r292;
	ld.global.u32 	%r293, [%rd6+248];
	xor.b32  	%r335, %r335, %r293;
	ld.global.u32 	%r294, [%rd6+252];
	xor.b32  	%r334, %r334, %r294;
	ld.global.u32 	%r295, [%rd6+256];
	xor.b32  	%r333, %r333, %r295;
$L__BB4_32:
	and.b32  	%r297, %r203, 8192;
	setp.eq.s32 	%p17, %r297, 0;
	@%p17 bra 	$L__BB4_34;
	ld.global.u32 	%r298, [%rd6+260];
	xor.b32  	%r337, %r337, %r298;
	ld.global.u32 	%r299, [%rd6+264];
	xor.b32  	%r336, %r336, %r299;
	ld.global.u32 	%r300, [%rd6+268];
	xor.b32  	%r335, %r335, %r300;
	ld.global.u32 	%r301, [%rd6+272];
	xor.b32  	%r334, %r334, %r301;
	ld.global.u32 	%r302, [%rd6+276];
	xor.b32  	%r333, %r333, %r302;
$L__BB4_34:
	and.b32  	%r304, %r203, 16384;
	setp.eq.s32 	%p18, %r304, 0;
	@%p18 bra 	$L__BB4_36;
	ld.global.u32 	%r305, [%rd6+280];
	xor.b32  	%r337, %r337, %r305;
	ld.global.u32 	%r306, [%rd6+284];
	xor.b32  	%r336, %r336, %r306;
	ld.global.u32 	%r307, [%rd6+288];
	xor.b32  	%r335, %r335, %r307;
	ld.global.u32 	%r308, [%rd6+292];
	xor.b32  	%r334, %r334, %r308;
	ld.global.u32 	%r309, [%rd6+296];
	xor.b32  	%r333, %r333, %r309;
$L__BB4_36:
	and.b32  	%r311, %r203, 32768;
	setp.eq.s32 	%p19, %r311, 0;
	@%p19 bra 	$L__BB4_38;
	ld.global.u32 	%r312, [%rd6+300];
	xor.b32  	%r337, %r337, %r312;
	ld.global.u32 	%r313, [%rd6+304];
	xor.b32  	%r336, %r336, %r313;
	ld.global.u32 	%r314, [%rd6+308];
	xor.b32  	%r335, %r335, %r314;
	ld.global.u32 	%r315, [%rd6+312];
	xor.b32  	%r334, %r334, %r315;
	ld.global.u32 	%r316, [%rd6+316];
	xor.b32  	%r333, %r333, %r316;
$L__BB4_38:
	add.s32 	%r332, %r332, 16;
	setp.ne.s32 	%p20, %r332, 32;
	@%p20 bra 	$L__BB4_6;
	mad.lo.s32 	%r317, %r326, -31, %r11;
	add.s32 	%r326, %r317, 1;
	setp.ne.s32 	%p21, %r326, 5;
	@%p21 bra 	$L__BB4_5;
	st.global.u32 	[%rd2+4], %r337;
	st.global.u32 	[%rd2+8], %r336;
	st.global.u32 	[%rd2+12], %r335;
	st.global.u32 	[%rd2+16], %r334;
	st.global.u32 	[%rd2+20], %r333;
	add.s32 	%r320, %r320, 1;
	setp.lt.u32 	%p22, %r320, %r2;
	@%p22 bra 	$L__BB4_4;
$L__BB4_41:
	shr.u64 	%rd7, %rd18, 2;
	add.s32 	%r319, %r319, 1;
	setp.gt.u64 	%p23, %rd18, 3;
	mov.u64 	%rd18, %rd7;
	@%p23 bra 	$L__BB4_2;
$L__BB4_42:
	mov.b32 	%r318, 0;
	st.global.v2.u32 	[%rd2+24], {%r318, %r318};
	st.global.u32 	[%rd2+32], %r318;
	mov.b64 	%rd17, 0;
	st.global.u64 	[%rd2+40], %rd17;
	ret;

}
	// .globl	_Z15randomNumberingP17curandStateXORWOWPiii
.visible .entry _Z15randomNumberingP17curandStateXORWOWPiii(
	.param .u64 .ptr .align 1 _Z15randomNumberingP17curandStateXORWOWPiii_param_0,
	.param .u64 .ptr .align 1 _Z15randomNumberingP17curandStateXORWOWPiii_param_1,
	.param .u32 _Z15randomNumberingP17curandStateXORWOWPiii_param_2,
	.param .u32 _Z15randomNumberingP17curandStateXORWOWPiii_param_3
)
{
	.reg .b32 	%r<23>;
	.reg .b32 	%f<5>;
	.reg .b64 	%rd<9>;
	.reg .b64 	%fd<5>;

	ld.param.u64 	%rd1, [_Z15randomNumberingP17curandStateXORWOWPiii_param_0];
	ld.param.u64 	%rd2, [_Z15randomNumberingP17curandStateXORWOWPiii_param_1];
	ld.param.u32 	%r1, [_Z15randomNumberingP17curandStateXORWOWPiii_param_3];
	cvta.to.global.u64 	%rd3, %rd2;
	cvta.to.global.u64 	%rd4, %rd1;
	mov.u32 	%r2, %ntid.x;
	mov.u32 	%r3, %ctaid.x;
	mov.u32 	%r4, %tid.x;
	mad.lo.s32 	%r5, %r2, %r3, %r4;
	mul.wide.s32 	%rd5, %r5, 48;
	add.s64 	%rd6, %rd4, %rd5;
	ld.global.v2.u32 	{%r6, %r7}, [%rd6];
	ld.global.v2.u32 	{%r8, %r9}, [%rd6+8];
	ld.global.v2.u32 	{%r10, %r11}, [%rd6+16];
	shr.u32 	%r12, %r7, 2;
	xor.b32  	%r13, %r12, %r7;
	shl.b32 	%r14, %r11, 4;
	shl.b32 	%r15, %r13, 1;
	xor.b32  	%r16, %r14, %r15;
	xor.b32  	%r17, %r16, %r11;
	xor.b32  	%r18, %r17, %r13;
	add.s32 	%r19, %r6, 362437;
	add.s32 	%r20, %r18, %r19;
	cvt.rn.f32.u32 	%f1, %r20;
	fma.rn.f32 	%f2, %f1, 0f2F800000, 0f2F000000;
	st.global.v2.u32 	[%rd6], {%r19, %r8};
	st.global.v2.u32 	[%rd6+8], {%r9, %r10};
	st.global.v2.u32 	[%rd6+16], {%r11, %r18};
	add.s32 	%r21, %r1, -1;
	cvt.rn.f64.s32 	%fd1, %r21;
	add.f64 	%fd2, %fd1, 0d3FEFFFFDE7210BE9;
	cvt.f64.f32 	%fd3, %f2;
	mul.f64 	%fd4, %fd2, %fd3;
	cvt.rn.f32.f64 	%f3, %fd4;
	add.f32 	%f4, %f3, 0f3F800000;
	cvt.rzi.s32.f32 	%r22, %f4;
	mul.wide.s32 	%rd7, %r5, 4;
	add.s64 	%rd8, %rd3, %rd7;
	st.global.u32 	[%rd8], %r22;
	ret;

}
	// .globl	_Z10degreeCalcPiS_S_ii
.visible .entry _Z10degreeCalcPiS_S_ii(
	.param .u64 .ptr .align 1 _Z10degreeCalcPiS_S_ii_param_0,
	.param .u64 .ptr .align 1 _Z10degreeCalcPiS_S_ii_param_1,
	.param .u64 .ptr .align 1 _Z10degreeCalcPiS_S_ii_param_2,
	.param .u32 _Z10degreeCalcPiS_S_ii_param_3,
	.param .u32 _Z10degreeCalcPiS_S_ii_param_4
)
{
	.reg .pred 	%p<3>;
	.reg .b32 	%r<14>;
	.reg .b64 	%rd<9>;

	ld.param.u64 	%rd2, [_Z10degreeCalcPiS_S_ii_param_0];
	ld.param.u64 	%rd3, [_Z10degreeCalcPiS_S_ii_param_2];
	ld.param.u32 	%r6, [_Z10degreeCalcPiS_S_ii_param_3];
	ld.param.u32 	%r7, [_Z10degreeCalcPiS_S_ii_param_4];
	mov.u32 	%r8, %ntid.x;
	mov.u32 	%r9, %ctaid.x;
	mov.u32 	%r10, %tid.x;
	mad.lo.s32 	%r1, %r8, %r9, %r10;
	setp.ge.s32 	%p1, %r1, %r6;
	@%p1 bra 	$L__BB6_5;
	cvta.to.global.u64 	%rd4, %rd2;
	mul.wide.s32 	%rd5, %r1, 4;
	add.s64 	%rd1, %rd4, %rd5;
	ld.global.u32 	%r2, [%rd1];
	add.s32 	%r11, %r6, -1;
	setp.ne.s32 	%p2, %r1, %r11;
	@%p2 bra 	$L__BB6_3;
	shl.b32 	%r13, %r7, 1;
	bra.uni 	$L__BB6_4;
$L__BB6_3:
	ld.global.u32 	%r13, [%rd1+4];
$L__BB6_4:
	sub.s32 	%r12, %r13, %r2;
	cvta.to.global.u64 	%rd6, %rd3;
	add.s64 	%rd8, %rd6, %rd5;
	st.global.u32 	[%rd8], %r12;
$L__BB6_5:
	ret;

}
	// .globl	_ZN6thrust24THRUST_300001_SM_1000_NS8cuda_cub4core6detail13_kernel_agentINS1_8__reduce11ReduceAgentINS0_12zip_iteratorIN4cuda3std3__45tupleIJNS0_10device_ptrIiEENS0_17counting_iteratorIlNS0_11use_defaultESF_SF_EEEEEEEPNSB_IJilEEESJ_iNS1_9__extrema9arg_max_fIilNSA_4lessIiEEEEEEJSI_SK_iSP_EEEvDpT0_
.visible .entry _ZN6thrust24THRUST_300001_SM_1000_NS8cuda_cub4core6detail13_kernel_agentINS1_8__reduce11ReduceAgentINS0_12zip_iteratorIN4cuda3std3__45tupleIJNS0_10device_ptrIiEENS0_17counting_iteratorIlNS0_11use_defaultESF_SF_EEEEEEEPNSB_IJilEEESJ_iNS1_9__extrema9arg_max_fIilNSA_4lessIiEEEEEEJSI_SK_iSP_EEEvDpT0_(
	.param .align 8 .b8 _ZN6thrust24THRUST_300001_SM_1000_NS8cuda_cub4core6detail13_kernel_agentINS1_8__reduce11ReduceAgentINS0_12zip_iteratorIN4cuda3std3__45tupleIJNS0_10device_ptrIiEENS0_17counting_iteratorIlNS0_11use_defaultESF_SF_EEEEEEEPNSB_IJilEEESJ_iNS1_9__extrema9arg_max_fIilNSA_4lessIiEEEEEEJSI_SK_iSP_EEEvDpT0__param_0[16],
	.param .u64 .ptr .align 1 _ZN6thrust24THRUST_300001_SM_1000_NS8cuda_cub4core6detail13_kernel_agentINS1_8__reduce11ReduceAgentINS0_12zip_iteratorIN4cuda3std3__45tupleIJNS0_10device_ptrIiEENS0_17counting_iteratorIlNS0_11use_defaultESF_SF_EEEEEEEPNSB_IJilEEESJ_iNS1_9__extrema9arg_max_fIilNSA_4lessIiEEEEEEJSI_SK_iSP_EEEvDpT0__param_1,
	.param .u32 _ZN6thrust24THRUST_300001_SM_1000_NS8cuda_cub4core6detail13_kernel_agentINS1_8__reduce11ReduceAgentINS0_12zip_iteratorIN4cuda3std3__45tupleIJNS0_10device_ptrIiEENS0_17counting_iteratorIlNS0_11use_defaultESF_SF_EEEEEEEPNSB_IJilEEESJ_iNS1_9__extrema9arg_max_fIilNSA_4lessIiEEEEEEJSI_SK_iSP_EEEvDpT0__param_2,
	.param .align 1 .b8 _ZN6thrust24THRUST_300001_SM_1000_NS8cuda_cub4core6detail13_kernel_agentINS1_8__reduce11ReduceAgentINS0_12zip_iteratorIN4cuda3std3__45tupleIJNS0_10device_ptrIiEENS0_17counting_iteratorIlNS0_11use_defaultESF_SF_EEEEEEEPNSB_IJilEEESJ_iNS1_9__extrema9arg_max_fIilNSA_4lessIiEEEEEEJSI_SK_iSP_EEEvDpT0__param_3[1]
)
.maxntid 256
{
	.reg .pred 	%p<213>;
	.reg .b32 	%r<641>;
	.reg .b64 	%rd<305>;

	ld.param.u64 	%rd195, [_ZN6thrust24THRUST_300001_SM_1000_NS8cuda_cub4core6detail13_kernel_agentINS1_8__reduce11ReduceAgentINS0_12zip_iteratorIN4cuda3std3__45tupleIJNS0_10device_ptrIiEENS0_17counting_iteratorIlNS0_11use_defaultESF_SF_EEEEEEEPNSB_IJilEEESJ_iNS1_9__extrema9arg_max_fIilNSA_4lessIiEEEEEEJSI_SK_iSP_EEEvDpT0__param_0+8];
	ld.param.u64 	%rd194, [_ZN6thrust24THRUST_300001_SM_1000_NS8cuda_cub4core6detail13_kernel_agentINS1_8__reduce11ReduceAgentINS0_12zip_iteratorIN4cuda3std3__45tupleIJNS0_10device_ptrIiEENS0_17counting_iteratorIlNS0_11use_defaultESF_SF_EEEEEEEPNSB_IJilEEESJ_iNS1_9__extrema9arg_max_fIilNSA_4lessIiEEEEEEJSI_SK_iSP_EEEvDpT0__param_0];
	ld.param.u32 	%r205, [_ZN6thrust24THRUST_300001_SM_1000_NS8cuda_cub4core6detail13_kernel_agentINS1_8__reduce11ReduceAgentINS0_12zip_iteratorIN4cuda3std3__45tupleIJNS0_10device_ptrIiEENS0_17counting_iteratorIlNS0_11use_defaultESF_SF_EEEEEEEPNSB_IJilEEESJ_iNS1_9__extrema9arg_max_fIilNSA_4lessIiEEEEEEJSI_SK_iSP_EEEvDpT0__param_2];
	setp.eq.s32 	%p1, %r205, 0;
	@%p1 bra 	$L__BB7_206;
	cvta.to.global.u64 	%rd1, %rd194;
	setp.gt.s32 	%p2, %r205, 1279;
	@%p2 bra 	$L__BB7_122;
	mov.u32 	%r1, %tid.x;
	setp.ge.s32 	%p96, %r1, %r205;
	mov.b32 	%r580, 0;
	mov.b64 	%rd246, 0;
	mov.u32 	%r572, %r1;
	@%p96 bra 	$L__BB7_4;
	cvt.u64.u32 	%rd222, %r1;
	mul.wide.u32 	%rd223, %r1, 4;
	add.s64 	%rd224, %rd1, %rd223;
	add.s64 	%rd246, %rd195, %rd222;
	ld.global.u32 	%r580, [%rd224];
	add.s32 	%r572, %r1, 256;
$L__BB7_4:
	setp.ge.s32 	%p97, %r572, %r205;
	@%p97 bra 	$L__BB7_26;
	not.b32 	%r338, %r572;
	add.s32 	%r6, %r205, %r338;
	and.b32  	%r339, %r6, 768;
	setp.eq.s32 	%p98, %r339, 768;
	@%p98 bra 	$L__BB7_11;
	cvt.u64.u32 	%rd226, %r572;
	add.s64 	%rd237, %rd195, %rd226;
	mul.wide.u32 	%rd227, %r572, 4;
	add.s64 	%rd236, %rd1, %rd227;
	shr.u32 	%r340, %r6, 8;
	add.s32 	%r341, %r340, 1;
	and.b32  	%r342, %r341, 3;
	neg.s32 	%r568, %r342;
$L__BB7_7:
	.pragma "nounroll";
	mov.u64 	%rd9, %rd246;
	mov.u32 	%r10, %r580;
	ld.global.u32 	%r11, [%rd236];
	setp.lt.s32 	%p99, %r10, %r11;
	mov.u64 	%rd246, %rd237;
	mov.u32 	%r580, %r11;
	@%p99 bra 	$L__BB7_10;
	setp.lt.s32 	%p100, %r11, %r10;
	mov.u64 	%rd246, %rd9;
	mov.u32 	%r580, %r10;
	@%p100 bra 	$L__BB7_10;
	setp.lt.s64 	%p101, %rd9, %rd237;
	min.s64 	%rd246, %rd9, %rd237;
	selp.b32 	%r580, %r10, %r11, %p101;
$L__BB7_10:
	add.s32 	%r572, %r572, 256;
	add.s64 	%rd237, %rd237, 256;
	add.s64 	%rd236, %rd236, 1024;
	add.s32 	%r568, %r568, 1;
	setp.ne.s32 	%p102, %r568, 0;
	@%p102 bra 	$L__BB7_7;
$L__BB7_11:
	setp.lt.u32 	%p103, %r6, 768;
	@%p103 bra 	$L__BB7_26;
	add.s32 	%r575, %r572, 512;
$L__BB7_13:
	mov.u32 	%r20, %r575;
	add.s32 	%r343, %r20, -512;
	cvt.s64.s32 	%rd228, %r343;
	mul.wide.s32 	%rd229, %r343, 4;
	add.s64 	%rd17, %rd1, %rd229;
	add.s64 	%rd18, %rd195, %rd228;
	ld.global.u32 	%r22, [%rd17];
	setp.lt.s32 	%p104, %r580, %r22;
	mov.u64 	%rd243, %rd18;
	mov.u32 	%r577, %r22;
	@%p104 bra 	$L__BB7_16;
	setp.lt.s32 	%p105, %r22, %r580;
	mov.u64 	%rd243, %rd246;
	mov.u32 	%r577, %r580;
	@%p105 bra 	$L__BB7_16;
	setp.lt.s64 	%p106, %rd246, %rd18;
	min.s64 	%rd243, %rd246, %rd18;
	selp.b32 	%r577, %r580, %r22, %p106;
$L__BB7_16:
	add.s32 	%r344, %r20, -256;
	cvt.s64.s32 	%rd230, %r344;
	add.s64 	%rd21, %rd195, %rd230;
	ld.global.u32 	%r25, [%rd17+1024];
	setp.lt.s32 	%p107, %r577, %r25;
	mov.u64 	%rd244, %rd21;
	mov.u32 	%r578, %r25;
	@%p107 bra 	$L__BB7_19;
	setp.lt.s32 	%p108, %r25, %r577;
	mov.u64 	%rd244, %rd243;
	mov.u32 	%r578, %r577;
	@%p108 bra 	$L__BB7_19;
	setp.lt.s64 	%p109, %rd243, %rd21;
	min.s64 	%rd244, %rd243, %rd21;
	selp.b32 	%r578, %r577, %r25, %p109;
$L__BB7_19:
	cvt.s64.s32 	%rd231, %r20;
	add.s64 	%rd24, %rd195, %rd231;
	ld.global.u32 	%r28, [%rd17+2048];
	setp.lt.s32 	%p110, %r578, %r28;
	mov.u64 	%rd245, %rd24;
	mov.u32 	%r579, %r28;
	@%p110 bra 	$L__BB7_22;
	setp.lt.s32 	%p111, %r28, %r578;
	mov.u64 	%rd245, %rd244;
	mov.u32 	%r579, %r578;
	@%p111 bra 	$L__BB7_22;
	setp.lt.s64 	%p112, %rd244, %rd24;
	min.s64 	%rd245, %rd244, %rd24;
	selp.b32 	%r579, %r578, %r28, %p112;
$L__BB7_22:
	add.s32 	%r345, %r20, 256;
	cvt.s64.s32 	%rd232, %r345;
	add.s64 	%rd27, %rd195, %rd232;
	ld.global.u32 	%r31, [%rd17+3072];
	setp.lt.s32 	%p113, %r579, %r31;
	mov.u64 	%rd246, %rd27;
	mov.u32 	%r580, %r31;
	@%p113 bra 	$L__BB7_25;
	setp.lt.s32 	%p114, %r31, %r579;
	mov.u64 	%rd246, %rd245;
	mov.u32 	%r580, %r579;
	@%p114 bra 	$L__BB7_25;
	setp.lt.s64 	%p115, %rd245, %rd27;
	min.s64 	%rd246, %rd245, %rd27;
	selp.b32 	%r580, %r579, %r31, %p115;
$L__BB7_25:
	add.s32 	%r575, %r20, 1024;
	add.s32 	%r346, %r20, 512;
	setp.lt.s32 	%p116, %r346, %r205;
	@%p116 bra 	$L__BB7_13;
$L__BB7_26:
	setp.lt.s32 	%p117, %r205, 256;
	@%p117 bra 	$L__BB7_71;
	// begin inline asm
	mov.u32 %r460, %laneid;
	// end inline asm
	mov.b32 	%r478, 1;
	mov.b32 	%r479, 31;
	mov.b32 	%r480, -1;
	// begin inline asm
	shfl.sync.down.b32 %r461, %r580, %r478, %r479, %r480;
	// end inline asm
	// begin inline asm
	shfl.sync.down.b32 %r466, %r467, %r478, %r479, %r480;
	// end inline asm
	mov.b64 	{%r472, %r477}, %rd246;
	// begin inline asm
	shfl.sync.down.b32 %r471, %r472, %r478, %r479, %r480;
	// end inline asm
	// begin inline asm
	shfl.sync.down.b32 %r476, %r477, %r478, %r479, %r480;
	// end inline asm
	mov.b64 	%rd31, {%r471, %r476};
	setp.gt.s32 	%p169, %r460, 30;
	mov.u64 	%rd248, %rd246;
	mov.u32 	%r582, %r580;
	@%p169 bra 	$L__BB7_31;
	setp.lt.s32 	%p170, %r580, %r461;
	mov.u64 	%rd248, %rd31;
	mov.u32 	%r582, %r461;
	@%p170 bra 	$L__BB7_31;
	setp.lt.s32 	%p171, %r461, %r580;
	mov.u64 	%rd248, %rd246;
	mov.u32 	%r582, %r580;
	@%p171 bra 	$L__BB7_31;
	setp.lt.s64 	%p172, %rd246, %rd31;
	min.s64 	%rd248, %rd246, %rd31;
	selp.b32 	%r582, %r580, %r461, %p172;
$L__BB7_31:
	mov.b32 	%r498, 2;
	mov.b32 	%r499, 31;
	mov.b32 	%r500, -1;
	// begin inline asm
	shfl.sync.down.b32 %r481, %r582, %r498, %r499, %r500;
	// end inline asm
	// begin inline asm
	shfl.sync.down.b32 %r486, %r487, %r498, %r499, %r500;
	// end inline asm
	mov.b64 	{%r492, %r497}, %rd248;
	// begin inline asm
	shfl.sync.down.b32 %r491, %r492, %r498, %r499, %r500;
	// end inline asm
	// begin inline asm
	shfl.sync.down.b32 %r496, %r497, %r498, %r499, %r500;
	// end inline asm
	mov.b64 	%rd34, {%r491, %r496};
	setp.gt.s32 	%p173, %r460, 29;
	mov.u64 	%rd249, %rd248;
	mov.u32 	%r583, %r582;
	@%p173 bra 	$L__BB7_35;
	setp.lt.s32 	%p174, %r582, %r481;
	mov.u64 	%rd249, %rd34;
	mov.u32 	%r583, %r481;
	@%p174 bra 	$L__BB7_35;
	setp.lt.s32 	%p175, %r481, %r582;
	mov.u64 	%rd249, %rd248;
	mov.u32 	%r583, %r582;
	@%p175 bra 	$L__BB7_35;
	setp.lt.s64 	%p176, %rd248, %rd34;
	min.s64 	%rd249, %rd248, %rd34;
	selp.b32 	%r583, %r582, %r481, %p176;
$L__BB7_35:
	mov.b32 	%r518, 4;
	mov.b32 	%r519, 31;
	mov.b32 	%r520, -1;
	// begin inline asm
	shfl.sync.down.b32 %r501, %r583, %r518, %r519, %r520;
	// end inline asm
	// begin inline asm
	shfl.sync.down.b32 %r506, %r507, %r518, %r519, %r520;
	// end inline asm
	mov.b64 	{%r512, %r517}, %rd249;
	// begin inline asm
	shfl.sync.down.b32 %r511, %r512, %r518, %r519, %r520;
	// end inline asm
	// begin inline asm
	shfl.sync.down.b32 %r516, %r517, %r518, %r519, %r520;
	// end inline asm
	mov.b64 	%rd37, {%r511, %r516};
	setp.gt.s32 	%p177, %r460, 27;
	mov.u64 	%rd250, %rd249;
	mov.u32 	%r584, %r583;
	@%p177 bra 	$L__BB7_39;
	setp.lt.s32 	%p178, %r583, %r501;
	mov.u64 	%rd250, %rd37;
	mov.u32 	%r584, %r501;
	@%p178 bra 	$L__BB7_39;
	setp.lt.s32 	%p179, %r501, %r583;
	mov.u64 	%rd250, %rd249;
	mov.u32 	%r584, %r583;
	@%p179 bra 	$L__BB7_39;
	setp.lt.s64 	%p180, %rd249, %rd37;
	min.s64 	%rd250, %rd249, %rd37;
	selp.b32 	%r584, %r583, %r501, %p180;
$L__BB7_39:
	mov.b32 	%r538, 8;
	mov.b32 	%r539, 31;
	mov.b32 	%r540, -1;
	// begin inline asm
	shfl.sync.down.b32 %r521, %r584, %r538, %r539, %r540;
	// end inline asm
	// begin inline asm
	shfl.sync.down.b32 %r526, %r527, %r538, %r539, %r540;
	// end inline asm
	mov.b64 	{%r532, %r537}, %rd250;
	// begin inline asm
	shfl.sync.down.b32 %r531, %r532, %r538, %r539, %r540;
	// end inline asm
	// begin inline asm
	shfl.sync.down.b32 %r536, %r537, %r538, %r539, %r540;
	// end inline asm
	mov.b64 	%rd40, {%r531, %r536};
	setp.gt.s32 	%p181, %r460, 23;
	mov.u64 	%rd251, %rd250;
	mov.u32 	%r585, %r584;
	@%p181 bra 	$L__BB7_43;
	setp.lt.s32 	%p182, %r584, %r521;
	mov.u64 	%rd251, %rd40;
	mov.u32 	%r585, %r521;
	@%p182 bra 	$L__BB7_43;
	setp.lt.s32 	%p183, %r521, %r584;
	mov.u64 	%rd251, %rd250;
	mov.u32 	%r585, %r584;
	@%p183 bra 	$L__BB7_43;
	setp.lt.s64 	%p184, %rd250, %rd40;
	min.s64 	%rd251, %rd250, %rd40;
	selp.b32 	%r585, %r584, %r521, %p184;
$L__BB7_43:
	mov.b32 	%r558, 16;
	mov.b32 	%r559, 31;
	mov.b32 	%r560, -1;
	// begin inline asm
	shfl.sync.down.b32 %r541, %r585, %r558, %r559, %r560;
	// end inline asm
	// begin inline asm
	shfl.sync.down.b32 %r546, %r547, %r558, %r559, %r560;
	// end inline asm
	mov.b64 	{%r552, %r557}, %rd251;
	// begin inline asm
	shfl.sync.down.b32 %r551, %r552, %r558, %r559, %r560;
	// end inline asm
	// begin inline asm
	shfl.sync.down.b32 %r556, %r557, %r558, %r559, %r560;
	// end inline asm
	mov.b64 	%rd43, {%r551, %r556};
	setp.gt.s32 	%p185, %r460, 15;
	mov.u64 	%rd304, %rd251;
	mov.u32 	%r640, %r585;
	@%p185 bra 	$L__BB7_47;
	setp.lt.s32 	%p186, %r585, %r541;
	mov.u64 	%rd304, %rd43;
	mov.u32 	%r640, %r541;
	@%p186 bra 	$L__BB7_47;
	setp.lt.s32 	%p187, %r541, %r585;
	mov.u64 	%rd304, %rd251;
	mov.u32 	%r640, %r585;
	@%p187 bra 	$L__BB7_47;
	setp.lt.s64 	%p188, %rd251, %rd43;
	min.s64 	%rd304, %rd251, %rd43;
	selp.b32 	%r640, %r585, %r541, %p188;
$L__BB7_47:
	setp.ne.s32 	%p189, %r460, 0;
	@%p189 bra 	$L__BB7_49;
	shr.u32 	%r561, %r1, 1;
	and.b32  	%r562, %r561, 496;
	mov.u32 	%r563, _ZN6thrust24THRUST_300001_SM_1000_NS8cuda_cub4core6detail5shmemE;
	add.s32 	%r564, %r563, %r562;
	st.shared.u32 	[%r564+8], %r640;
	st.shared.u64 	[%r564+16], %rd304;
$L__BB7_49:
	bar.sync 	0;
	setp.ne.s32 	%p190, %r1, 0;
	@%p190 bra 	$L__BB7_204;
	ld.shared.u32 	%r52, [_ZN6thrust24THRUST_300001_SM_1000_NS8cuda_cub4core6detail5shmemE+24];
	ld.shared.u64 	%rd46, [_ZN6thrust24THRUST_300001_SM_1000_NS8cuda_cub4core6detail5shmemE+32];
	setp.lt.s32 	%p191, %r640, %r52;
	mov.u64 	%rd253, %rd46;
	mov.u32 	%r587, %r52;
	@%p191 bra 	$L__BB7_53;
	setp.lt.s32 	%p192, %r52, %r640;
	mov.u64 	%rd253, %rd304;
	mov.u32 	%r587, %r640;
	@%p192 bra 	$L__BB7_53;
	setp.lt.s64 	%p193, %rd304, %rd46;
	min.s64 	%rd253, %rd304, %rd46;
	selp.b32 	%r587, %r640, %r52, %p193;
$L__BB7_53:
	ld.shared.u32 	%r55, [_ZN6thrust24THRUST_300001_SM_1000_NS8cuda_cub4core6detail5shmemE+40];
	ld.shared.u64 	%rd49, [_ZN6thrust24THRUST_300001_SM_1000_NS8cuda_cub4core6detail5shmemE+48];
	setp.lt.s32 	%p194, %r587, %r55;
	mov.u64 	%rd254, %rd49;
	mov.u32 	%r588, %r55;
	@%p194 bra 	$L__BB7_56;
	setp.lt.s32 	%p195, %r55, %r587;
	mov.u64 	%rd254, %rd253;
	mov.u32 	%r588, %r587;
	@%p195 bra 	$L__BB7_56;
	setp.lt.s64 	%p196, %rd253, %rd49;
	min.s64 	%rd254, %rd253, %rd49;
	selp.b32 	%r588, %r587, %r55, %p196;
$L__BB7_56:
	ld.shared.u32 	%r58, [_ZN6thrust24THRUST_300001_SM_1000_NS8cuda_cub4core6detail5shmemE+56];
	ld.shared.u64 	%rd52, [_ZN6thrust24THRUST_300001_SM_1000_NS8cuda_cub4core6detail5shmemE+64];
	setp.lt.s32 	%p197, %r588, %r58;
	mov.u64 	%rd255, %rd52;
	mov.u32 	%r589, %r58;
	@%p197 bra 	$L__BB7_59;
	setp.lt.s32 	%p198, %r58, %r588;
	mov.u64 	%rd255, %rd254;
	mov.u32 	%r589, %r588;
	@%p198 bra 	$L__BB7_59;
	setp.lt.s64 	%p199, %rd254, %rd52;
	min.s64 	%rd255, %rd254, %rd52;
	selp.b32 	%r589, %r588, %r58, %p199;
$L__BB7_59:
	ld.shared.u32 	%r61, [_ZN6thrust24THRUST_300001_SM_1000_NS8cuda_cub4core6detail5shmemE+72];
	ld.shared.u64 	%rd55, [_ZN6thrust24THRUST_300001_SM_1000_NS8cuda_cub4core6detail5shmemE+80];
	setp.lt.s32 	%p200, %r589, %r61;
	mov.u64 	%rd256, %rd55;
	mov.u32 	%r590, %r61;
	@%p200 bra 	$L__BB7_62;
	setp.lt.s32 	%p201, %r61, %r589;
	mov.u64 	%rd256, %rd255;
	mov.u32 	%r590, %r589;
	@%p201 bra 	$L__BB7_62;
	setp.lt.s64 	%p202, %rd255, %rd55;
	min.s64 	%rd256, %rd255, %rd55;
	selp.b32 	%r590, %r589, %r61, %p202;
$L__BB7_62:
	ld.shared.u32 	%r64, [_ZN6thrust24THRUST_300001_SM_1000_NS8cuda_cub4core6detail5shmemE+88];
	ld.shared.u64 	%rd58, [_ZN6thrust24THRUST_300001_SM_1000_NS8cuda_cub4core6detail5shmemE+96];
	setp.lt.s32 	%p203, %r590, %r64;
	mov.u64 	%rd257, %rd58;
	mov.u32 	%r591, %r64;
	@%p203 bra 	$L__BB7_65;
	setp.lt.s32 	%p204, %r64, %r590;
	mov.u64 	%rd257, %rd256;
	mov.u32 	%r591, %r590;
	@%p204 bra 	$L__BB7_65;
	setp.lt.s64 	%p205, %rd256, %rd58;
	min.s64 	%rd257, %rd256, %rd58;
	selp.b32 	%r591, %r590, %r64, %p205;
$L__BB7_65:
	ld.shared.u32 	%r67, [_ZN6thrust24THRUST_300001_SM_1000_NS8cuda_cub4core6detail5shmemE+104];
	ld.shared.u64 	%rd61, [_ZN6thrust24THRUST_300001_SM_1000_NS8cuda_cub4core6detail5shmemE+112];
	setp.lt.s32 	%p206, %r591, %r67;
	mov.u64 	%rd258, %rd61;
	mov.u32 	%r592, %r67;
	@%p206 bra 	$L__BB7_68;
	setp.lt.s32 	%p207, %r67, %r591;
	mov.u64 	%rd258, %rd257;
	mov.u32 	%r592, %r591;
	@%p207 bra 	$L__BB7_68;
	setp.lt.s64 	%p208, %rd257, %rd61;
	min.s64 	%rd258, %rd257, %rd61;
	selp.b32 	%r592, %r591, %r67, %p208;
$L__BB7_68:
	ld.shared.u32 	%r70, [_ZN6thrust24THRUST_300001_SM_1000_NS8cuda_cub4core6detail5shmemE+120];
	ld.shared.u64 	%rd64, [_ZN6thrust24THRUST_300001_SM_1000_NS8cuda_cub4core6detail5shmemE+128];
	setp.lt.s32 	%p209, %r592, %r70;
	mov.u32 	%r640, %r70;
	mov.u64 	%rd304, %rd64;
	@%p209 bra 	$L__BB7_204;
	setp.lt.s32 	%p210, %r70, %r592;
	mov.u32 	%r640, %r592;
	mov.u64 	%rd304, %rd258;
	@%p210 bra 	$L__BB7_204;
	setp.lt.s64 	%p211, %rd258, %rd64;
	min.s64 	%rd304, %rd258, %rd64;
	selp.b32 	%r640, %r592, %r70, %p211;
	bra.uni 	$L__BB7_204;
$L__BB7_71:
	// begin inline asm
	mov.u32 %r347, %laneid;
	// end inline asm
	and.b32  	%r368, %r1, 992;
	add.s32 	%r369, %r368, 32;
	setp.gt.s32 	%p118, %r369, %r205;
	not.b32 	%r370, %r368;
	add.s32 	%r371, %r205, %r370;
	selp.b32 	%r366, %r371, 31, %p118;
	mov.b32 	%r365, 1;
	mov.b32 	%r367, -1;
	// begin inline asm
	shfl.sync.down.b32 %r348, %r580, %r365, %r366, %r367;
	// end inline asm
	// begin inline asm
	shfl.sync.down.b32 %r353, %r354, %r365, %r366, %r367;
	// end inline asm
	mov.b64 	{%r359, %r364}, %rd246;
	// begin inline asm
	shfl.sync.down.b32 %r358, %r359, %r365, %r366, %r367;
	// end inline asm
	// begin inline asm
	shfl.sync.down.b32 %r363, %r364, %r365, %r366, %r367;
	// end inline asm
	mov.b64 	%rd66, {%r358, %r363};
	setp.ge.s32 	%p119, %r347, %r366;
	mov.u32 	%r593, %r580;
	mov.u64 	%rd259, %rd246;
	@%p119 bra 	$L__BB7_75;
	setp.lt.s32 	%p120, %r580, %r348;
	mov.u32 	%r593, %r348;
	mov.u64 	%rd259, %rd66;
	@%p120 bra 	$L__BB7_75;
	setp.lt.s32 	%p121, %r348, %r580;
	mov.u32 	%r593, %r580;
	mov.u64 	%rd259, %rd246;
	@%p121 bra 	$L__BB7_75;
	setp.lt.s64 	%p122, %rd246, %rd66;
	selp.b32 	%r593, %r580, %r348, %p122;
	min.s64 	%rd259, %rd246, %rd66;
$L__BB7_75:
	mov.b32 	%r389, 2;
	mov.b32 	%r391, -1;
	// begin inline asm
	shfl.sync.down.b32 %r372, %r593, %r389, %r366, %r391;
	// end inline asm
	// begin inline asm
	shfl.sync.down.b32 %r377, %r378, %r389, %r366, %r391;
	// end inline asm
	mov.b64 	{%r383, %r388}, %rd259;
	// begin inline asm
	shfl.sync.down.b32 %r382, %r383, %r389, %r366, %r391;
	// end inline asm
	// begin inline asm
	shfl.sync.down.b32 %r387, %r388, %r389, %r366, %r391;
	// end inline asm
	mov.b64 	%rd69, {%r382, %r387};
	add.s32 	%r392, %r347, 2;
	setp.gt.s32 	%p123, %r392, %r366;
	mov.u32 	%r594, %r593;
	mov.u64 	%rd260, %rd259;
	@%p123 bra 	$L__BB7_79;
	setp.lt.s32 	%p124, %r593, %r372;
	mov.u32 	%r594, %r372;
	mov.u64 	%rd260, %rd69;
	@%p124 bra 	$L__BB7_79;
	setp.lt.s32 	%p125, %r372, %r593;
	mov.u32 	%r594, %r593;
	mov.u64 	%rd260, %rd259;
	@%p125 bra 	$L__BB7_79;
	setp.lt.s64 	%p126, %rd259, %rd69;
	selp.b32 	%r594, %r593, %r372, %p126;
	min.s64 	%rd260, %rd259, %rd69;
$L__BB7_79:
	mov.b32 	%r410, 4;
	mov.b32 	%r412, -1;
	// begin inline asm
	shfl.sync.down.b32 %r393, %r594, %r410, %r366, %r412;
	// end inline asm
	// begin inline asm
	shfl.sync.down.b32 %r398, %r399, %r410, %r366, %r412;
	// end inline asm
	mov.b64 	{%r404, %r409}, %rd260;
	// begin inline asm
	shfl.sync.down.b32 %r403, %r404, %r410, %r366, %r412;
	// end inline asm
	// begin inline asm
	shfl.sync.down.b32 %r408, %r409, %r410, %r366, %r412;
	// end inline asm
	mov.b64 	%rd72, {%r403, %r408};
	add.s32 	%r413, %r347, 4;
	setp.gt.s32 	%p127, %r413, %r366;
	mov.u32 	%r595, %r594;
	mov.u64 	%rd261, %rd260;
	@%p127 bra 	$L__BB7_83;
	setp.lt.s32 	%p128, %r594, %r393;
	mov.u32 	%r595, %r393;
	mov.u64 	%rd261, %rd72;
	@%p128 bra 	$L__BB7_83;
	setp.lt.s32 	%p129, %r393, %r594;
	mov.u32 	%r595, %r594;
	mov.u64 	%rd261, %rd260;
	@%p129 bra 	$L__BB7_83;
	setp.lt.s64 	%p130, %rd260, %rd72;
	selp.b32 	%r595, %r594, %r393, %p130;
	min.s64 	%rd261, %rd260, %rd72;
$L__BB7_83:
	mov.b32 	%r431, 8;
	mov.b32 	%r433, -1;
	// begin inline asm
	shfl.sync.down.b32 %r414, %r595, %r431, %r366, %r433;
	// end inline asm
	// begin inline asm
	shfl.sync.down.b32 %r419, %r420, %r431, %r366, %r433;
	// end inline asm
	mov.b64 	{%r425, %r430}, %rd261;
	// begin inline asm
	shfl.sync.down.b32 %r424, %r425, %r431, %r366, %r433;
	// end inline asm
	// begin inline asm
	shfl.sync.down.b32 %r429, %r430, %r431, %r366, %r433;
	// end inline asm
	mov.b64 	%rd75, {%r424, %r429};
	add.s32 	%r434, %r347, 8;
	setp.gt.s32 	%p131, %r434, %r366;
	mov.u32 	%r596, %r595;
	mov.u64 	%rd262, %rd261;
	@%p131 bra 	$L__BB7_87;
	setp.lt.s32 	%p132, %r595, %r414;
	mov.u32 	%r596, %r414;
	mov.u64 	%rd262, %rd75;
	@%p132 bra 	$L__BB7_87;
	setp.lt.s32 	%p133, %r414, %r595;
	mov.u32 	%r596, %r595;
	mov.u64 	%rd262, %rd261;
	@%p133 bra 	$L__BB7_87;
	setp.lt.s64 	%p134, %rd261, %rd75;
	selp.b32 	%r596, %r595, %r414, %p134;
	min.s64 	%rd262, %rd261, %rd75;
$L__BB7_87:
	mov.b32 	%r452, 16;
	mov.b32 	%r454, -1;
	// begin inline asm
	shfl.sync.down.b32 %r435, %r596, %r452, %r366, %r454;
	// end inline asm
	// begin inline asm
	shfl.sync.down.b32 %r440, %r441, %r452, %r366, %r454;
	// end inline asm
	mov.b64 	{%r446, %r451}, %rd262;
	// begin inline asm
	shfl.sync.down.b32 %r445, %r446, %r452, %r366, %r454;
	// end inline asm
	// begin inline asm
	shfl.sync.down.b32 %r450, %r451, %r452, %r366, %r454;
	// end inline asm
	mov.b64 	%rd78, {%r445, %r450};
	add.s32 	%r455, %r347, 16;
	setp.gt.s32 	%p135, %r455, %r366;
	mov.u32 	%r640, %r596;
	mov.u64 	%rd304, %rd262;
	@%p135 bra 	$L__BB7_91;
	setp.lt.s32 	%p136, %r596, %r435;
	mov.u32 	%r640, %r435;
	mov.u64 	%rd304, %rd78;
	@%p136 bra 	$L__BB7_91;
	setp.lt.s32 	%p137, %r435, %r596;
	mov.u32 	%r640, %r596;
	mov.u64 	%rd304, %rd262;
	@%p137 bra 	$L__BB7_91;
	setp.lt.s64 	%p138, %rd262, %rd78;
	selp.b32 	%r640, %r596, %r435, %p138;
	min.s64 	%rd304, %rd262, %rd78;
$L__BB7_91:
	setp.ne.s32 	%p139, %r347, 0;
	@%p139 bra 	$L__BB7_93;
	shr.u32 	%r456, %r1, 1;
	and.b32  	%r457, %r456, 496;
	mov.u32 	%r458, _ZN6thrust24THRUST_300001_SM_1000_NS8cuda_cub4core6detail5shmemE;
	add.s32 	%r459, %r458, %r457;
	st.shared.u32 	[%r459+8], %r640;
	st.shared.u64 	[%r459+16], %rd304;
$L__BB7_93:
	bar.sync 	0;
	setp.ne.s32 	%p140, %r1, 0;
	@%p140 bra 	$L__BB7_204;
	setp.lt.s32 	%p141, %r205, 33;
	mov.u32 	%r598, %r640;
	mov.u64 	%rd264, %rd304;
	@%p141 bra 	$L__BB7_98;
	ld.shared.u32 	%r89, [_ZN6thrust24THRUST_300001_SM_1000_NS8cuda_cub4core6detail5shmemE+24];
	ld.shared.u64 	%rd81, [_ZN6thrust24THRUST_300001_SM_1000_NS8cuda_cub4core6detail5shmemE+32];
	setp.lt.s32 	%p142, %r640, %r89;
	mov.u32 	%r598, %r89;
	mov.u64 	%rd264, %rd81;
	@%p142 bra 	$L__BB7_98;
	setp.lt.s32 	%p143, %r89, %r640;
	mov.u32 	%r598, %r640;
	mov.u64 	%rd264, %rd304;
	@%p143 bra 	$L__BB7_98;
	setp.lt.s64 	%p144, %rd304, %rd81;
	selp.b32 	%r598, %r640, %r89, %p144;
	min.s64 	%rd264, %rd304, %rd81;
$L__BB7_98:
	setp.lt.s32 	%p145, %r205, 65;
	mov.u32 	%r599, %r598;
	mov.u64 	%rd265, %rd264;
	@%p145 bra 	$L__BB7_102;
	ld.shared.u32 	%r92, [_ZN6thrust24THRUST_300001_SM_1000_NS8cuda_cub4core6detail5shmemE+40];
	ld.shared.u64 	%rd84, [_ZN6thrust24THRUST_300001_SM_1000_NS8cuda_cub4core6detail5shmemE+48];
	setp.lt.s32 	%p146, %r598, %r92;
	mov.u32 	%r599, %r92;
	mov.u64 	%rd265, %rd84;
	@%p146 bra 	$L__BB7_102;
	setp.lt.s32 	%p147, %r92, %r598;
	mov.u32 	%r599, %r598;
	mov.u64 	%rd265, %rd264;
	@%p147 bra 	$L__BB7_102;
	setp.lt.s64 	%p148, %rd264, %rd84;
	selp.b32 	%r599, %r598, %r92, %p148;
	min.s64 	%rd265, %rd264, %rd84;
$L__BB7_102:
	setp.lt.s32 	%p149, %r205, 97;
	mov.u32 	%r600, %r599;
	mov.u64 	%rd266, %rd265;
	@%p149 bra 	$L__BB7_106;
	ld.shared.u32 	%r95, [_ZN6thrust24THRUST_300001_SM_1000_NS8cuda_cub4core6detail5shmemE+56];
	ld.shared.u64 	%rd87, [_ZN6thrust24THRUST_300001_SM_1000_NS8cuda_cub4core6detail5shmemE+64];
	setp.lt.s32 	%p150, %r599, %r95;
	mov.u32 	%r600, %r95;
	mov.u64 	%rd266, %rd87;
	@%p150 bra 	$L__BB7_106;
	setp.lt.s32 	%p151, %r95, %r599;
	mov.u32 	%r600, %r599;
	mov.u64 	%rd266, %rd265;
	@%p151 bra 	$L__BB7_106;
	setp.lt.s64 	%p152, %rd265, %rd87;
	selp.b32 	%r600, %r599, %r95, %p152;
	min.s64 	%rd266, %rd265, %rd87;
$L__BB7_106:
	setp.lt.s32 	%p153, %r205, 129;
	mov.u32 	%r601, %r600;
	mov.u64 	%rd267, %rd266;
	@%p153 bra 	$L__BB7_110;
	ld.shared.u32 	%r98, [_ZN6thrust24THRUST_300001_SM_1000_NS8cuda_cub4core6detail5shmemE+72];
	ld.shared.u64 	%rd90, [_ZN6thrust24THRUST_300001_SM_1000_NS8cuda_cub4core6detail5shmemE+80];
	setp.lt.s32 	%p154, %r600, %r98;
	mov.u32 	%r601, %r98;
	mov.u64 	%rd267, %rd90;
	@%p154 bra 	$L__BB7_110;
	setp.lt.s32 	%p155, %r98, %r600;
	mov.u32 	%r601, %r600;
	mov.u64 	%rd267, %rd266;
	@%p155 bra 	$L__BB7_110;
	setp.lt.s64 	%p156, %rd266, %rd90;
	selp.b32 	%r601, %r600, %r98, %p156;
	min.s64 	%rd267, %rd266, %rd90;
$L__BB7_110:
	setp.lt.s32 	%p157, %r205, 161;
	mov.u32 	%r602, %r601;
	mov.u64 	%rd268, %rd267;
	@%p157 bra 	$L__BB7_114;
	ld.shared.u32 	%r101, [_ZN6thrust24THRUST_300001_SM_1000_NS8cuda_cub4core6detail5shmemE+88];
	ld.shared.u64 	%rd93, [_ZN6thrust24THRUST_300001_SM_1000_NS8cuda_cub4core6detail5shmemE+96];
	setp.lt.s32 	%p158, %r601, %r101;
	mov.u32 	%r602, %r101;
	mov.u64 	%rd268, %rd93;
	@%p158 bra 	$L__BB7_114;
	setp.lt.s32 	%p159, %r101, %r601;
	mov.u32 	%r602, %r601;
	mov.u64 	%rd268, %rd267;
	@%p159 bra 	$L__BB7_114;
	setp.lt.s64 	%p160, %rd267, %rd93;
	selp.b32 	%r602, %r601, %r101, %p160;
	min.s64 	%rd268, %rd267, %rd93;
$L__BB7_114:
	setp.lt.s32 	%p161, %r205, 193;
	mov.u32 	%r603, %r602;
	mov.u64 	%rd269, %rd268;
	@%p161 bra 	$L__BB7_118;
	ld.shared.u32 	%r104, [_ZN6thrust24THRUST_300001_SM_1000_NS8cuda_cub4core6detail5shmemE+104];
	ld.shared.u64 	%rd96, [_ZN6thrust24THRUST_300001_SM_1000_NS8cuda_cub4core6detail5shmemE+112];
	setp.lt.s32 	%p162, %r602, %r104;
	mov.u32 	%r603, %r104;
	mov.u64 	%rd269, %rd96;
	@%p162 bra 	$L__BB7_118;
	setp.lt.s32 	%p163, %r104, %r602;
	mov.u32 	%r603, %r602;
	mov.u64 	%rd269, %rd268;
	@%p163 bra 	$L__BB7_118;
	setp.lt.s64 	%p164, %rd268, %rd96;
	selp.b32 	%r603, %r602, %r104, %p164;
	min.s64 	%rd269, %rd268, %rd96;
$L__BB7_118:
	setp.lt.s32 	%p165, %r205, 225;
	mov.u32 	%r640, %r603;
	mov.u64 	%rd304, %rd269;
	@%p165 bra 	$L__BB7_204;
	ld.shared.u32 	%r107, [_ZN6thrust24THRUST_300001_SM_1000_NS8cuda_cub4core6detail5shmemE+120];
	ld.shared.u64 	%rd99, [_ZN6thrust24THRUST_300001_SM_1000_NS8cuda_cub4core6detail5shmemE+128];
	setp.lt.s32 	%p166, %r603, %r107;
	mov.u32 	%r640, %r107;
	mov.u64 	%rd304, %rd99;
	@%p166 bra 	$L__BB7_204;
	setp.lt.s32 	%p167, %r107, %r603;
	mov.u32 	%r640, %r603;
	mov.u64 	%rd304, %rd269;
	@%p167 bra 	$L__BB7_204;
	setp.lt.s64 	%p168, %rd269, %rd99;
	selp.b32 	%r640, %r603, %r107, %p168;
	min.s64 	%rd304, %rd269, %rd99;
	bra.uni 	$L__BB7_204;
$L__BB7_122:
	mov.u32 	%r109, %tid.x;
	cvt.u64.u32 	%rd101, %r109;
	mul.wide.u32 	%rd197, %r109, 4;
	add.s64 	%rd102, %rd1, %rd197;
	ld.global.u32 	%r206, [%rd102];
	add.s32 	%r207, %r109, 256;
	cvt.u64.u32 	%rd198, %r207;
	ld.global.u32 	%r208, [%rd102+1024];
	add.s32 	%r209, %r109, 512;
	cvt.u64.u32 	%rd199, %r209;
	ld.global.u32 	%r210, [%rd102+2048];
	add.s32 	%r211, %r109, 768;
	cvt.u64.u32 	%rd200, %r211;
	ld.global.u32 	%r212, [%rd102+3072];
	or.b32  	%r213, %r109, 1024;
	cvt.u64.u32 	%rd103, %r213;
	add.s64 	%rd291, %rd195, %rd103;
	ld.global.u32 	%r627, [%rd102+4096];
	setp.lt.s32 	%p3, %r206, %r208;
	max.s32 	%r214, %r206, %r208;
	selp.b64 	%rd201, %rd198, %rd101, %p3;
	setp.lt.s32 	%p4, %r214, %r210;
	max.s32 	%r215, %r214, %r210;
	selp.b64 	%rd202, %rd199, %rd201, %p4;
	setp.lt.s32 	%p5, %r215, %r212;
	max.s32 	%r111, %r215, %r212;
	selp.b64 	%rd105, %rd200, %rd202, %p5;
	setp.lt.s32 	%p6, %r111, %r627;
	@%p6 bra 	$L__BB7_124;
	setp.lt.s32 	%p7, %r627, %r111;
	setp.lt.u64 	%p8, %rd105, %rd103;
	or.pred  	%p9, %p7, %p8;
	selp.b32 	%r627, %r111, %r627, %p9;
	add.s64 	%rd203, %rd195, %rd105;
	selp.b64 	%rd291, %rd203, %rd291, %p9;
$L__BB7_124:
	setp.lt.u32 	%p10, %r205, 2560;
	mov.b32 	%r613, 1280;
	@%p10 bra 	$L__BB7_137;
	mov.b32 	%r605, 1280;
	mov.u32 	%r606, %r627;
	mov.u64 	%rd271, %rd291;
$L__BB7_126:
	cvt.u64.u32 	%rd204, %r605;
	add.s64 	%rd205, %rd101, %rd204;
	mul.wide.u32 	%rd206, %r605, 4;
	add.s64 	%rd207, %rd102, %rd206;
	add.s64 	%rd272, %rd205, %rd195;
	ld.global.u32 	%r607, [%rd207];
	add.s64 	%rd273, %rd272, 256;
	ld.global.u32 	%r608, [%rd207+1024];
	add.s64 	%rd274, %rd272, 512;
	ld.global.u32 	%r609, [%rd207+2048];
	add.s64 	%rd275, %rd272, 768;
	ld.global.u32 	%r610, [%rd207+3072];
	add.s64 	%rd291, %rd272, 1024;
	ld.global.u32 	%r627, [%rd207+4096];
	setp.lt.s32 	%p11, %r606, %r607;
	@%p11 bra 	$L__BB7_128;
	setp.lt.s32 	%p12, %r607, %r606;
	setp.lt.s64 	%p13, %rd271, %rd272;
	or.pred  	%p14, %p12, %p13;
	selp.b32 	%r607, %r606, %r607, %p14;
	selp.b64 	%rd272, %rd271, %rd272, %p14;
$L__BB7_128:
	setp.lt.s32 	%p15, %r607, %r608;
	@%p15 bra 	$L__BB7_130;
	setp.lt.s32 	%p16, %r608, %r607;
	setp.lt.s64 	%p17, %rd272, %rd273;
	or.pred  	%p18, %p16, %p17;
	selp.b32 	%r608, %r607, %r608, %p18;
	selp.b64 	%rd273, %rd272, %rd273, %p18;
$L__BB7_130:
	setp.lt.s32 	%p19, %r608, %r609;
	@%p19 bra 	$L__BB7_132;
	setp.lt.s32 	%p20, %r609, %r608;
	setp.lt.s64 	%p21, %rd273, %rd274;
	or.pred  	%p22, %p20, %p21;
	selp.b32 	%r609, %r608, %r609, %p22;
	selp.b64 	%rd274, %rd273, %rd274, %p22;
$L__BB7_132:
	setp.lt.s32 	%p23, %r609, %r610;
	@%p23 bra 	$L__BB7_134;
	setp.lt.s32 	%p24, %r610, %r609;
	setp.lt.s64 	%p25, %rd274, %rd275;
	or.pred  	%p26, %p24, %p25;
	selp.b32 	%r610, %r609, %r610, %p26;
	selp.b64 	%rd275, %rd274, %rd275, %p26;
$L__BB7_134:
	setp.lt.s32 	%p27, %r610, %r627;
	@%p27 bra 	$L__BB7_136;
	setp.lt.s32 	%p28, %r627, %r610;
	setp.lt.s64 	%p29, %rd275, %rd291;
	or.pred  	%p30, %p28, %p29;
	selp.b32 	%r627, %r610, %r627, %p30;
	selp.b64 	%rd291, %rd275, %rd291, %p30;
$L__BB7_136:
	add.s32 	%r613, %r605, 1280;
	add.s32 	%r218, %r605, 2560;
	setp.le.s32 	%p31, %r218, %r205;
	mov.u32 	%r605, %r613;
	mov.u32 	%r606, %r627;
	mov.u64 	%rd271, %rd291;
	@%p31 bra 	$L__BB7_126;
$L__BB7_137:
	setp.le.s32 	%p32, %r205, %r613;
	@%p32 bra 	$L__BB7_160;
	sub.s32 	%r134, %r205, %r613;
	setp.ge.s32 	%p33, %r109, %r134;
	@%p33 bra 	$L__BB7_160;
	not.b32 	%r220, %r109;
	add.s32 	%r221, %r205, %r220;
	sub.s32 	%r135, %r221, %r613;
	and.b32  	%r222, %r135, 768;
	setp.eq.s32 	%p34, %r222, 768;
	mov.u32 	%r618, %r109;
	@%p34 bra 	$L__BB7_145;
	add.s32 	%r223, %r109, %r613;
	cvt.u64.u32 	%rd209, %r223;
	add.s64 	%rd279, %rd195, %rd209;
	mul.wide.u32 	%rd210, %r223, 4;
	add.s64 	%rd278, %rd1, %rd210;
	shr.u32 	%r224, %r135, 8;
	add.s32 	%r225, %r224, 1;
	and.b32  	%r226, %r225, 3;
	neg.s32 	%r614, %r226;
	mov.u32 	%r618, %r109;
$L__BB7_141:
	.pragma "nounroll";
	mov.u64 	%rd129, %rd291;
	mov.u32 	%r139, %r627;
	ld.global.u32 	%r140, [%rd278];
	setp.lt.s32 	%p35, %r139, %r140;
	mov.u32 	%r627, %r140;
	mov.u64 	%rd291, %rd279;
	@%p35 bra 	$L__BB7_144;
	setp.lt.s32 	%p36, %r140, %r139;
	mov.u32 	%r627, %r139;
	mov.u64 	%rd291, %rd129;
	@%p36 bra 	$L__BB7_144;
	setp.lt.s64 	%p37, %rd129, %rd279;
	selp.b32 	%r627, %r139, %r140, %p37;
	min.s64 	%rd291, %rd129, %rd279;
$L__BB7_144:
	add.s32 	%r618, %r618, 256;
	add.s64 	%rd279, %rd279, 256;
	add.s64 	%rd278, %rd278, 1024;
	add.s32 	%r614, %r614, 1;
	setp.ne.s32 	%p38, %r614, 0;
	@%p38 bra 	$L__BB7_141;
$L__BB7_145:
	setp.lt.u32 	%p39, %r135, 768;
	@%p39 bra 	$L__BB7_160;
	add.s32 	%r621, %r618, %r613;
	cvt.u64.u32 	%rd211, %r621;
	add.s64 	%rd286, %rd195, %rd211;
	cvt.u64.u32 	%rd212, %r618;
	cvt.u64.u32 	%rd213, %r613;
	add.s64 	%rd214, %rd212, %rd213;
	shl.b64 	%rd215, %rd214, 2;
	add.s64 	%rd216, %rd215, %rd1;
	add.s64 	%rd285, %rd216, 3072;
	mul.wide.u32 	%rd217, %r621, 4;
	add.s64 	%rd284, %rd1, %rd217;
	add.s32 	%r622, %r618, 512;
$L__BB7_147:
	mov.u32 	%r151, %r622;
	ld.global.u32 	%r153, [%rd284];
	setp.lt.s32 	%p40, %r627, %r153;
	mov.u32 	%r624, %r153;
	mov.u64 	%rd288, %rd286;
	@%p40 bra 	$L__BB7_150;
	setp.lt.s32 	%p41, %r153, %r627;
	mov.u32 	%r624, %r627;
	mov.u64 	%rd288, %rd291;
	@%p41 bra 	$L__BB7_150;
	setp.lt.s64 	%p42, %rd291, %rd286;
	selp.b32 	%r624, %r627, %r153, %p42;
	min.s64 	%rd288, %rd291, %rd286;
$L__BB7_150:
	add.s32 	%r227, %r621, 256;
	cvt.u64.u32 	%rd218, %r227;
	add.s64 	%rd145, %rd195, %rd218;
	ld.global.u32 	%r156, [%rd285+-2048];
	setp.lt.s32 	%p43, %r624, %r156;
	mov.u32 	%r625, %r156;
	mov.u64 	%rd289, %rd145;
	@%p43 bra 	$L__BB7_153;
	setp.lt.s32 	%p44, %r156, %r624;
	mov.u32 	%r625, %r624;
	mov.u64 	%rd289, %rd288;
	@%p44 bra 	$L__BB7_153;
	setp.lt.s64 	%p45, %rd288, %rd145;
	selp.b32 	%r625, %r624, %r156, %p45;
	min.s64 	%rd289, %rd288, %rd145;
$L__BB7_153:
	add.s32 	%r228, %r621, 512;
	cvt.u64.u32 	%rd219, %r228;
	add.s64 	%rd148, %rd195, %rd219;
	ld.global.u32 	%r159, [%rd285+-1024];
	setp.lt.s32 	%p46, %r625, %r159;
	mov.u32 	%r626, %r159;
	mov.u64 	%rd290, %rd148;
	@%p46 bra 	$L__BB7_156;
	setp.lt.s32 	%p47, %r159, %r625;
	mov.u32 	%r626, %r625;
	mov.u64 	%rd290, %rd289;
	@%p47 bra 	$L__BB7_156;
	setp.lt.s64 	%p48, %rd289, %rd148;
	selp.b32 	%r626, %r625, %r159, %p48;
	min.s64 	%rd290, %rd289, %rd148;
$L__BB7_156:
	add.s32 	%r229, %r621, 768;
	cvt.u64.u32 	%rd220, %r229;
	add.s64 	%rd151, %rd195, %rd220;
	ld.global.u32 	%r162, [%rd285];
	setp.lt.s32 	%p49, %r626, %r162;
	mov.u32 	%r627, %r162;
	mov.u64 	%rd291, %rd151;
	@%p49 bra 	$L__BB7_159;
	setp.lt.s32 	%p50, %r162, %r626;
	mov.u32 	%r627, %r626;
	mov.u64 	%rd291, %rd290;
	@%p50 bra 	$L__BB7_159;
	setp.lt.s64 	%p51, %rd290, %rd151;
	selp.b32 	%r627, %r626, %r162, %p51;
	min.s64 	%rd291, %rd290, %rd151;
$L__BB7_159:
	add.s64 	%rd286, %rd286, 1024;
	add.s64 	%rd285, %rd285, 4096;
	add.s64 	%rd284, %rd284, 4096;
	add.s32 	%r622, %r151, 1024;
	add.s32 	%r230, %r151, 512;
	add.s32 	%r621, %r621, 1024;
	setp.lt.s32 	%p52, %r230, %r134;
	@%p52 bra 	$L__BB7_147;
$L__BB7_160:
	// begin inline asm
	mov.u32 %r231, %laneid;
	// end inline asm
	mov.b32 	%r249, 1;
	mov.b32 	%r250, 31;
	mov.b32 	%r251, -1;
	// begin inline asm
	shfl.sync.down.b32 %r232, %r627, %r249, %r250, %r251;
	// end inline asm
	// begin inline asm
	shfl.sync.down.b32 %r237, %r238, %r249, %r250, %r251;
	// end inline asm
	mov.b64 	{%r243, %r248}, %rd291;
	// begin inline asm
	shfl.sync.down.b32 %r242, %r243, %r249, %r250, %r251;
	// end inline asm
	// begin inline asm
	shfl.sync.down.b32 %r247, %r248, %r249, %r250, %r251;
	// end inline asm
	mov.b64 	%rd158, {%r242, %r247};
	setp.gt.s32 	%p53, %r231, 30;
	mov.u32 	%r629, %r627;
	mov.u64 	%rd293, %rd291;
	@%p53 bra 	$L__BB7_164;
	setp.lt.s32 	%p54, %r627, %r232;
	mov.u32 	%r629, %r232;
	mov.u64 	%rd293, %rd158;
	@%p54 bra 	$L__BB7_164;
	setp.lt.s32 	%p55, %r232, %r627;
	mov.u32 	%r629, %r627;
	mov.u64 	%rd293, %rd291;
	@%p55 bra 	$L__BB7_164;
	setp.lt.s64 	%p56, %rd291, %rd158;
	selp.b32 	%r629, %r627, %r232, %p56;
	min.s64 	%rd293, %rd291, %rd158;
$L__BB7_164:
	mov.b32 	%r269, 2;
	mov.b32 	%r270, 31;
	mov.b32 	%r271, -1;
	// begin inline asm
	shfl.sync.down.b32 %r252, %r629, %r269, %r270, %r271;
	// end inline asm
	// begin inline asm
	shfl.sync.down.b32 %r257, %r258, %r269, %r270, %r271;
	// end inline asm
	mov.b64 	{%r263, %r268}, %rd293;
	// begin inline asm
	shfl.sync.down.b32 %r262, %r263, %r269, %r270, %r271;
	// end inline asm
	// begin inline asm
	shfl.sync.down.b32 %r267, %r268, %r269, %r270, %r271;
	// end inline asm
	mov.b64 	%rd161, {%r262, %r267};
	setp.gt.s32 	%p57, %r231, 29;
	mov.u32 	%r630, %r629;
	mov.u64 	%rd294, %rd293;
	@%p57 bra 	$L__BB7_168;
	setp.lt.s32 	%p58, %r629, %r252;
	mov.u32 	%r630, %r252;
	mov.u64 	%rd294, %rd161;
	@%p58 bra 	$L__BB7_168;
	setp.lt.s32 	%p59, %r252, %r629;
	mov.u32 	%r630, %r629;
	mov.u64 	%rd294, %rd293;
	@%p59 bra 	$L__BB7_168;
	setp.lt.s64 	%p60, %rd293, %rd161;
	selp.b32 	%r630, %r629, %r252, %p60;
	min.s64 	%rd294, %rd293, %rd161;
$L__BB7_168:
	mov.b32 	%r289, 4;
	mov.b32 	%r290, 31;
	mov.b32 	%r291, -1;
	// begin inline asm
	shfl.sync.down.b32 %r272, %r630, %r289, %r290, %r291;
	// end inline asm
	// begin inline asm
	shfl.sync.down.b32 %r277, %r278, %r289, %r290, %r291;
	// end inline asm
	mov.b64 	{%r283, %r288}, %rd294;
	// begin inline asm
	shfl.sync.down.b32 %r282, %r283, %r289, %r290, %r291;
	// end inline asm
	// begin inline asm
	shfl.sync.down.b32 %r287, %r288, %r289, %r290, %r291;
	// end inline asm
	mov.b64 	%rd164, {%r282, %r287};
	setp.gt.s32 	%p61, %r231, 27;
	mov.u32 	%r631, %r630;
	mov.u64 	%rd295, %rd294;
	@%p61 bra 	$L__BB7_172;
	setp.lt.s32 	%p62, %r630, %r272;
	mov.u32 	%r631, %r272;
	mov.u64 	%rd295, %rd164;
	@%p62 bra 	$L__BB7_172;
	setp.lt.s32 	%p63, %r272, %r630;
	mov.u32 	%r631, %r630;
	mov.u64 	%rd295, %rd294;
	@%p63 bra 	$L__BB7_172;
	setp.lt.s64 	%p64, %rd294, %rd164;
	selp.b32 	%r631, %r630, %r272, %p64;
	min.s64 	%rd295, %rd294, %rd164;
$L__BB7_172:
	mov.b32 	%r309, 8;
	mov.b32 	%r310, 31;
	mov.b32 	%r311, -1;
	// begin inline asm
	shfl.sync.down.b32 %r292, %r631, %r309, %r310, %r311;
	// end inline asm
	// begin inline asm
	shfl.sync.down.b32 %r297, %r298, %r309, %r310, %r311;
	// end inline asm
	mov.b64 	{%r303, %r308}, %rd295;
	// begin inline asm
	shfl.sync.down.b32 %r302, %r303, %r309, %r310, %r311;
	// end inline asm
	// begin inline asm
	shfl.sync.down.b32 %r307, %r308, %r309, %r310, %r311;
	// end inline asm
	mov.b64 	%rd167, {%r302, %r307};
	setp.gt.s32 	%p65, %r231, 23;
	mov.u32 	%r632, %r631;
	mov.u64 	%rd296, %rd295;
	@%p65 bra 	$L__BB7_176;
	setp.lt.s32 	%p66, %r631, %r292;
	mov.u32 	%r632, %r292;
	mov.u64 	%rd296, %rd167;
	@%p66 bra 	$L__BB7_176;
	setp.lt.s32 	%p67, %r292, %r631;
	mov.u32 	%r632, %r631;
	mov.u64 	%rd296, %rd295;
	@%p67 bra 	$L__BB7_176;
	setp.lt.s64 	%p68, %rd295, %rd167;
	selp.b32 	%r632, %r631, %r292, %p68;
	min.s64 	%rd296, %rd295, %rd167;
$L__BB7_176:
	mov.b32 	%r329, 16;
	mov.b32 	%r330, 31;
	mov.b32 	%r331, -1;
	// begin inline asm
	shfl.sync.down.b32 %r312, %r632, %r329, %r330, %r331;
	// end inline asm
	// begin inline asm
	shfl.sync.down.b32 %r317, %r318, %r329, %r330, %r331;
	// end inline asm
	mov.b64 	{%r323, %r328}, %rd296;
	// begin inline asm
	shfl.sync.down.b32 %r322, %r323, %r329, %r330, %r331;
	// end inline asm
	// begin inline asm
	shfl.sync.down.b32 %r327, %r328, %r329, %r330, %r331;
	// end inline asm
	mov.b64 	%rd170, {%r322, %r327};
	setp.gt.s32 	%p69, %r231, 15;
	mov.u32 	%r640, %r632;
	mov.u64 	%rd304, %rd296;
	@%p69 bra 	$L__BB7_180;
	setp.lt.s32 	%p70, %r632, %r312;
	mov.u32 	%r640, %r312;
	mov.u64 	%rd304, %rd170;
	@%p70 bra 	$L__BB7_180;
	setp.lt.s32 	%p71, %r312, %r632;
	mov.u32 	%r640, %r632;
	mov.u64 	%rd304, %rd296;
	@%p71 bra 	$L__BB7_180;
	setp.lt.s64 	%p72, %rd296, %rd170;
	selp.b32 	%r640, %r632, %r312, %p72;
	min.s64 	%rd304, %rd296, %rd170;
$L__BB7_180:
	setp.ne.s32 	%p73, %r231, 0;
	@%p73 bra 	$L__BB7_182;
	shr.u32 	%r332, %r109, 1;
	and.b32  	%r333, %r332, 496;
	mov.u32 	%r334, _ZN6thrust24THRUST_300001_SM_1000_NS8cuda_cub4core6detail5shmemE;
	add.s32 	%r335, %r334, %r333;
	st.shared.u32 	[%r335+8], %r640;
	st.shared.u64 	[%r335+16], %rd304;
$L__BB7_182:
	bar.sync 	0;
	setp.ne.s32 	%p74, %r109, 0;
	@%p74 bra 	$L__BB7_204;
	ld.shared.u32 	%r184, [_ZN6thrust24THRUST_300001_SM_1000_NS8cuda_cub4core6detail5shmemE+24];
	ld.shared.u64 	%rd173, [_ZN6thrust24THRUST_300001_SM_1000_NS8cuda_cub4core6detail5shmemE+32];
	setp.lt.s32 	%p75, %r640, %r184;
	mov.u32 	%r634, %r184;
	mov.u64 	%rd298, %rd173;
	@%p75 bra 	$L__BB7_186;
	setp.lt.s32 	%p76, %r184, %r640;
	mov.u32 	%r634, %r640;
	mov.u64 	%rd298, %rd304;
	@%p76 bra 	$L__BB7_186;
	setp.lt.s64 	%p77, %rd304, %rd173;
	selp.b32 	%r634, %r640, %r184, %p77;
	min.s64 	%rd298, %rd304, %rd173;
$L__BB7_186:
	ld.shared.u32 	%r187, [_ZN6thrust24THRUST_300001_SM_1000_NS8cuda_cub4core6detail5shmemE+40];
	ld.shared.u64 	%rd176, [_ZN6thrust24THRUST_300001_SM_1000_NS8cuda_cub4core6detail5shmemE+48];
	setp.lt.s32 	%p78, %r634, %r187;
	mov.u32 	%r635, %r187;
	mov.u64 	%rd299, %rd176;
	@%p78 bra 	$L__BB7_189;
	setp.lt.s32 	%p79, %r187, %r634;
	mov.u32 	%r635, %r634;
	mov.u64 	%rd299, %rd298;
	@%p79 bra 	$L__BB7_189;
	setp.lt.s64 	%p80, %rd298, %rd176;
	selp.b32 	%r635, %r634, %r187, %p80;
	min.s64 	%rd299, %rd298, %rd176;
$L__BB7_189:
	ld.shared.u32 	%r190, [_ZN6thrust24THRUST_300001_SM_1000_NS8cuda_cub4core6detail5shmemE+56];
	ld.shared.u64 	%rd179, [_ZN6thrust24THRUST_300001_SM_1000_NS8cuda_cub4core6detail5shmemE+64];
	setp.lt.s32 	%p81, %r635, %r190;
	mov.u32 	%r636, %r190;
	mov.u64 	%rd300, %rd179;
	@%p81 bra 	$L__BB7_192;
	setp.lt.s32 	%p82, %r190, %r635;
	mov.u32 	%r636, %r635;
	mov.u64 	%rd300, %rd299;
	@%p82 bra 	$L__BB7_192;
	setp.lt.s64 	%p83, %rd299, %rd179;
	selp.b32 	%r636, %r635, %r190, %p83;
	min.s64 	%rd300, %rd299, %rd179;
$L__BB7_192:
	ld.shared.u32 	%r193, [_ZN6thrust24THRUST_300001_SM_1000_NS8cuda_cub4core6detail5shmemE+72];
	ld.shared.u64 	%rd182, [_ZN6thrust24THRUST_300001_SM_1000_NS8cuda_cub4core6detail5shmemE+80];
	setp.lt.s32 	%p84, %r636, %r193;
	mov.u32 	%r637, %r193;
	mov.u64 	%rd301, %rd182;
	@%p84 bra 	$L__BB7_195;
	setp.lt.s32 	%p85, %r193, %r636;
	mov.u32 	%r637, %r636;
	mov.u64 	%rd301, %rd300;
	@%p85 bra 	$L__BB7_195;
	setp.lt.s64 	%p86, %rd300, %rd182;
	selp.b32 	%r637, %r636, %r193, %p86;
	min.s64 	%rd301, %rd300, %rd182;
$L__BB7_195:
	ld.shared.u32 	%r196, [_ZN6thrust24THRUST_300001_SM_1000_NS8cuda_cub4core6detail5shmemE+88];
	ld.shared.u64 	%rd185, [_ZN6thrust24THRUST_300001_SM_1000_NS8cuda_cub4core6detail5shmemE+96];
	setp.lt.s32 	%p87, %r637, %r196;
	mov.u32 	%r638, %r196;
	mov.u64 	%rd302, %rd185;
	@%p87 bra 	$L__BB7_198;
	setp.lt.s32 	%p88, %r196, %r637;
	mov.u32 	%r638, %r637;
	mov.u64 	%rd302, %rd301;
	@%p88 bra 	$L__BB7_198;
	setp.lt.s64 	%p89, %rd301, %rd185;
	selp.b32 	%r638, %r637, %r196, %p89;
	min.s64 	%rd302, %rd301, %rd185;
$L__BB7_198:
	ld.shared.u32 	%r199, [_ZN6thrust24THRUST_300001_SM_1000_NS8cuda_cub4core6detail5shmemE+104];
	ld.shared.u64 	%rd188, [_ZN6thrust24THRUST_300001_SM_1000_NS8cuda_cub4core6detail5shmemE+112];
	setp.lt.s32 	%p90, %r638, %r199;
	mov.u32 	%r639, %r199;
	mov.u64 	%rd303, %rd188;
	@%p90 bra 	$L__BB7_201;
	setp.lt.s32 	%p91, %r199, %r638;
	mov.u32 	%r639, %r638;
	mov.u64 	%rd303, %rd302;
	@%p91 bra 	$L__BB7_201;
	setp.lt.s64 	%p92, %rd302, %rd188;
	selp.b32 	%r639, %r638, %r199, %p92;
	min.s64 	%rd303, %rd302, %rd188;
$L__BB7_201:
	ld.shared.u32 	%r202, [_ZN6thrust24THRUST_300001_SM_1000_NS8cuda_cub4core6detail5shmemE+120];
	ld.shared.u64 	%rd191, [_ZN6thrust24THRUST_300001_SM_1000_NS8cuda_cub4core6detail5shmemE+128];
	setp.lt.s32 	%p93, %r639, %r202;
	mov.u32 	%r640, %r202;
	mov.u64 	%rd304, %rd191;
	@%p93 bra 	$L__BB7_204;
	setp.lt.s32 	%p94, %r202, %r639;
	mov.u32 	%r640, %r639;
	mov.u64 	%rd304, %rd303;
	@%p94 bra 	$L__BB7_204;
	setp.lt.s64 	%p95, %rd303, %rd191;
	selp.b32 	%r640, %r639, %r202, %p95;
	min.s64 	%rd304, %rd303, %rd191;
$L__BB7_204:
	mov.u32 	%r565, %tid.x;
	setp.ne.s32 	%p212, %r565, 0;
	@%p212 bra 	$L__BB7_206;
	ld.param.u64 	%rd234, [_ZN6thrust24THRUST_300001_SM_1000_NS8cuda_cub4core6detail13_kernel_agentINS1_8__reduce11ReduceAgentINS0_12zip_iteratorIN4cuda3std3__45tupleIJNS0_10device_ptrIiEENS0_17counting_iteratorIlNS0_11use_defaultESF_SF_EEEEEEEPNSB_IJilEEESJ_iNS1_9__extrema9arg_max_fIilNSA_4lessIiEEEEEEJSI_SK_iSP_EEEvDpT0__param_1];
	cvta.to.global.u64 	%rd233, %rd234;
	st.global.u32 	[%rd233], %r640;
	st.global.u64 	[%rd233+8], %rd304;
$L__BB7_206:
	ret;

}
	// .globl	_ZN6thrust24THRUST_300001_SM_1000_NS8cuda_cub4core6detail13_kernel_agentINS1_8__reduce11ReduceAgentINS0_12zip_iteratorIN4cuda3std3__45tupleIJNS0_10device_ptrIiEENS0_17counting_iteratorIlNS0_11use_defaultESF_SF_EEEEEEEPNSB_IJilEEESJ_iNS1_9__extrema9arg_max_fIilNSA_4lessIiEEEEEEJSI_SK_iN3cub18CUB_300001_SM_100013GridEvenShareIiEENSS_9GridQueueIjEESP_EEEvDpT0_
.visible .entry _ZN6thrust24THRUST_300001_SM_1000_NS8cuda_cub4core6detail13_kernel_agentINS1_8__reduce11ReduceAgentINS0_12zip_iteratorIN4cuda3std3__45tupleIJNS0_10device_ptrIiEENS0_17counting_iteratorIlNS0_11use_defaultESF_SF_EEEEEEEPNSB_IJilEEESJ_iNS1_9__extrema9arg_max_fIilNSA_4lessIiEEEEEEJSI_SK_iN3cub18CUB_300001_SM_100013GridEvenShareIiEENSS_9GridQueueIjEESP_EEEvDpT0_(
	.param .align 8 .b8 _ZN6thrust24THRUST_300001_SM_1000_NS8cuda_cub4core6detail13_kernel_agentINS1_8__reduce11ReduceAgentINS0_12zip_iteratorIN4cuda3std3__45tupleIJNS0_10device_ptrIiEENS0_17counting_iteratorIlNS0_11use_defaultESF_SF_EEEEEEEPNSB_IJilEEESJ_iNS1_9__extrema9arg_max_fIilNSA_4lessIiEEEEEEJSI_SK_iN3cub18CUB_300001_SM_100013GridEvenShareIiEENSS_9GridQueueIjEESP_EEEvDpT0__param_0[16],
	.param .u64 .ptr .align 1 _ZN6thrust24THRUST_300001_SM_1000_NS8cuda_cub4core6detail13_kernel_agentINS1_8__reduce11ReduceAgentINS0_12zip_iteratorIN4cuda3std3__45tupleIJNS0_10device_ptrIiEENS0_17counting_iteratorIlNS0_11use_defaultESF_SF_EEEEEEEPNSB_IJilEEESJ_iNS1_9__extrema9arg_max_fIilNSA_4lessIiEEEEEEJSI_SK_iN3cub18CUB_300001_SM_100013GridEvenShareIiEENSS_9GridQueueIjEESP_EEEvDpT0__param_1,
	.param .u32 _ZN6thrust24THRUST_300001_SM_1000_NS8cuda_cub4core6detail13_kernel_agentINS1_8__reduce11ReduceAgentINS0_12zip_iteratorIN4cuda3std3__45tupleIJNS0_10device_ptrIiEENS0_17counting_iteratorIlNS0_11use_defaultESF_SF_EEEEEEEPNSB_IJilEEESJ_iNS1_9__extrema9arg_max_fIilNSA_4lessIiEEEEEEJSI_SK_iN3cub18CUB_300001_SM_100013GridEvenShareIiEENSS_9GridQueueIjEESP_EEEvDpT0__param_2,
	.param .align 4 .b8 _ZN6thrust24THRUST_300001_SM_1000_NS8cuda_cub4core6detail13_kernel_agentINS1_8__reduce11ReduceAgentINS0_12zip_iteratorIN4cuda3std3__45tupleIJNS0_10device_ptrIiEENS0_17counting_iteratorIlNS0_11use_defaultESF_SF_EEEEEEEPNSB_IJilEEESJ_iNS1_9__extrema9arg_max_fIilNSA_4lessIiEEEEEEJSI_SK_iN3cub18CUB_300001_SM_100013GridEvenShareIiEENSS_9GridQueueIjEESP_EEEvDpT0__param_3[40],
	.param .align 8 .b8 _ZN6thrust24THRUST_300001_SM_1000_NS8cuda_cub4core6detail13_kernel_agentINS1_8__reduce11ReduceAgentINS0_12zip_iteratorIN4cuda3std3__45tupleIJNS0_10device_ptrIiEENS0_17counting_iteratorIlNS0_11use_defaultESF_SF_EEEEEEEPNSB_IJilEEESJ_iNS1_9__extrema9arg_max_fIilNSA_4lessIiEEEEEEJSI_SK_iN3cub18CUB_300001_SM_100013GridEvenShareIiEENSS_9GridQueueIjEESP_EEEvDpT0__param_4[8],
	.param .align 1 .b8 _ZN6thrust24THRUST_300001_SM_1000_NS8cuda_cub4core6detail13_kernel_agentINS1_8__reduce11ReduceAgentINS0_12zip_iteratorIN4cuda3std3__45tupleIJNS0_10device_ptrIiEENS0_17counting_iteratorIlNS0_11use_defaultESF_SF_EEEEEEEPNSB_IJilEEESJ_iNS1_9__extrema9arg_max_fIilNSA_4lessIiEEEEEEJSI_SK_iN3cub18CUB_300001_SM_100013GridEvenShareIiEENSS_9GridQueueIjEESP_EEEvDpT0__param_5[1]
)
.maxntid 256
{
	.reg .pred 	%p<215>;
	.reg .b32 	%r<678>;
	.reg .b64 	%rd<286>;

	ld.param.u64 	%rd3, [_ZN6thrust24THRUST_300001_SM_1000_NS8cuda_cub4core6detail13_kernel_agentINS1_8__reduce11ReduceAgentINS0_12zip_iteratorIN4cuda3std3__45tupleIJNS0_10device_ptrIiEENS0_17counting_iteratorIlNS0_11use_defaultESF_SF_EEEEEEEPNSB_IJilEEESJ_iNS1_9__extrema9arg_max_fIilNSA_4lessIiEEEEEEJSI_SK_iN3cub18CUB_300001_SM_100013GridEvenShareIiEENSS_9GridQueueIjEESP_EEEvDpT0__param_0+8];
	ld.param.u64 	%rd181, [_ZN6thrust24THRUST_300001_SM_1000_NS8cuda_cub4core6detail13_kernel_agentINS1_8__reduce11ReduceAgentINS0_12zip_iteratorIN4cuda3std3__45tupleIJNS0_10device_ptrIiEENS0_17counting_iteratorIlNS0_11use_defaultESF_SF_EEEEEEEPNSB_IJilEEESJ_iNS1_9__extrema9arg_max_fIilNSA_4lessIiEEEEEEJSI_SK_iN3cub18CUB_300001_SM_100013GridEvenShareIiEENSS_9GridQueueIjEESP_EEEvDpT0__param_0];
	ld.param.u64 	%rd182, [_ZN6thrust24THRUST_300001_SM_1000_NS8cuda_cub4core6detail13_kernel_agentINS1_8__reduce11ReduceAgentINS0_12zip_iteratorIN4cuda3std3__45tupleIJNS0_10device_ptrIiEENS0_17counting_iteratorIlNS0_11use_defaultESF_SF_EEEEEEEPNSB_IJilEEESJ_iNS1_9__extrema9arg_max_fIilNSA_4lessIiEEEEEEJSI_SK_iN3cub18CUB_300001_SM_100013GridEvenShareIiEENSS_9GridQueueIjEESP_EEEvDpT0__param_4];
	ld.param.u32 	%r235, [_ZN6thrust24THRUST_300001_SM_1000_NS8cuda_cub4core6detail13_kernel_agentINS1_8__reduce11ReduceAgentINS0_12zip_iteratorIN4cuda3std3__45tupleIJNS0_10device_ptrIiEENS0_17counting_iteratorIlNS0_11use_defaultESF_SF_EEEEEEEPNSB_IJilEEESJ_iNS1_9__extrema9arg_max_fIilNSA_4lessIiEEEEEEJSI_SK_iN3cub18CUB_300001_SM_100013GridEvenShareIiEENSS_9GridQueueIjEESP_EEEvDpT0__param_2];
	cvta.to.global.u64 	%rd1, %rd182;
	cvta.to.global.u64 	%rd2, %rd181;
	mov.u32 	%r1, %ctaid.x;
	mul.lo.s32 	%r2, %r1, 1280;
	mov.u32 	%r236, %nctaid.x;
	mul.lo.s32 	%r3, %r236, 1280;
	add.s32 	%r237, %r2, 1280;
	setp.le.s32 	%p1, %r237, %r235;
	@%p1 bra 	$L__BB8_121;
	sub.s32 	%r4, %r235, %r2;
	mov.u32 	%r5, %tid.x;
	setp.ge.s32 	%p98, %r5, %r4;
	mov.b32 	%r613, 0;
	mov.b64 	%rd232, 0;
	mov.u32 	%r601, %r5;
	@%p98 bra 	$L__BB8_3;
	add.s32 	%r367, %r2, %r5;
	cvt.s64.s32 	%rd207, %r367;
	mul.wide.s32 	%rd208, %r367, 4;
	add.s64 	%rd209, %rd2, %rd208;
	add.s64 	%rd232, %rd3, %rd207;
	ld.global.u32 	%r613, [%rd209];
	add.s32 	%r601, %r5, 256;
$L__BB8_3:
	setp.ge.s32 	%p99, %r601, %r4;
	@%p99 bra 	$L__BB8_25;
	not.b32 	%r369, %r601;
	add.s32 	%r370, %r235, %r369;
	sub.s32 	%r10, %r370, %r2;
	and.b32  	%r371, %r10, 768;
	setp.eq.s32 	%p100, %r371, 768;
	@%p100 bra 	$L__BB8_10;
	add.s32 	%r597, %r601, %r2;
	shr.u32 	%r372, %r10, 8;
	add.s32 	%r373, %r372, 1;
	and.b32  	%r374, %r373, 3;
	neg.s32 	%r596, %r374;
$L__BB8_6:
	.pragma "nounroll";
	mov.u64 	%rd6, %rd232;
	mov.u32 	%r16, %r613;
	cvt.s64.s32 	%rd211, %r597;
	add.s64 	%rd7, %rd3, %rd211;
	mul.wide.s32 	%rd212, %r597, 4;
	add.s64 	%rd213, %rd2, %rd212;
	ld.global.u32 	%r17, [%rd213];
	setp.lt.s32 	%p101, %r16, %r17;
	mov.u64 	%rd232, %rd7;
	mov.u32 	%r613, %r17;
	@%p101 bra 	$L__BB8_9;
	setp.lt.s32 	%p102, %r17, %r16;
	mov.u64 	%rd232, %rd6;
	mov.u32 	%r613, %r16;
	@%p102 bra 	$L__BB8_9;
	setp.lt.s64 	%p103, %rd6, %rd7;
	min.s64 	%rd232, %rd6, %rd7;
	selp.b32 	%r613, %r16, %r17, %p103;
$L__BB8_9:
	add.s32 	%r601, %r601, 256;
	add.s32 	%r597, %r597, 256;
	add.s32 	%r596, %r596, 1;
	setp.ne.s32 	%p104, %r596, 0;
	@%p104 bra 	$L__BB8_6;
$L__BB8_10:
	setp.lt.u32 	%p105, %r10, 768;
	@%p105 bra 	$L__BB8_25;
	add.s32 	%r604, %r601, %r2;
	add.s32 	%r607, %r604, 256;
	add.s32 	%r606, %r604, 512;
	add.s32 	%r605, %r604, 768;
	add.s64 	%rd12, %rd2, 2048;
$L__BB8_12:
	cvt.s64.s32 	%rd214, %r607;
	add.s64 	%rd14, %rd3, %rd214;
	cvt.s64.s32 	%rd215, %r606;
	add.s64 	%rd15, %rd3, %rd215;
	cvt.s64.s32 	%rd216, %r605;
	add.s64 	%rd16, %rd3, %rd216;
	cvt.s64.s32 	%rd217, %r604;
	mul.wide.s32 	%rd218, %r604, 4;
	add.s64 	%rd17, %rd12, %rd218;
	add.s64 	%rd18, %rd3, %rd217;
	ld.global.u32 	%r36, [%rd17+-2048];
	setp.lt.s32 	%p106, %r613, %r36;
	mov.u64 	%rd229, %rd18;
	mov.u32 	%r610, %r36;
	@%p106 bra 	$L__BB8_15;
	setp.lt.s32 	%p107, %r36, %r613;
	mov.u64 	%rd229, %rd232;
	mov.u32 	%r610, %r613;
	@%p107 bra 	$L__BB8_15;
	setp.lt.s64 	%p108, %rd232, %rd18;
	min.s64 	%rd229, %rd232, %rd18;
	selp.b32 	%r610, %r613, %r36, %p108;
$L__BB8_15:
	ld.global.u32 	%r39, [%rd17+-1024];
	setp.lt.s32 	%p109, %r610, %r39;
	mov.u64 	%rd230, %rd14;
	mov.u32 	%r611, %r39;
	@%p109 bra 	$L__BB8_18;
	setp.lt.s32 	%p110, %r39, %r610;
	mov.u64 	%rd230, %rd229;
	mov.u32 	%r611, %r610;
	@%p110 bra 	$L__BB8_18;
	setp.lt.s64 	%p111, %rd229, %rd14;
	min.s64 	%rd230, %rd229, %rd14;
	selp.b32 	%r611, %r610, %r39, %p111;
$L__BB8_18:
	ld.global.u32 	%r42, [%rd17];
	setp.lt.s32 	%p112, %r611, %r42;
	mov.u64 	%rd231, %rd15;
	mov.u32 	%r612, %r42;
	@%p112 bra 	$L__BB8_21;
	setp.lt.s32 	%p113, %r42, %r611;
	mov.u64 	%rd231, %rd230;
	mov.u32 	%r612, %r611;
	@%p113 bra 	$L__BB8_21;
	setp.lt.s64 	%p114, %rd230, %rd15;
	min.s64 	%rd231, %rd230, %rd15;
	selp.b32 	%r612, %r611, %r42, %p114;
$L__BB8_21:
	ld.global.u32 	%r45, [%rd17+1024];
	setp.lt.s32 	%p115, %r612, %r45;
	mov.u64 	%rd232, %rd16;
	mov.u32 	%r613, %r45;
	@%p115 bra 	$L__BB8_24;
	setp.lt.s32 	%p116, %r45, %r612;
	mov.u64 	%rd232, %rd231;
	mov.u32 	%r613, %r612;
	@%p116 bra 	$L__BB8_24;
	setp.lt.s64 	%p117, %rd231, %rd16;
	min.s64 	%rd232, %rd231, %rd16;
	selp.b32 	%r613, %r612, %r45, %p117;
$L__BB8_24:
	add.s32 	%r601, %r601, 1024;
	add.s32 	%r607, %r607, 1024;
	add.s32 	%r606, %r606, 1024;
	add.s32 	%r605, %r605, 1024;
	add.s32 	%r604, %r604, 1024;
	setp.lt.s32 	%p118, %r601, %r4;
	@%p118 bra 	$L__BB8_12;
$L__BB8_25:
	setp.lt.s32 	%p119, %r4, 256;
	@%p119 bra 	$L__BB8_70;
	// begin inline asm
	mov.u32 %r488, %laneid;
	// end inline asm
	mov.b32 	%r506, 1;
	mov.b32 	%r507, 31;
	mov.b32 	%r508, -1;
	// begin inline asm
	shfl.sync.down.b32 %r489, %r613, %r506, %r507, %r508;
	// end inline asm
	// begin inline asm
	shfl.sync.down.b32 %r494, %r495, %r506, %r507, %r508;
	// end inline asm
	mov.b64 	{%r500, %r505}, %rd232;
	// begin inline asm
	shfl.sync.down.b32 %r499, %r500, %r506, %r507, %r508;
	// end inline asm
	// begin inline asm
	shfl.sync.down.b32 %r504, %r505, %r506, %r507, %r508;
	// end inline asm
	mov.b64 	%rd28, {%r499, %r504};
	setp.gt.s32 	%p171, %r488, 30;
	mov.u64 	%rd234, %rd232;
	mov.u32 	%r615, %r613;
	@%p171 bra 	$L__BB8_30;
	setp.lt.s32 	%p172, %r613, %r489;
	mov.u64 	%rd234, %rd28;
	mov.u32 	%r615, %r489;
	@%p172 bra 	$L__BB8_30;
	setp.lt.s32 	%p173, %r489, %r613;
	mov.u64 	%rd234, %rd232;
	mov.u32 	%r615, %r613;
	@%p173 bra 	$L__BB8_30;
	setp.lt.s64 	%p174, %rd232, %rd28;
	min.s64 	%rd234, %rd232, %rd28;
	selp.b32 	%r615, %r613, %r489, %p174;
$L__BB8_30:
	mov.b32 	%r526, 2;
	mov.b32 	%r527, 31;
	mov.b32 	%r528, -1;
	// begin inline asm
	shfl.sync.down.b32 %r509, %r615, %r526, %r527, %r528;
	// end inline asm
	// begin inline asm
	shfl.sync.down.b32 %r514, %r515, %r526, %r527, %r528;
	// end inline asm
	mov.b64 	{%r520, %r525}, %rd234;
	// begin inline asm
	shfl.sync.down.b32 %r519, %r520, %r526, %r527, %r528;
	// end inline asm
	// begin inline asm
	shfl.sync.down.b32 %r524, %r525, %r526, %r527, %r528;
	// end inline asm
	mov.b64 	%rd31, {%r519, %r524};
	setp.gt.s32 	%p175, %r488, 29;
	mov.u64 	%rd235, %rd234;
	mov.u32 	%r616, %r615;
	@%p175 bra 	$L__BB8_34;
	setp.lt.s32 	%p176, %r615, %r509;
	mov.u64 	%rd235, %rd31;
	mov.u32 	%r616, %r509;
	@%p176 bra 	$L__BB8_34;
	setp.lt.s32 	%p177, %r509, %r615;
	mov.u64 	%rd235, %rd234;
	mov.u32 	%r616, %r615;
	@%p177 bra 	$L__BB8_34;
	setp.lt.s64 	%p178, %rd234, %rd31;
	min.s64 	%rd235, %rd234, %rd31;
	selp.b32 	%r616, %r615, %r509, %p178;
$L__BB8_34:
	mov.b32 	%r546, 4;
	mov.b32 	%r547, 31;
	mov.b32 	%r548, -1;
	// begin inline asm
	shfl.sync.down.b32 %r529, %r616, %r546, %r547, %r548;
	// end inline asm
	// begin inline asm
	shfl.sync.down.b32 %r534, %r535, %r546, %r547, %r548;
	// end inline asm
	mov.b64 	{%r540, %r545}, %rd235;
	// begin inline asm
	shfl.sync.down.b32 %r539, %r540, %r546, %r547, %r548;
	// end inline asm
	// begin inline asm
	shfl.sync.down.b32 %r544, %r545, %r546, %r547, %r548;
	// end inline asm
	mov.b64 	%rd34, {%r539, %r544};
	setp.gt.s32 	%p179, %r488, 27;
	mov.u64 	%rd236, %rd235;
	mov.u32 	%r617, %r616;
	@%p179 bra 	$L__BB8_38;
	setp.lt.s32 	%p180, %r616, %r529;
	mov.u64 	%rd236, %rd34;
	mov.u32 	%r617, %r529;
	@%p180 bra 	$L__BB8_38;
	setp.lt.s32 	%p181, %r529, %r616;
	mov.u64 	%rd236, %rd235;
	mov.u32 	%r617, %r616;
	@%p181 bra 	$L__BB8_38;
	setp.lt.s64 	%p182, %rd235, %rd34;
	min.s64 	%rd236, %rd235, %rd34;
	selp.b32 	%r617, %r616, %r529, %p182;
$L__BB8_38:
	mov.b32 	%r566, 8;
	mov.b32 	%r567, 31;
	mov.b32 	%r568, -1;
	// begin inline asm
	shfl.sync.down.b32 %r549, %r617, %r566, %r567, %r568;
	// end inline asm
	// begin inline asm
	shfl.sync.down.b32 %r554, %r555, %r566, %r567, %r568;
	// end inline asm
	mov.b64 	{%r560, %r565}, %rd236;
	// begin inline asm
	shfl.sync.down.b32 %r559, %r560, %r566, %r567, %r568;
	// end inline asm
	// begin inline asm
	shfl.sync.down.b32 %r564, %r565, %r566, %r567, %r568;
	// end inline asm
	mov.b64 	%rd37, {%r559, %r564};
	setp.gt.s32 	%p183, %r488, 23;
	mov.u64 	%rd237, %rd236;
	mov.u32 	%r618, %r617;
	@%p183 bra 	$L__BB8_42;
	setp.lt.s32 	%p184, %r617, %r549;
	mov.u64 	%rd237, %rd37;
	mov.u32 	%r618, %r549;
	@%p184 bra 	$L__BB8_42;
	setp.lt.s32 	%p185, %r549, %r617;
	mov.u64 	%rd237, %rd236;
	mov.u32 	%r618, %r617;
	@%p185 bra 	$L__BB8_42;
	setp.lt.s64 	%p186, %rd236, %rd37;
	min.s64 	%rd237, %rd236, %rd37;
	selp.b32 	%r618, %r617, %r549, %p186;
$L__BB8_42:
	mov.b32 	%r586, 16;
	mov.b32 	%r587, 31;
	mov.b32 	%r588, -1;
	// begin inline asm
	shfl.sync.down.b32 %r569, %r618, %r586, %r587, %r588;
	// end inline asm
	// begin inline asm
	shfl.sync.down.b32 %r574, %r575, %r586, %r587, %r588;
	// end inline asm
	mov.b64 	{%r580, %r585}, %rd237;
	// begin inline asm
	shfl.sync.down.b32 %r579, %r580, %r586, %r587, %r588;
	// end inline asm
	// begin inline asm
	shfl.sync.down.b32 %r584, %r585, %r586, %r587, %r588;
	// end inline asm
	mov.b64 	%rd40, {%r579, %r584};
	setp.gt.s32 	%p187, %r488, 15;
	mov.u64 	%rd285, %rd237;
	mov.u32 	%r677, %r618;
	@%p187 bra 	$L__BB8_46;
	setp.lt.s32 	%p188, %r618, %r569;
	mov.u64 	%rd285, %rd40;
	mov.u32 	%r677, %r569;
	@%p188 bra 	$L__BB8_46;
	setp.lt.s32 	%p189, %r569, %r618;
	mov.u64 	%rd285, %rd237;
	mov.u32 	%r677, %r618;
	@%p189 bra 	$L__BB8_46;
	setp.lt.s64 	%p190, %rd237, %rd40;
	min.s64 	%rd285, %rd237, %rd40;
	selp.b32 	%r677, %r618, %r569, %p190;
$L__BB8_46:
	setp.ne.s32 	%p191, %r488, 0;
	@%p191 bra 	$L__BB8_48;
	shr.u32 	%r589, %r5, 1;
	and.b32  	%r590, %r589, 496;
	mov.u32 	%r591, _ZN6thrust24THRUST_300001_SM_1000_NS8cuda_cub4core6detail5shmemE;
	add.s32 	%r592, %r591, %r590;
	st.shared.u32 	[%r592+8], %r677;
	st.shared.u64 	[%r592+16], %rd285;
$L__BB8_48:
	bar.sync 	0;
	setp.ne.s32 	%p192, %r5, 0;
	@%p192 bra 	$L__BB8_208;
	ld.shared.u32 	%r70, [_ZN6thrust24THRUST_300001_SM_1000_NS8cuda_cub4core6detail5shmemE+24];
	ld.shared.u64 	%rd43, [_ZN6thrust24THRUST_300001_SM_1000_NS8cuda_cub4core6detail5shmemE+32];
	setp.lt.s32 	%p193, %r677, %r70;
	mov.u64 	%rd239, %rd43;
	mov.u32 	%r620, %r70;
	@%p193 bra 	$L__BB8_52;
	setp.lt.s32 	%p194, %r70, %r677;
	mov.u64 	%rd239, %rd285;
	mov.u32 	%r620, %r677;
	@%p194 bra 	$L__BB8_52;
	setp.lt.s64 	%p195, %rd285, %rd43;
	min.s64 	%rd239, %rd285, %rd43;
	selp.b32 	%r620, %r677, %r70, %p195;
$L__BB8_52:
	ld.shared.u32 	%r73, [_ZN6thrust24THRUST_300001_SM_1000_NS8cuda_cub4core6detail5shmemE+40];
	ld.shared.u64 	%rd46, [_ZN6thrust24THRUST_300001_SM_1000_NS8cuda_cub4core6detail5shmemE+48];
	setp.lt.s32 	%p196, %r620, %r73;
	mov.u64 	%rd240, %rd46;
	mov.u32 	%r621, %r73;
	@%p196 bra 	$L__BB8_55;
	setp.lt.s32 	%p197, %r73, %r620;
	mov.u64 	%rd240, %rd239;
	mov.u32 	%r621, %r620;
	@%p197 bra 	$L__BB8_55;
	setp.lt.s64 	%p198, %rd239, %rd46;
	min.s64 	%rd240, %rd239, %rd46;
	selp.b32 	%r621, %r620, %r73, %p198;
$L__BB8_55:
	ld.shared.u32 	%r76, [_ZN6thrust24THRUST_300001_SM_1000_NS8cuda_cub4core6detail5shmemE+56];
	ld.shared.u64 	%rd49, [_ZN6thrust24THRUST_300001_SM_1000_NS8cuda_cub4core6detail5shmemE+64];
	setp.lt.s32 	%p199, %r621, %r76;
	mov.u64 	%rd241, %rd49;
	mov.u32 	%r622, %r76;
	@%p199 bra 	$L__BB8_58;
	setp.lt.s32 	%p200, %r76, %r621;
	mov.u64 	%rd241, %rd240;
	mov.u32 	%r622, %r621;
	@%p200 bra 	$L__BB8_58;
	setp.lt.s64 	%p201, %rd240, %rd49;
	min.s64 	%rd241, %rd240, %rd49;
	selp.b32 	%r622, %r621, %r76, %p201;
$L__BB8_58:
	ld.shared.u32 	%r79, [_ZN6thrust24THRUST_300001_SM_1000_NS8cuda_cub4core6detail5shmemE+72];
	ld.shared.u64 	%rd52, [_ZN6thrust24THRUST_300001_SM_1000_NS8cuda_cub4core6detail5shmemE+80];
	setp.lt.s32 	%p202, %r622, %r79;
	mov.u64 	%rd242, %rd52;
	mov.u32 	%r623, %r79;
	@%p202 bra 	$L__BB8_61;
	setp.lt.s32 	%p203, %r79, %r622;
	mov.u64 	%rd242, %rd241;
	mov.u32 	%r623, %r622;
	@%p203 bra 	$L__BB8_61;
	setp.lt.s64 	%p204, %rd241, %rd52;
	min.s64 	%rd242, %rd241, %rd52;
	selp.b32 	%r623, %r622, %r79, %p204;
$L__BB8_61:
	ld.shared.u32 	%r82, [_ZN6thrust24THRUST_300001_SM_1000_NS8cuda_cub4core6detail5shmemE+88];
	ld.shared.u64 	%rd55, [_ZN6thrust24THRUST_300001_SM_1000_NS8cuda_cub4core6detail5shmemE+96];
	setp.lt.s32 	%p205, %r623, %r82;
	mov.u32 	%r624, %r82;
	mov.u64 	%rd243, %rd55;
	@%p205 bra 	$L__BB8_64;
	setp.lt.s32 	%p206, %r82, %r623;
	mov.u32 	%r624, %r623;
	mov.u64 	%rd243, %rd242;
	@%p206 bra 	$L__BB8_64;
	setp.lt.s64 	%p207, %rd242, %rd55;
	selp.b32 	%r624, %r623, %r82, %p207;
	min.s64 	%rd243, %rd242, %rd55;
$L__BB8_64:
	ld.shared.u32 	%r85, [_ZN6thrust24THRUST_300001_SM_1000_NS8cuda_cub4core6detail5shmemE+104];
	ld.shared.u64 	%rd58, [_ZN6thrust24THRUST_300001_SM_1000_NS8cuda_cub4core6detail5shmemE+112];
	setp.lt.s32 	%p208, %r624, %r85;
	mov.u32 	%r625, %r85;
	mov.u64 	%rd244, %rd58;
	@%p208 bra 	$L__BB8_67;
	setp.lt.s32 	%p209, %r85, %r624;
	mov.u32 	%r625, %r624;
	mov.u64 	%rd244, %rd243;
	@%p209 bra 	$L__BB8_67;
	setp.lt.s64 	%p210, %rd243, %rd58;
	selp.b32 	%r625, %r624, %r85, %p210;
	min.s64 	%rd244, %rd243, %rd58;
$L__BB8_67:
	ld.shared.u32 	%r88, [_ZN6thrust24THRUST_300001_SM_1000_NS8cuda_cub4core6detail5shmemE+120];
	ld.shared.u64 	%rd61, [_ZN6thrust24THRUST_300001_SM_1000_NS8cuda_cub4core6detail5shmemE+128];
	setp.lt.s32 	%p211, %r625, %r88;
	mov.u32 	%r677, %r88;
	mov.u64 	%rd285, %rd61;
	@%p211 bra 	$L__BB8_208;
	setp.lt.s32 	%p212, %r88, %r625;
	mov.u32 	%r677, %r625;
	mov.u64 	%rd285, %rd244;
	@%p212 bra 	$L__BB8_208;
	setp.lt.s64 	%p213, %rd244, %rd61;
	selp.b32 	%r677, %r625, %r88, %p213;
	min.s64 	%rd285, %rd244, %rd61;
	bra.uni 	$L__BB8_208;
$L__BB8_70:
	// begin inline asm
	mov.u32 %r375, %laneid;
	// end inline asm
	and.b32  	%r396, %r5, 992;
	add.s32 	%r397, %r396, 32;
	setp.gt.s32 	%p120, %r397, %r4;
	not.b32 	%r398, %r396;
	add.s32 	%r399, %r4, %r398;
	selp.b32 	%r394, %r399, 31, %p120;
	mov.b32 	%r393, 1;
	mov.b32 	%r395, -1;
	// begin inline asm
	shfl.sync.down.b32 %r376, %r613, %r393, %r394, %r395;
	// end inline asm
	// begin inline asm
	shfl.sync.down.b32 %r381, %r382, %r393, %r394, %r395;
	// end inline asm
	mov.b64 	{%r387, %r392}, %rd232;
	// begin inline asm
	shfl.sync.down.b32 %r386, %r387, %r393, %r394, %r395;
	// end inline asm
	// begin inline asm
	shfl.sync.down.b32 %r391, %r392, %r393, %r394, %r395;
	// end inline asm
	mov.b64 	%rd63, {%r386, %r391};
	setp.ge.s32 	%p121, %r375, %r394;
	mov.u32 	%r626, %r613;
	mov.u64 	%rd245, %rd232;
	@%p121 bra 	$L__BB8_74;
	setp.lt.s32 	%p122, %r613, %r376;
	mov.u32 	%r626, %r376;
	mov.u64 	%rd245, %rd63;
	@%p122 bra 	$L__BB8_74;
	setp.lt.s32 	%p123, %r376, %r613;
	mov.u32 	%r626, %r613;
	mov.u64 	%rd245, %rd232;
	@%p123 bra 	$L__BB8_74;
	setp.lt.s64 	%p124, %rd232, %rd63;
	selp.b32 	%r626, %r613, %r376, %p124;
	min.s64 	%rd245, %rd232, %rd63;
$L__BB8_74:
	mov.b32 	%r417, 2;
	mov.b32 	%r419, -1;
	// begin inline asm
	shfl.sync.down.b32 %r400, %r626, %r417, %r394, %r419;
	// end inline asm
	// begin inline asm
	shfl.sync.down.b32 %r405, %r406, %r417, %r394, %r419;
	// end inline asm
	mov.b64 	{%r411, %r416}, %rd245;
	// begin inline asm
	shfl.sync.down.b32 %r410, %r411, %r417, %r394, %r419;
	// end inline asm
	// begin inline asm
	shfl.sync.down.b32 %r415, %r416, %r417, %r394, %r419;
	// end inline asm
	mov.b64 	%rd66, {%r410, %r415};
	add.s32 	%r420, %r375, 2;
	setp.gt.s32 	%p125, %r420, %r394;
	mov.u32 	%r627, %r626;
	mov.u64 	%rd246, %rd245;
	@%p125 bra 	$L__BB8_78;
	setp.lt.s32 	%p126, %r626, %r400;
	mov.u32 	%r627, %r400;
	mov.u64 	%rd246, %rd66;
	@%p126 bra 	$L__BB8_78;
	setp.lt.s32 	%p127, %r400, %r626;
	mov.u32 	%r627, %r626;
	mov.u64 	%rd246, %rd245;
	@%p127 bra 	$L__BB8_78;
	setp.lt.s64 	%p128, %rd245, %rd66;
	selp.b32 	%r627, %r626, %r400, %p128;
	min.s64 	%rd246, %rd245, %rd66;
$L__BB8_78:
	mov.b32 	%r438, 4;
	mov.b32 	%r440, -1;
	// begin inline asm
	shfl.sync.down.b32 %r421, %r627, %r438, %r394, %r440;
	// end inline asm
	// begin inline asm
	shfl.sync.down.b32 %r426, %r427, %r438, %r394, %r440;
	// end inline asm
	mov.b64 	{%r432, %r437}, %rd246;
	// begin inline asm
	shfl.sync.down.b32 %r431, %r432, %r438, %r394, %r440;
	// end inline asm
	// begin inline asm
	shfl.sync.down.b32 %r436, %r437, %r438, %r394, %r440;
	// end inline asm
	mov.b64 	%rd69, {%r431, %r436};
	add.s32 	%r441, %r375, 4;
	setp.gt.s32 	%p129, %r441, %r394;
	mov.u32 	%r628, %r627;
	mov.u64 	%rd247, %rd246;
	@%p129 bra 	$L__BB8_82;
	setp.lt.s32 	%p130, %r627, %r421;
	mov.u32 	%r628, %r421;
	mov.u64 	%rd247, %rd69;
	@%p130 bra 	$L__BB8_82;
	setp.lt.s32 	%p131, %r421, %r627;
	mov.u32 	%r628, %r627;
	mov.u64 	%rd247, %rd246;
	@%p131 bra 	$L__BB8_82;
	setp.lt.s64 	%p132, %rd246, %rd69;
	selp.b32 	%r628, %r627, %r421, %p132;
	min.s64 	%rd247, %rd246, %rd69;
$L__BB8_82:
	mov.b32 	%r459, 8;
	mov.b32 	%r461, -1;
	// begin inline asm
	shfl.sync.down.b32 %r442, %r628, %r459, %r394, %r461;
	// end inline asm
	// begin inline asm
	shfl.sync.down.b32 %r447, %r448, %r459, %r394, %r461;
	// end inline asm
	mov.b64 	{%r453, %r458}, %rd247;
	// begin inline asm
	shfl.sync.down.b32 %r452, %r453, %r459, %r394, %r461;
	// end inline asm
	// begin inline asm
	shfl.sync.down.b32 %r457, %r458, %r459, %r394, %r461;
	// end inline asm
	mov.b64 	%rd72, {%r452, %r457};
	add.s32 	%r462, %r375, 8;
	setp.gt.s32 	%p133, %r462, %r394;
	mov.u32 	%r629, %r628;
	mov.u64 	%rd248, %rd247;
	@%p133 bra 	$L__BB8_86;
	setp.lt.s32 	%p134, %r628, %r442;
	mov.u32 	%r629, %r442;
	mov.u64 	%rd248, %rd72;
	@%p134 bra 	$L__BB8_86;
	setp.lt.s32 	%p135, %r442, %r628;
	mov.u32 	%r629, %r628;
	mov.u64 	%rd248, %rd247;
	@%p135 bra 	$L__BB8_86;
	setp.lt.s64 	%p136, %rd247, %rd72;
	selp.b32 	%r629, %r628, %r442, %p136;
	min.s64 	%rd248, %rd247, %rd72;
$L__BB8_86:
	mov.b32 	%r480, 16;
	mov.b32 	%r482, -1;
	// begin inline asm
	shfl.sync.down.b32 %r463, %r629, %r480, %r394, %r482;
	// end inline asm
	// begin inline asm
	shfl.sync.down.b32 %r468, %r469, %r480, %r394, %r482;
	// end inline asm
	mov.b64 	{%r474, %r479}, %rd248;
	// begin inline asm
	shfl.sync.down.b32 %r473, %r474, %r480, %r394, %r482;
	// end inline asm
	// begin inline asm
	shfl.sync.down.b32 %r478, %r479, %r480, %r394, %r482;
	// end inline asm
	mov.b64 	%rd75, {%r473, %r478};
	add.s32 	%r483, %r375, 16;
	setp.gt.s32 	%p137, %r483, %r394;
	mov.u32 	%r677, %r629;
	mov.u64 	%rd285, %rd248;
	@%p137 bra 	$L__BB8_90;
	setp.lt.s32 	%p138, %r629, %r463;
	mov.u32 	%r677, %r463;
	mov.u64 	%rd285, %rd75;
	@%p138 bra 	$L__BB8_90;
	setp.lt.s32 	%p139, %r463, %r629;
	mov.u32 	%r677, %r629;
	mov.u64 	%rd285, %rd248;
	@%p139 bra 	$L__BB8_90;
	setp.lt.s64 	%p140, %rd248, %rd75;
	selp.b32 	%r677, %r629, %r463, %p140;
	min.s64 	%rd285, %rd248, %rd75;
$L__BB8_90:
	setp.ne.s32 	%p141, %r375, 0;
	@%p141 bra 	$L__BB8_92;
	shr.u32 	%r484, %r5, 1;
	and.b32  	%r485, %r484, 496;
	mov.u32 	%r486, _ZN6thrust24THRUST_300001_SM_1000_NS8cuda_cub4core6detail5shmemE;
	add.s32 	%r487, %r486, %r485;
	st.shared.u32 	[%r487+8], %r677;
	st.shared.u64 	[%r487+16], %rd285;
$L__BB8_92:
	bar.sync 	0;
	setp.ne.s32 	%p142, %r5, 0;
	@%p142 bra 	$L__BB8_208;
	setp.lt.s32 	%p143, %r4, 33;
	mov.u32 	%r631, %r677;
	mov.u64 	%rd250, %rd285;
	@%p143 bra 	$L__BB8_97;
	ld.shared.u32 	%r107, [_ZN6thrust24THRUST_300001_SM_1000_NS8cuda_cub4core6detail5shmemE+24];
	ld.shared.u64 	%rd78, [_ZN6thrust24THRUST_300001_SM_1000_NS8cuda_cub4core6detail5shmemE+32];
	setp.lt.s32 	%p144, %r677, %r107;
	mov.u32 	%r631, %r107;
	mov.u64 	%rd250, %rd78;
	@%p144 bra 	$L__BB8_97;
	setp.lt.s32 	%p145, %r107, %r677;
	mov.u32 	%r631, %r677;
	mov.u64 	%rd250, %rd285;
	@%p145 bra 	$L__BB8_97;
	setp.lt.s64 	%p146, %rd285, %rd78;
	selp.b32 	%r631, %r677, %r107, %p146;
	min.s64 	%rd250, %rd285, %rd78;
$L__BB8_97:
	setp.lt.s32 	%p147, %r4, 65;
	mov.u32 	%r632, %r631;
	mov.u64 	%rd251, %rd250;
	@%p147 bra 	$L__BB8_101;
	ld.shared.u32 	%r110, [_ZN6thrust24THRUST_300001_SM_1000_NS8cuda_cub4core6detail5shmemE+40];
	ld.shared.u64 	%rd81, [_ZN6thrust24THRUST_300001_SM_1000_NS8cuda_cub4core6detail5shmemE+48];
	setp.lt.s32 	%p148, %r631, %r110;
	mov.u32 	%r632, %r110;
	mov.u64 	%rd251, %rd81;
	@%p148 bra 	$L__BB8_101;
	setp.lt.s32 	%p149, %r110, %r631;
	mov.u32 	%r632, %r631;
	mov.u64 	%rd251, %rd250;
	@%p149 bra 	$L__BB8_101;
	setp.lt.s64 	%p150, %rd250, %rd81;
	selp.b32 	%r632, %r631, %r110, %p150;
	min.s64 	%rd251, %rd250, %rd81;
$L__BB8_101:
	setp.lt.s32 	%p151, %r4, 97;
	mov.u32 	%r633, %r632;
	mov.u64 	%rd252, %rd251;
	@%p151 bra 	$L__BB8_105;
	ld.shared.u32 	%r113, [_ZN6thrust24THRUST_300001_SM_1000_NS8cuda_cub4core6detail5shmemE+56];
	ld.shared.u64 	%rd84, [_ZN6thrust24THRUST_300001_SM_1000_NS8cuda_cub4core6detail5shmemE+64];
	setp.lt.s32 	%p152, %r632, %r113;
	mov.u32 	%r633, %r113;
	mov.u64 	%rd252, %rd84;
	@%p152 bra 	$L__BB8_105;
	setp.lt.s32 	%p153, %r113, %r632;
	mov.u32 	%r633, %r632;
	mov.u64 	%rd252, %rd251;
	@%p153 bra 	$L__BB8_105;
	setp.lt.s64 	%p154, %rd251, %rd84;
	selp.b32 	%r633, %r632, %r113, %p154;
	min.s64 	%rd252, %rd251, %rd84;
$L__BB8_105:
	setp.lt.s32 	%p155, %r4, 129;
	mov.u32 	%r634, %r633;
	mov.u64 	%rd253, %rd252;
	@%p155 bra 	$L__BB8_109;
	ld.shared.u32 	%r116, [_ZN6thrust24THRUST_300001_SM_1000_NS8cuda_cub4core6detail5shmemE+72];
	ld.shared.u64 	%rd87, [_ZN6thrust24THRUST_300001_SM_1000_NS8cuda_cub4core6detail5shmemE+80];
	setp.lt.s32 	%p156, %r633, %r116;
	mov.u32 	%r634, %r116;
	mov.u64 	%rd253, %rd87;
	@%p156 bra 	$L__BB8_109;
	setp.lt.s32 	%p157, %r116, %r633;
	mov.u32 	%r634, %r633;
	mov.u64 	%rd253, %rd252;
	@%p157 bra 	$L__BB8_109;
	setp.lt.s64 	%p158, %rd252, %rd87;
	selp.b32 	%r634, %r633, %r116, %p158;
	min.s64 	%rd253, %rd252, %rd87;
$L__BB8_109:
	setp.lt.s32 	%p159, %r4, 161;
	mov.u32 	%r635, %r634;
	mov.u64 	%rd254, %rd253;
	@%p159 bra 	$L__BB8_113;
	ld.shared.u32 	%r119, [_ZN6thrust24THRUST_300001_SM_1000_NS8cuda_cub4core6detail5shmemE+88];
	ld.shared.u64 	%rd90, [_ZN6thrust24THRUST_300001_SM_1000_NS8cuda_cub4core6detail5shmemE+96];
	setp.lt.s32 	%p160, %r634, %r119;
	mov.u32 	%r635, %r119;
	mov.u64 	%rd254, %rd90;
	@%p160 bra 	$L__BB8_113;
	setp.lt.s32 	%p161, %r119, %r634;
	mov.u32 	%r635, %r634;
	mov.u64 	%rd254, %rd253;
	@%p161 bra 	$L__BB8_113;
	setp.lt.s64 	%p162, %rd253, %rd90;
	selp.b32 	%r635, %r634, %r119, %p162;
	min.s64 	%rd254, %rd253, %rd90;
$L__BB8_113:
	setp.lt.s32 	%p163, %r4, 193;
	mov.u32 	%r636, %r635;
	mov.u64 	%rd255, %rd254;
	@%p163 bra 	$L__BB8_117;
	ld.shared.u32 	%r122, [_ZN6thrust24THRUST_300001_SM_1000_NS8cuda_cub4core6detail5shmemE+104];
	ld.shared.u64 	%rd93, [_ZN6thrust24THRUST_300001_SM_1000_NS8cuda_cub4core6detail5shmemE+112];
	setp.lt.s32 	%p164, %r635, %r122;
	mov.u32 	%r636, %r122;
	mov.u64 	%rd255, %rd93;
	@%p164 bra 	$L__BB8_117;
	setp.lt.s32 	%p165, %r122, %r635;
	mov.u32 	%r636, %r635;
	mov.u64 	%rd255, %rd254;
	@%p165 bra 	$L__BB8_117;
	setp.lt.s64 	%p166, %rd254, %rd93;
	selp.b32 	%r636, %r635, %r122, %p166;
	min.s64 	%rd255, %rd254, %rd93;
$L__BB8_117:
	setp.lt.s32 	%p167, %r4, 225;
	mov.u32 	%r677, %r636;
	mov.u64 	%rd285, %rd255;
	@%p167 bra 	$L__BB8_208;
	ld.shared.u32 	%r125, [_ZN6thrust24THRUST_300001_SM_1000_NS8cuda_cub4core6detail5shmemE+120];
	ld.shared.u64 	%rd96, [_ZN6thrust24THRUST_300001_SM_1000_NS8cuda_cub4core6detail5shmemE+128];
	setp.lt.s32 	%p168, %r636, %r125;
	mov.u32 	%r677, %r125;
	mov.u64 	%rd285, %rd96;
	@%p168 bra 	$L__BB8_208;
	setp.lt.s32 	%p169, %r125, %r636;
	mov.u32 	%r677, %r636;
	mov.u64 	%rd285, %rd255;
	@%p169 bra 	$L__BB8_208;
	setp.lt.s64 	%p170, %rd255, %rd96;
	selp.b32 	%r677, %r636, %r125, %p170;
	min.s64 	%rd285, %rd255, %rd96;
	bra.uni 	$L__BB8_208;
$L__BB8_121:
	mov.u32 	%r127, %tid.x;
	cvt.s64.s32 	%rd183, %r2;
	add.s64 	%rd98, %rd3, %rd183;
	cvt.u64.u32 	%rd99, %r127;
	add.s64 	%rd184, %rd99, %rd183;
	shl.b64 	%rd185, %rd184, 2;
	add.s64 	%rd186, %rd2, %rd185;
	ld.global.u32 	%r238, [%rd186];
	add.s32 	%r239, %r127, 256;
	cvt.u64.u32 	%rd187, %r239;
	ld.global.u32 	%r240, [%rd186+1024];
	add.s32 	%r241, %r127, 512;
	cvt.u64.u32 	%rd188, %r241;
	ld.global.u32 	%r242, [%rd186+2048];
	add.s32 	%r243, %r127, 768;
	cvt.u64.u32 	%rd189, %r243;
	ld.global.u32 	%r244, [%rd186+3072];
	or.b32  	%r245, %r127, 1024;
	cvt.u64.u32 	%rd100, %r245;
	add.s64 	%rd273, %rd98, %rd100;
	ld.global.u32 	%r665, [%rd186+4096];
	setp.lt.s32 	%p2, %r238, %r240;
	max.s32 	%r246, %r238, %r240;
	selp.b64 	%rd190, %rd187, %rd99, %p2;
	setp.lt.s32 	%p3, %r246, %r242;
	max.s32 	%r247, %r246, %r242;
	selp.b64 	%rd191, %rd188, %rd190, %p3;
	setp.lt.s32 	%p4, %r247, %r244;
	max.s32 	%r129, %r247, %r244;
	selp.b64 	%rd102, %rd189, %rd191, %p4;
	setp.lt.s32 	%p5, %r129, %r665;
	@%p5 bra 	$L__BB8_123;
	setp.lt.s32 	%p6, %r665, %r129;
	setp.lt.u64 	%p7, %rd102, %rd100;
	or.pred  	%p8, %p6, %p7;
	selp.b32 	%r665, %r129, %r665, %p8;
	add.s64 	%rd192, %rd98, %rd102;
	selp.b64 	%rd273, %rd192, %rd273, %p8;
$L__BB8_123:
	setp.le.s32 	%p9, %r235, %r3;
	@%p9 bra 	$L__BB8_164;
	setp.ne.s32 	%p10, %r127, 0;
	@%p10 bra 	$L__BB8_126;
	atom.global.add.u32 	%r248, [%rd1+4], 1280;
	add.s32 	%r249, %r248, %r3;
	st.shared.u32 	[_ZN6thrust24THRUST_300001_SM_1000_NS8cuda_cub4core6detail5shmemE+152], %r249;
$L__BB8_126:
	bar.sync 	0;
	ld.shared.u32 	%r646, [_ZN6thrust24THRUST_300001_SM_1000_NS8cuda_cub4core6detail5shmemE+152];
	add.s32 	%r250, %r646, 1280;
	setp.gt.s32 	%p11, %r250, %r235;
	@%p11 bra 	$L__BB8_141;
	mov.u32 	%r639, %r665;
	mov.u64 	%rd257, %rd273;
$L__BB8_128:
	cvt.s64.s32 	%rd193, %r646;
	add.s64 	%rd194, %rd99, %rd193;
	shl.b64 	%rd195, %rd194, 2;
	add.s64 	%rd196, %rd2, %rd195;
	add.s64 	%rd258, %rd194, %rd3;
	ld.global.u32 	%r640, [%rd196];
	add.s64 	%rd259, %rd258, 256;
	ld.global.u32 	%r641, [%rd196+1024];
	add.s64 	%rd260, %rd258, 512;
	ld.global.u32 	%r642, [%rd196+2048];
	add.s64 	%rd261, %rd258, 768;
	ld.global.u32 	%r643, [%rd196+3072];
	add.s64 	%rd273, %rd258, 1024;
	ld.global.u32 	%r665, [%rd196+4096];
	setp.lt.s32 	%p12, %r639, %r640;
	@%p12 bra 	$L__BB8_130;
	setp.lt.s32 	%p13, %r640, %r639;
	setp.lt.s64 	%p14, %rd257, %rd258;
	or.pred  	%p15, %p13, %p14;
	selp.b32 	%r640, %r639, %r640, %p15;
	selp.b64 	%rd258, %rd257, %rd258, %p15;
$L__BB8_130:
	setp.lt.s32 	%p16, %r640, %r641;
	@%p16 bra 	$L__BB8_132;
	setp.lt.s32 	%p17, %r641, %r640;
	setp.lt.s64 	%p18, %rd258, %rd259;
	or.pred  	%p19, %p17, %p18;
	selp.b32 	%r641, %r640, %r641, %p19;
	selp.b64 	%rd259, %rd258, %rd259, %p19;
$L__BB8_132:
	setp.lt.s32 	%p20, %r641, %r642;
	@%p20 bra 	$L__BB8_134;
	setp.lt.s32 	%p21, %r642, %r641;
	setp.lt.s64 	%p22, %rd259, %rd260;
	or.pred  	%p23, %p21, %p22;
	selp.b32 	%r642, %r641, %r642, %p23;
	selp.b64 	%rd260, %rd259, %rd260, %p23;
$L__BB8_134:
	setp.lt.s32 	%p24, %r642, %r643;
	@%p24 bra 	$L__BB8_136;
	setp.lt.s32 	%p25, %r643, %r642;
	setp.lt.s64 	%p26, %rd260, %rd261;
	or.pred  	%p27, %p25, %p26;
	selp.b32 	%r643, %r642, %r643, %p27;
	selp.b64 	%rd261, %rd260, %rd261, %p27;
$L__BB8_136:
	setp.lt.s32 	%p28, %r643, %r665;
	@%p28 bra 	$L__BB8_138;
	setp.lt.s32 	%p29, %r665, %r643;
	setp.lt.s64 	%p30, %rd261, %rd273;
	or.pred  	%p31, %p29, %p30;
	selp.b32 	%r665, %r643, %r665, %p31;
	selp.b64 	%rd273, %rd261, %rd273, %p31;
$L__BB8_138:
	setp.ne.s32 	%p32, %r127, 0;
	bar.sync 	0;
	@%p32 bra 	$L__BB8_140;
	atom.global.add.u32 	%r251, [%rd1+4], 1280;
	add.s32 	%r252, %r251, %r3;
	st.shared.u32 	[_ZN6thrust24THRUST_300001_SM_1000_NS8cuda_cub4core6detail5shmemE+152], %r252;
$L__BB8_140:
	bar.sync 	0;
	ld.shared.u32 	%r646, [_ZN6thrust24THRUST_300001_SM_1000_NS8cuda_cub4core6detail5shmemE+152];
	add.s32 	%r253, %r646, 1280;
	setp.le.s32 	%p33, %r253, %r235;
	mov.u32 	%r639, %r665;
	mov.u64 	%rd257, %rd273;
	@%p33 bra 	$L__BB8_128;
$L__BB8_141:
	setp.le.s32 	%p34, %r235, %r646;
	@%p34 bra 	$L__BB8_164;
	sub.s32 	%r153, %r235, %r646;
	setp.ge.s32 	%p35, %r127, %r153;
	@%p35 bra 	$L__BB8_164;
	not.b32 	%r255, %r127;
	add.s32 	%r256, %r235, %r255;
	sub.s32 	%r154, %r256, %r646;
	and.b32  	%r257, %r154, 768;
	setp.eq.s32 	%p36, %r257, 768;
	mov.u32 	%r652, %r127;
	@%p36 bra 	$L__BB8_149;
	add.s32 	%r648, %r127, %r646;
	shr.u32 	%r258, %r154, 8;
	add.s32 	%r259, %r258, 1;
	and.b32  	%r260, %r259, 3;
	neg.s32 	%r647, %r260;
	mov.u32 	%r652, %r127;
$L__BB8_145:
	.pragma "nounroll";
	mov.u64 	%rd122, %rd273;
	mov.u32 	%r160, %r665;
	cvt.s64.s32 	%rd198, %r648;
	add.s64 	%rd123, %rd3, %rd198;
	mul.wide.s32 	%rd199, %r648, 4;
	add.s64 	%rd200, %rd2, %rd199;
	ld.global.u32 	%r161, [%rd200];
	setp.lt.s32 	%p37, %r160, %r161;
	mov.u32 	%r665, %r161;
	mov.u64 	%rd273, %rd123;
	@%p37 bra 	$L__BB8_148;
	setp.lt.s32 	%p38, %r161, %r160;
	mov.u32 	%r665, %r160;
	mov.u64 	%rd273, %rd122;
	@%p38 bra 	$L__BB8_148;
	setp.lt.s64 	%p39, %rd122, %rd123;
	selp.b32 	%r665, %r160, %r161, %p39;
	min.s64 	%rd273, %rd122, %rd123;
$L__BB8_148:
	add.s32 	%r652, %r652, 256;
	add.s32 	%r648, %r648, 256;
	add.s32 	%r647, %r647, 1;
	setp.ne.s32 	%p40, %r647, 0;
	@%p40 bra 	$L__BB8_145;
$L__BB8_149:
	setp.lt.u32 	%p41, %r154, 768;
	@%p41 bra 	$L__BB8_164;
	add.s32 	%r655, %r652, %r646;
	add.s32 	%r658, %r655, 256;
	add.s32 	%r657, %r655, 512;
	add.s32 	%r656, %r655, 768;
	add.s64 	%rd128, %rd2, 2048;
$L__BB8_151:
	cvt.s64.s32 	%rd201, %r658;
	add.s64 	%rd130, %rd3, %rd201;
	cvt.s64.s32 	%rd202, %r657;
	add.s64 	%rd131, %rd3, %rd202;
	cvt.s64.s32 	%rd203, %r656;
	add.s64 	%rd132, %rd3, %rd203;
	cvt.s64.s32 	%rd204, %r655;
	mul.wide.s32 	%rd205, %r655, 4;
	add.s64 	%rd133, %rd128, %rd205;
	add.s64 	%rd134, %rd3, %rd204;
	ld.global.u32 	%r180, [%rd133+-2048];
	setp.lt.s32 	%p42, %r665, %r180;
	mov.u32 	%r661, %r180;
	mov.u64 	%rd269, %rd134;
	@%p42 bra 	$L__BB8_154;
	setp.lt.s32 	%p43, %r180, %r665;
	mov.u32 	%r661, %r665;
	mov.u64 	%rd269, %rd273;
	@%p43 bra 	$L__BB8_154;
	setp.lt.s64 	%p44, %rd273, %rd134;
	selp.b32 	%r661, %r665, %r180, %p44;
	min.s64 	%rd269, %rd273, %rd134;
$L__BB8_154:
	ld.global.u32 	%r183, [%rd133+-1024];
	setp.lt.s32 	%p45, %r661, %r183;
	mov.u32 	%r662, %r183;
	mov.u64 	%rd270, %rd130;
	@%p45 bra 	$L__BB8_157;
	setp.lt.s32 	%p46, %r183, %r661;
	mov.u32 	%r662, %r661;
	mov.u64 	%rd270, %rd269;
	@%p46 bra 	$L__BB8_157;
	setp.lt.s64 	%p47, %rd269, %rd130;
	selp.b32 	%r662, %r661, %r183, %p47;
	min.s64 	%rd270, %rd269, %rd130;
$L__BB8_157:
	ld.global.u32 	%r186, [%rd133];
	setp.lt.s32 	%p48, %r662, %r186;
	mov.u32 	%r663, %r186;
	mov.u64 	%rd271, %rd131;
	@%p48 bra 	$L__BB8_160;
	setp.lt.s32 	%p49, %r186, %r662;
	mov.u32 	%r663, %r662;
	mov.u64 	%rd271, %rd270;
	@%p49 bra 	$L__BB8_160;
	setp.lt.s64 	%p50, %rd270, %rd131;
	selp.b32 	%r663, %r662, %r186, %p50;
	min.s64 	%rd271, %rd270, %rd131;
$L__BB8_160:
	ld.global.u32 	%r189, [%rd133+1024];
	setp.lt.s32 	%p51, %r663, %r189;
	mov.u32 	%r665, %r189;
	mov.u64 	%rd273, %rd132;
	@%p51 bra 	$L__BB8_163;
	setp.lt.s32 	%p52, %r189, %r663;
	mov.u32 	%r665, %r663;
	mov.u64 	%rd273, %rd271;
	@%p52 bra 	$L__BB8_163;
	setp.lt.s64 	%p53, %rd271, %rd132;
	selp.b32 	%r665, %r663, %r189, %p53;
	min.s64 	%rd273, %rd271, %rd132;
$L__BB8_163:
	add.s32 	%r652, %r652, 1024;
	add.s32 	%r658, %r658, 1024;
	add.s32 	%r657, %r657, 1024;
	add.s32 	%r656, %r656, 1024;
	add.s32 	%r655, %r655, 1024;
	setp.lt.s32 	%p54, %r652, %r153;
	@%p54 bra 	$L__BB8_151;
$L__BB8_164:
	// begin inline asm
	mov.u32 %r261, %laneid;
	// end inline asm
	mov.b32 	%r279, 1;
	mov.b32 	%r280, 31;
	mov.b32 	%r281, -1;
	// begin inline asm
	shfl.sync.down.b32 %r262, %r665, %r279, %r280, %r281;
	// end inline asm
	// begin inline asm
	shfl.sync.down.b32 %r267, %r268, %r279, %r280, %r281;
	// end inline asm
	mov.b64 	{%r273, %r278}, %rd273;
	// begin inline asm
	shfl.sync.down.b32 %r272, %r273, %r279, %r280, %r281;
	// end inline asm
	// begin inline asm
	shfl.sync.down.b32 %r277, %r278, %r279, %r280, %r281;
	// end inline asm
	mov.b64 	%rd144, {%r272, %r277};
	setp.gt.s32 	%p55, %r261, 30;
	mov.u32 	%r666, %r665;
	mov.u64 	%rd274, %rd273;
	@%p55 bra 	$L__BB8_168;
	setp.lt.s32 	%p56, %r665, %r262;
	mov.u32 	%r666, %r262;
	mov.u64 	%rd274, %rd144;
	@%p56 bra 	$L__BB8_168;
	setp.lt.s32 	%p57, %r262, %r665;
	mov.u32 	%r666, %r665;
	mov.u64 	%rd274, %rd273;
	@%p57 bra 	$L__BB8_168;
	setp.lt.s64 	%p58, %rd273, %rd144;
	selp.b32 	%r666, %r665, %r262, %p58;
	min.s64 	%rd274, %rd273, %rd144;
$L__BB8_168:
	mov.b32 	%r299, 2;
	mov.b32 	%r300, 31;
	mov.b32 	%r301, -1;
	// begin inline asm
	shfl.sync.down.b32 %r282, %r666, %r299, %r300, %r301;
	// end inline asm
	// begin inline asm
	shfl.sync.down.b32 %r287, %r288, %r299, %r300, %r301;
	// end inline asm
	mov.b64 	{%r293, %r298}, %rd274;
	// begin inline asm
	shfl.sync.down.b32 %r292, %r293, %r299, %r300, %r301;
	// end inline asm
	// begin inline asm
	shfl.sync.down.b32 %r297, %r298, %r299, %r300, %r301;
	// end inline asm
	mov.b64 	%rd147, {%r292, %r297};
	setp.gt.s32 	%p59, %r261, 29;
	mov.u32 	%r667, %r666;
	mov.u64 	%rd275, %rd274;
	@%p59 bra 	$L__BB8_172;
	setp.lt.s32 	%p60, %r666, %r282;
	mov.u32 	%r667, %r282;
	mov.u64 	%rd275, %rd147;
	@%p60 bra 	$L__BB8_172;
	setp.lt.s32 	%p61, %r282, %r666;
	mov.u32 	%r667, %r666;
	mov.u64 	%rd275, %rd274;
	@%p61 bra 	$L__BB8_172;
	setp.lt.s64 	%p62, %rd274, %rd147;
	selp.b32 	%r667, %r666, %r282, %p62;
	min.s64 	%rd275, %rd274, %rd147;
$L__BB8_172:
	mov.b32 	%r319, 4;
	mov.b32 	%r320, 31;
	mov.b32 	%r321, -1;
	// begin inline asm
	shfl.sync.down.b32 %r302, %r667, %r319, %r320, %r321;
	// end inline asm
	// begin inline asm
	shfl.sync.down.b32 %r307, %r308, %r319, %r320, %r321;
	// end inline asm
	mov.b64 	{%r313, %r318}, %rd275;
	// begin inline asm
	shfl.sync.down.b32 %r312, %r313, %r319, %r320, %r321;
	// end inline asm
	// begin inline asm
	shfl.sync.down.b32 %r317, %r318, %r319, %r320, %r321;
	// end inline asm
	mov.b64 	%rd150, {%r312, %r317};
	setp.gt.s32 	%p63, %r261, 27;
	mov.u32 	%r668, %r667;
	mov.u64 	%rd276, %rd275;
	@%p63 bra 	$L__BB8_176;
	setp.lt.s32 	%p64, %r667, %r302;
	mov.u32 	%r668, %r302;
	mov.u64 	%rd276, %rd150;
	@%p64 bra 	$L__BB8_176;
	setp.lt.s32 	%p65, %r302, %r667;
	mov.u32 	%r668, %r667;
	mov.u64 	%rd276, %rd275;
	@%p65 bra 	$L__BB8_176;
	setp.lt.s64 	%p66, %rd275, %rd150;
	selp.b32 	%r668, %r667, %r302, %p66;
	min.s64 	%rd276, %rd275, %rd150;
$L__BB8_176:
	mov.b32 	%r339, 8;
	mov.b32 	%r340, 31;
	mov.b32 	%r341, -1;
	// begin inline asm
	shfl.sync.down.b32 %r322, %r668, %r339, %r340, %r341;
	// end inline asm
	// begin inline asm
	shfl.sync.down.b32 %r327, %r328, %r339, %r340, %r341;
	// end inline asm
	mov.b64 	{%r333, %r338}, %rd276;
	// begin inline asm
	shfl.sync.down.b32 %r332, %r333, %r339, %r340, %r341;
	// end inline asm
	// begin inline asm
	shfl.sync.down.b32 %r337, %r338, %r339, %r340, %r341;
	// end inline asm
	mov.b64 	%rd153, {%r332, %r337};
	setp.gt.s32 	%p67, %r261, 23;
	mov.u32 	%r669, %r668;
	mov.u64 	%rd277, %rd276;
	@%p67 bra 	$L__BB8_180;
	setp.lt.s32 	%p68, %r668, %r322;
	mov.u32 	%r669, %r322;
	mov.u64 	%rd277, %rd153;
	@%p68 bra 	$L__BB8_180;
	setp.lt.s32 	%p69, %r322, %r668;
	mov.u32 	%r669, %r668;
	mov.u64 	%rd277, %rd276;
	@%p69 bra 	$L__BB8_180;
	setp.lt.s64 	%p70, %rd276, %rd153;
	selp.b32 	%r669, %r668, %r322, %p70;
	min.s64 	%rd277, %rd276, %rd153;
$L__BB8_180:
	mov.b32 	%r359, 16;
	mov.b32 	%r360, 31;
	mov.b32 	%r361, -1;
	// begin inline asm
	shfl.sync.down.b32 %r342, %r669, %r359, %r360, %r361;
	// end inline asm
	// begin inline asm
	shfl.sync.down.b32 %r347, %r348, %r359, %r360, %r361;
	// end inline asm
	mov.b64 	{%r353, %r358}, %rd277;
	// begin inline asm
	shfl.sync.down.b32 %r352, %r353, %r359, %r360, %r361;
	// end inline asm
	// begin inline asm
	shfl.sync.down.b32 %r357, %r358, %r359, %r360, %r361;
	// end inline asm
	mov.b64 	%rd156, {%r352, %r357};
	setp.gt.s32 	%p71, %r261, 15;
	mov.u32 	%r677, %r669;
	mov.u64 	%rd285, %rd277;
	@%p71 bra 	$L__BB8_184;
	setp.lt.s32 	%p72, %r669, %r342;
	mov.u32 	%r677, %r342;
	mov.u64 	%rd285, %rd156;
	@%p72 bra 	$L__BB8_184;
	setp.lt.s32 	%p73, %r342, %r669;
	mov.u32 	%r677, %r669;
	mov.u64 	%rd285, %rd277;
	@%p73 bra 	$L__BB8_184;
	setp.lt.s64 	%p74, %rd277, %rd156;
	selp.b32 	%r677, %r669, %r342, %p74;
	min.s64 	%rd285, %rd277, %rd156;
$L__BB8_184:
	setp.ne.s32 	%p75, %r261, 0;
	@%p75 bra 	$L__BB8_186;
	shr.u32 	%r362, %r127, 1;
	and.b32  	%r363, %r362, 496;
	mov.u32 	%r364, _ZN6thrust24THRUST_300001_SM_1000_NS8cuda_cub4core6detail5shmemE;
	add.s32 	%r365, %r364, %r363;
	st.shared.u32 	[%r365+8], %r677;
	st.shared.u64 	[%r365+16], %rd285;
$L__BB8_186:
	bar.sync 	0;
	setp.ne.s32 	%p76, %r127, 0;
	@%p76 bra 	$L__BB8_208;
	ld.shared.u32 	%r214, [_ZN6thrust24THRUST_300001_SM_1000_NS8cuda_cub4core6detail5shmemE+24];
	ld.shared.u64 	%rd159, [_ZN6thrust24THRUST_300001_SM_1000_NS8cuda_cub4core6detail5shmemE+32];
	setp.lt.s32 	%p77, %r677, %r214;
	mov.u32 	%r671, %r214;
	mov.u64 	%rd279, %rd159;
	@%p77 bra 	$L__BB8_190;
	setp.lt.s32 	%p78, %r214, %r677;
	mov.u32 	%r671, %r677;
	mov.u64 	%rd279, %rd285;
	@%p78 bra 	$L__BB8_190;
	setp.lt.s64 	%p79, %rd285, %rd159;
	selp.b32 	%r671, %r677, %r214, %p79;
	min.s64 	%rd279, %rd285, %rd159;
$L__BB8_190:
	ld.shared.u32 	%r217, [_ZN6thrust24THRUST_300001_SM_1000_NS8cuda_cub4core6detail5shmemE+40];
	ld.shared.u64 	%rd162, [_ZN6thrust24THRUST_300001_SM_1000_NS8cuda_cub4core6detail5shmemE+48];
	setp.lt.s32 	%p80, %r671, %r217;
	mov.u32 	%r672, %r217;
	mov.u64 	%rd280, %rd162;
	@%p80 bra 	$L__BB8_193;
	setp.lt.s32 	%p81, %r217, %r671;
	mov.u32 	%r672, %r671;
	mov.u64 	%rd280, %rd279;
	@%p81 bra 	$L__BB8_193;
	setp.lt.s64 	%p82, %rd279, %rd162;
	selp.b32 	%r672, %r671, %r217, %p82;
	min.s64 	%rd280, %rd279, %rd162;
$L__BB8_193:
	ld.shared.u32 	%r220, [_ZN6thrust24THRUST_300001_SM_1000_NS8cuda_cub4core6detail5shmemE+56];
	ld.shared.u64 	%rd165, [_ZN6thrust24THRUST_300001_SM_1000_NS8cuda_cub4core6detail5shmemE+64];
	setp.lt.s32 	%p83, %r672, %r220;
	mov.u32 	%r673, %r220;
	mov.u64 	%rd281, %rd165;
	@%p83 bra 	$L__BB8_196;
	setp.lt.s32 	%p84, %r220, %r672;
	mov.u32 	%r673, %r672;
	mov.u64 	%rd281, %rd280;
	@%p84 bra 	$L__BB8_196;
	setp.lt.s64 	%p85, %rd280, %rd165;
	selp.b32 	%r673, %r672, %r220, %p85;
	min.s64 	%rd281, %rd280, %rd165;
$L__BB8_196:
	ld.shared.u32 	%r223, [_ZN6thrust24THRUST_300001_SM_1000_NS8cuda_cub4core6detail5shmemE+72];
	ld.shared.u64 	%rd168, [_ZN6thrust24THRUST_300001_SM_1000_NS8cuda_cub4core6detail5shmemE+80];
	setp.lt.s32 	%p86, %r673, %r223;
	mov.u32 	%r674, %r223;
	mov.u64 	%rd282, %rd168;
	@%p86 bra 	$L__BB8_199;
	setp.lt.s32 	%p87, %r223, %r673;
	mov.u32 	%r674, %r673;
	mov.u64 	%rd282, %rd281;
	@%p87 bra 	$L__BB8_199;
	setp.lt.s64 	%p88, %rd281, %rd168;
	selp.b32 	%r674, %r673, %r223, %p88;
	min.s64 	%rd282, %rd281, %rd168;
$L__BB8_199:
	ld.shared.u32 	%r226, [_ZN6thrust24THRUST_300001_SM_1000_NS8cuda_cub4core6detail5shmemE+88];
	ld.shared.u64 	%rd171, [_ZN6thrust24THRUST_300001_SM_1000_NS8cuda_cub4core6detail5shmemE+96];
	setp.lt.s32 	%p89, %r674, %r226;
	mov.u32 	%r675, %r226;
	mov.u64 	%rd283, %rd171;
	@%p89 bra 	$L__BB8_202;
	setp.lt.s32 	%p90, %r226, %r674;
	mov.u32 	%r675, %r674;
	mov.u64 	%rd283, %rd282;
	@%p90 bra 	$L__BB8_202;
	setp.lt.s64 	%p91, %rd282, %rd171;
	selp.b32 	%r675, %r674, %r226, %p91;
	min.s64 	%rd283, %rd282, %rd171;
$L__BB8_202:
	ld.shared.u32 	%r229, [_ZN6thrust24THRUST_300001_SM_1000_NS8cuda_cub4core6detail5shmemE+104];
	ld.shared.u64 	%rd174, [_ZN6thrust24THRUST_300001_SM_1000_NS8cuda_cub4core6detail5shmemE+112];
	setp.lt.s32 	%p92, %r675, %r229;
	mov.u32 	%r676, %r229;
	mov.u64 	%rd284, %rd174;
	@%p92 bra 	$L__BB8_205;
	setp.lt.s32 	%p93, %r229, %r675;
	mov.u32 	%r676, %r675;
	mov.u64 	%rd284, %rd283;
	@%p93 bra 	$L__BB8_205;
	setp.lt.s64 	%p94, %rd283, %rd174;
	selp.b32 	%r676, %r675, %r229, %p94;
	min.s64 	%rd284, %rd283, %rd174;
$L__BB8_205:
	ld.shared.u32 	%r232, [_ZN6thrust24THRUST_300001_SM_1000_NS8cuda_cub4core6detail5shmemE+120];
	ld.shared.u64 	%rd177, [_ZN6thrust24THRUST_300001_SM_1000_NS8cuda_cub4core6detail5shmemE+128];
	setp.lt.s32 	%p95, %r676, %r232;
	mov.u32 	%r677, %r232;
	mov.u64 	%rd285, %rd177;
	@%p95 bra 	$L__BB8_208;
	setp.lt.s32 	%p96, %r232, %r676;
	mov.u32 	%r677, %r676;
	mov.u64 	%rd285, %rd284;
	@%p96 bra 	$L__BB8_208;
	setp.lt.s64 	%p97, %rd284, %rd177;
	selp.b32 	%r677, %r676, %r232, %p97;
	min.s64 	%rd285, %rd284, %rd177;
$L__BB8_208:
	mov.u32 	%r593, %tid.x;
	setp.ne.s32 	%p214, %r593, 0;
	@%p214 bra 	$L__BB8_210;
	ld.param.u64 	%rd222, [_ZN6thrust24THRUST_300001_SM_1000_NS8cuda_cub4core6detail13_kernel_agentINS1_8__reduce11ReduceAgentINS0_12zip_iteratorIN4cuda3std3__45tupleIJNS0_10device_ptrIiEENS0_17counting_iteratorIlNS0_11use_defaultESF_SF_EEEEEEEPNSB_IJilEEESJ_iNS1_9__extrema9arg_max_fIilNSA_4lessIiEEEEEEJSI_SK_iN3cub18CUB_300001_SM_100013GridEvenShareIiEENSS_9GridQueueIjEESP_EEEvDpT0__param_1];
	cvta.to.global.u64 	%rd219, %rd222;
	mul.wide.u32 	%rd220, %r1, 16;
	add.s64 	%rd221, %rd219, %rd220;
	st.global.u32 	[%rd221], %r677;
	st.global.u64 	[%rd221+8], %rd285;
$L__BB8_210:
	ret;

}
	// .globl	_ZN6thrust24THRUST_300001_SM_1000_NS8cuda_cub4core6detail13_kernel_agentINS1_8__reduce10DrainAgentIiEEJN3cub18CUB_300001_SM_10009GridQueueIjEEiEEEvDpT0_
.visible .entry _ZN6thrust24THRUST_300001_SM_1000_NS8cuda_cub4core6detail13_kernel_agentINS1_8__reduce10DrainAgentIiEEJN3cub18CUB_300001_SM_10009GridQueueIjEEiEEEvDpT0_(
	.param .align 8 .b8 _ZN6thrust24THRUST_300001_SM_1000_NS8cuda_cub4core6detail13_kernel_agentINS1_8__reduce10DrainAgentIiEEJN3cub18CUB_300001_SM_10009GridQueueIjEEiEEEvDpT0__param_0[8],
	.param .u32 _ZN6thrust24THRUST_300001_SM_1000_NS8cuda_cub4core6detail13_kernel_agentINS1_8__reduce10DrainAgentIiEEJN3cub18CUB_300001_SM_10009GridQueueIjEEiEEEvDpT0__param_1
)
.maxntid 1
{
	.reg .b32 	%r<3>;
	.reg .b64 	%rd<3>;

	ld.param.u64 	%rd1, [_ZN6thrust24THRUST_300001_SM_1000_NS8cuda_cub4core6detail13_kernel_agentINS1_8__reduce10DrainAgentIiEEJN3cub18CUB_300001_SM_10009GridQueueIjEEiEEEvDpT0__param_0];
	ld.param.u32 	%r1, [_ZN6thrust24THRUST_300001_SM_1000_NS8cuda_cub4core6detail13_kernel_agentINS1_8__reduce10DrainAgentIiEEJN3cub18CUB_300001_SM_10009GridQueueIjEEiEEEvDpT0__param_1];
	cvta.to.global.u64 	%rd2, %rd1;
	st.global.u32 	[%rd2], %r1;
	mov.b32 	%r2, 0;
	st.global.u32 	[%rd2+4], %r2;
	ret;

}
	// .globl	_ZN6thrust24THRUST_300001_SM_1000_NS8cuda_cub4core6detail13_kernel_agentINS1_8__reduce11ReduceAgentIPN4cuda3std3__45tupleIJilEEESC_SB_iNS1_9__extrema9arg_max_fIilNS9_4lessIiEEEEEEJSC_SC_iSH_EEEvDpT0_
.visible .entry _ZN6thrust24THRUST_300001_SM_1000_NS8cuda_cub4core6detail13_kernel_agentINS1_8__reduce11ReduceAgentIPN4cuda3std3__45tupleIJilEEESC_SB_iNS1_9__extrema9arg_max_fIilNS9_4lessIiEEEEEEJSC_SC_iSH_EEEvDpT0_(
	.param .u64 .ptr .align 1 _ZN6thrust24THRUST_300001_SM_1000_NS8cuda_cub4core6detail13_kernel_agentINS1_8__reduce11ReduceAgentIPN4cuda3std3__45tupleIJilEEESC_SB_iNS1_9__extrema9arg_max_fIilNS9_4lessIiEEEEEEJSC_SC_iSH_EEEvDpT0__param_0,
	.param .u64 .ptr .align 1 _ZN6thrust24THRUST_300001_SM_1000_NS8cuda_cub4core6detail13_kernel_agentINS1_8__reduce11ReduceAgentIPN4cuda3std3__45tupleIJilEEESC_SB_iNS1_9__extrema9arg_max_fIilNS9_4lessIiEEEEEEJSC_SC_iSH_EEEvDpT0__param_1,
	.param .u32 _ZN6thrust24THRUST_300001_SM_1000_NS8cuda_cub4core6detail13_kernel_agentINS1_8__reduce11ReduceAgentIPN4cuda3std3__45tupleIJilEEESC_SB_iNS1_9__extrema9arg_max_fIilNS9_4lessIiEEEEEEJSC_SC_iSH_EEEvDpT0__param_2,
	.param .align 1 .b8 _ZN6thrust24THRUST_300001_SM_1000_NS8cuda_cub4core6detail13_kernel_agentINS1_8__reduce11ReduceAgentIPN4cuda3std3__45tupleIJilEEESC_SB_iNS1_9__extrema9arg_max_fIilNS9_4lessIiEEEEEEJSC_SC_iSH_EEEvDpT0__param_3[1]
)
.maxntid 256
{
	.reg .pred 	%p<222>;
	.reg .b32 	%r<637>;
	.reg .b64 	%rd<356>;

	ld.param.u64 	%rd186, [_ZN6thrust24THRUST_300001_SM_1000_NS8cuda_cub4core6detail13_kernel_agentINS1_8__reduce11ReduceAgentIPN4cuda3std3__45tupleIJilEEESC_SB_iNS1_9__extrema9arg_max_fIilNS9_4lessIiEEEEEEJSC_SC_iSH_EEEvDpT0__param_0];
	ld.param.u64 	%rd187, [_ZN6thrust24THRUST_300001_SM_1000_NS8cuda_cub4core6detail13_kernel_agentINS1_8__reduce11ReduceAgentIPN4cuda3std3__45tupleIJilEEESC_SB_iNS1_9__extrema9arg_max_fIilNS9_4lessIiEEEEEEJSC_SC_iSH_EEEvDpT0__param_1];
	ld.param.u32 	%r215, [_ZN6thrust24THRUST_300001_SM_1000_NS8cuda_cub4core6detail13_kernel_agentINS1_8__reduce11ReduceAgentIPN4cuda3std3__45tupleIJilEEESC_SB_iNS1_9__extrema9arg_max_fIilNS9_4lessIiEEEEEEJSC_SC_iSH_EEEvDpT0__param_2];
	setp.eq.s32 	%p1, %r215, 0;
	@%p1 bra 	$L__BB10_211;
	setp.gt.s32 	%p2, %r215, 1279;
	@%p2 bra 	$L__BB10_121;
	mov.u32 	%r1, %tid.x;
	setp.ge.s32 	%p105, %r1, %r215;
	mov.b32 	%r572, 0;
	mov.b64 	%rd298, 0;
	mov.u32 	%r564, %r1;
	@%p105 bra 	$L__BB10_4;
	mul.wide.u32 	%rd263, %r1, 16;
	add.s64 	%rd260, %rd186, %rd263;
	// begin inline asm
	ld.global.nc.u64 %rd259, [%rd260];
	// end inline asm
	add.s64 	%rd262, %rd260, 8;
	// begin inline asm
	ld.global.nc.u64 %rd298, [%rd262];
	// end inline asm
	cvt.u32.u64 	%r572, %rd259;
	add.s32 	%r564, %r1, 256;
$L__BB10_4:
	setp.ge.s32 	%p106, %r564, %r215;
	@%p106 bra 	$L__BB10_25;
	not.b32 	%r334, %r564;
	add.s32 	%r6, %r215, %r334;
	and.b32  	%r335, %r6, 768;
	setp.eq.s32 	%p107, %r335, 768;
	@%p107 bra 	$L__BB10_11;
	mul.wide.u32 	%rd265, %r564, 16;
	add.s64 	%rd289, %rd186, %rd265;
	shr.u32 	%r336, %r6, 8;
	add.s32 	%r337, %r336, 1;
	and.b32  	%r338, %r337, 3;
	neg.s32 	%r560, %r338;
$L__BB10_7:
	.pragma "nounroll";
	mov.u64 	%rd5, %rd298;
	mov.u32 	%r10, %r572;
	// begin inline asm
	ld.global.nc.u64 %rd266, [%rd289];
	// end inline asm
	add.s64 	%rd269, %rd289, 8;
	// begin inline asm
	ld.global.nc.u64 %rd268, [%rd269];
	// end inline asm
	cvt.u32.u64 	%r11, %rd266;
	setp.lt.s32 	%p108, %r10, %r11;
	mov.u64 	%rd298, %rd268;
	mov.u32 	%r572, %r11;
	@%p108 bra 	$L__BB10_10;
	setp.lt.s32 	%p109, %r11, %r10;
	mov.u64 	%rd298, %rd5;
	mov.u32 	%r572, %r10;
	@%p109 bra 	$L__BB10_10;
	setp.lt.s64 	%p110, %rd5, %rd268;
	min.s64 	%rd298, %rd5, %rd268;
	selp.b32 	%r572, %r10, %r11, %p110;
$L__BB10_10:
	add.s32 	%r564, %r564, 256;
	add.s64 	%rd289, %rd289, 4096;
	add.s32 	%r560, %r560, 1;
	setp.ne.s32 	%p111, %r560, 0;
	@%p111 bra 	$L__BB10_7;
$L__BB10_11:
	setp.lt.u32 	%p112, %r6, 768;
	@%p112 bra 	$L__BB10_25;
$L__BB10_12:
	mul.wide.s32 	%rd274, %r564, 16;
	add.s64 	%rd271, %rd186, %rd274;
	// begin inline asm
	ld.global.nc.u64 %rd270, [%rd271];
	// end inline asm
	add.s64 	%rd273, %rd271, 8;
	// begin inline asm
	ld.global.nc.u64 %rd272, [%rd273];
	// end inline asm
	cvt.u32.u64 	%r21, %rd270;
	setp.lt.s32 	%p113, %r572, %r21;
	mov.u64 	%rd295, %rd272;
	mov.u32 	%r569, %r21;
	@%p113 bra 	$L__BB10_15;
	setp.lt.s32 	%p114, %r21, %r572;
	mov.u64 	%rd295, %rd298;
	mov.u32 	%r569, %r572;
	@%p114 bra 	$L__BB10_15;
	setp.lt.s64 	%p115, %rd298, %rd272;
	min.s64 	%rd295, %rd298, %rd272;
	selp.b32 	%r569, %r572, %r21, %p115;
$L__BB10_15:
	add.s64 	%rd276, %rd271, 4096;
	// begin inline asm
	ld.global.nc.u64 %rd275, [%rd276];
	// end inline asm
	add.s64 	%rd278, %rd271, 4104;
	// begin inline asm
	ld.global.nc.u64 %rd277, [%rd278];
	// end inline asm
	cvt.u32.u64 	%r24, %rd275;
	setp.lt.s32 	%p116, %r569, %r24;
	mov.u64 	%rd296, %rd277;
	mov.u32 	%r570, %r24;
	@%p116 bra 	$L__BB10_18;
	setp.lt.s32 	%p117, %r24, %r569;
	mov.u64 	%rd296, %rd295;
	mov.u32 	%r570, %r569;
	@%p117 bra 	$L__BB10_18;
	setp.lt.s64 	%p118, %rd295, %rd277;
	min.s64 	%rd296, %rd295, %rd277;
	selp.b32 	%r570, %r569, %r24, %p118;
$L__BB10_18:
	add.s64 	%rd280, %rd271, 8192;
	// begin inline asm
	ld.global.nc.u64 %rd279, [%rd280];
	// end inline asm
	add.s64 	%rd282, %rd271, 8200;
	// begin inline asm
	ld.global.nc.u64 %rd281, [%rd282];
	// end inline asm
	cvt.u32.u64 	%r27, %rd279;
	setp.lt.s32 	%p119, %r570, %r27;
	mov.u64 	%rd297, %rd281;
	mov.u32 	%r571, %r27;
	@%p119 bra 	$L__BB10_21;
	setp.lt.s32 	%p120, %r27, %r570;
	mov.u64 	%rd297, %rd296;
	mov.u32 	%r571, %r570;
	@%p120 bra 	$L__BB10_21;
	setp.lt.s64 	%p121, %rd296, %rd281;
	min.s64 	%rd297, %rd296, %rd281;
	selp.b32 	%r571, %r570, %r27, %p121;
$L__BB10_21:
	add.s64 	%rd284, %rd271, 12288;
	// begin inline asm
	ld.global.nc.u64 %rd283, [%rd284];
	// end inline asm
	add.s64 	%rd286, %rd271, 12296;
	// begin inline asm
	ld.global.nc.u64 %rd285, [%rd286];
	// end inline asm
	cvt.u32.u64 	%r30, %rd283;
	setp.lt.s32 	%p122, %r571, %r30;
	mov.u64 	%rd298, %rd285;
	mov.u32 	%r572, %r30;
	@%p122 bra 	$L__BB10_24;
	setp.lt.s32 	%p123, %r30, %r571;
	mov.u64 	%rd298, %rd297;
	mov.u32 	%r572, %r571;
	@%p123 bra 	$L__BB10_24;
	setp.lt.s64 	%p124, %rd297, %rd285;
	min.s64 	%rd298, %rd297, %rd285;
	selp.b32 	%r572, %r571, %r30, %p124;
$L__BB10_24:
	add.s32 	%r564, %r564, 1024;
	setp.lt.s32 	%p125, %r564, %r215;
	@%p125 bra 	$L__BB10_12;
$L__BB10_25:
	setp.lt.s32 	%p126, %r215, 256;
	@%p126 bra 	$L__BB10_70;
	// begin inline asm
	mov.u32 %r452, %laneid;
	// end inline asm
	mov.b32 	%r470, 1;
	mov.b32 	%r471, 31;
	mov.b32 	%r472, -1;
	// begin inline asm
	shfl.sync.down.b32 %r453, %r572, %r470, %r471, %r472;
	// end inline asm
	// begin inline asm
	shfl.sync.down.b32 %r458, %r459, %r470, %r471, %r472;
	// end inline asm
	mov.b64 	{%r464, %r469}, %rd298;
	// begin inline asm
	shfl.sync.down.b32 %r463, %r464, %r470, %r471, %r472;
	// end inline asm
	// begin inline asm
	shfl.sync.down.b32 %r468, %r469, %r470, %r471, %r472;
	// end inline asm
	mov.b64 	%rd27, {%r463, %r468};
	setp.gt.s32 	%p178, %r452, 30;
	mov.u64 	%rd300, %rd298;
	mov.u32 	%r574, %r572;
	@%p178 bra 	$L__BB10_30;
	setp.lt.s32 	%p179, %r572, %r453;
	mov.u64 	%rd300, %rd27;
	mov.u32 	%r574, %r453;
	@%p179 bra 	$L__BB10_30;
	setp.lt.s32 	%p180, %r453, %r572;
	mov.u64 	%rd300, %rd298;
	mov.u32 	%r574, %r572;
	@%p180 bra 	$L__BB10_30;
	setp.lt.s64 	%p181, %rd298, %rd27;
	min.s64 	%rd300, %rd298, %rd27;
	selp.b32 	%r574, %r572, %r453, %p181;
$L__BB10_30:
	mov.b32 	%r490, 2;
	mov.b32 	%r491, 31;
	mov.b32 	%r492, -1;
	// begin inline asm
	shfl.sync.down.b32 %r473, %r574, %r490, %r491, %r492;
	// end inline asm
	// begin inline asm
	shfl.sync.down.b32 %r478, %r479, %r490, %r491, %r492;
	// end inline asm
	mov.b64 	{%r484, %r489}, %rd300;
	// begin inline asm
	shfl.sync.down.b32 %r483, %r484, %r490, %r491, %r492;
	// end inline asm
	// begin inline asm
	shfl.sync.down.b32 %r488, %r489, %r490, %r491, %r492;
	// end inline asm
	mov.b64 	%rd30, {%r483, %r488};
	setp.gt.s32 	%p182, %r452, 29;
	mov.u64 	%rd301, %rd300;
	mov.u32 	%r575, %r574;
	@%p182 bra 	$L__BB10_34;
	setp.lt.s32 	%p183, %r574, %r473;
	mov.u64 	%rd301, %rd30;
	mov.u32 	%r575, %r473;
	@%p183 bra 	$L__BB10_34;
	setp.lt.s32 	%p184, %r473, %r574;
	mov.u64 	%rd301, %rd300;
	mov.u32 	%r575, %r574;
	@%p184 bra 	$L__BB10_34;
	setp.lt.s64 	%p185, %rd300, %rd30;
	min.s64 	%rd301, %rd300, %rd30;
	selp.b32 	%r575, %r574, %r473, %p185;
$L__BB10_34:
	mov.b32 	%r510, 4;
	mov.b32 	%r511, 31;
	mov.b32 	%r512, -1;
	// begin inline asm
	shfl.sync.down.b32 %r493, %r575, %r510, %r511, %r512;
	// end inline asm
	// begin inline asm
	shfl.sync.down.b32 %r498, %r499, %r510, %r511, %r512;
	// end inline asm
	mov.b64 	{%r504, %r509}, %rd301;
	// begin inline asm
	shfl.sync.down.b32 %r503, %r504, %r510, %r511, %r512;
	// end inline asm
	// begin inline asm
	shfl.sync.down.b32 %r508, %r509, %r510, %r511, %r512;
	// end inline asm
	mov.b64 	%rd33, {%r503, %r508};
	setp.gt.s32 	%p186, %r452, 27;
	mov.u64 	%rd302, %rd301;
	mov.u32 	%r576, %r575;
	@%p186 bra 	$L__BB10_38;
	setp.lt.s32 	%p187, %r575, %r493;
	mov.u64 	%rd302, %rd33;
	mov.u32 	%r576, %r493;
	@%p187 bra 	$L__BB10_38;
	setp.lt.s32 	%p188, %r493, %r575;
	mov.u64 	%rd302, %rd301;
	mov.u32 	%r576, %r575;
	@%p188 bra 	$L__BB10_38;
	setp.lt.s64 	%p189, %rd301, %rd33;
	min.s64 	%rd302, %rd301, %rd33;
	selp.b32 	%r576, %r575, %r493, %p189;
$L__BB10_38:
	mov.b32 	%r530, 8;
	mov.b32 	%r531, 31;
	mov.b32 	%r532, -1;
	// begin inline asm
	shfl.sync.down.b32 %r513, %r576, %r530, %r531, %r532;
	// end inline asm
	// begin inline asm
	shfl.sync.down.b32 %r518, %r519, %r530, %r531, %r532;
	// end inline asm
	mov.b64 	{%r524, %r529}, %rd302;
	// begin inline asm
	shfl.sync.down.b32 %r523, %r524, %r530, %r531, %r532;
	// end inline asm
	// begin inline asm
	shfl.sync.down.b32 %r528, %r529, %r530, %r531, %r532;
	// end inline asm
	mov.b64 	%rd36, {%r523, %r528};
	setp.gt.s32 	%p190, %r452, 23;
	mov.u64 	%rd303, %rd302;
	mov.u32 	%r577, %r576;
	@%p190 bra 	$L__BB10_42;
	setp.lt.s32 	%p191, %r576, %r513;
	mov.u64 	%rd303, %rd36;
	mov.u32 	%r577, %r513;
	@%p191 bra 	$L__BB10_42;
	setp.lt.s32 	%p192, %r513, %r576;
	mov.u64 	%rd303, %rd302;
	mov.u32 	%r577, %r576;
	@%p192 bra 	$L__BB10_42;
	setp.lt.s64 	%p193, %rd302, %rd36;
	min.s64 	%rd303, %rd302, %rd36;
	selp.b32 	%r577, %r576, %r513, %p193;
$L__BB10_42:
	mov.b32 	%r550, 16;
	mov.b32 	%r551, 31;
	mov.b32 	%r552, -1;
	// begin inline asm
	shfl.sync.down.b32 %r533, %r577, %r550, %r551, %r552;
	// end inline asm
	// begin inline asm
	shfl.sync.down.b32 %r538, %r539, %r550, %r551, %r552;
	// end inline asm
	mov.b64 	{%r544, %r549}, %rd303;
	// begin inline asm
	shfl.sync.down.b32 %r543, %r544, %r550, %r551, %r552;
	// end inline asm
	// begin inline asm
	shfl.sync.down.b32 %r548, %r549, %r550, %r551, %r552;
	// end inline asm
	mov.b64 	%rd39, {%r543, %r548};
	setp.gt.s32 	%p194, %r452, 15;
	mov.u64 	%rd355, %rd303;
	mov.u32 	%r636, %r577;
	@%p194 bra 	$L__BB10_46;
	setp.lt.s32 	%p195, %r577, %r533;
	mov.u64 	%rd355, %rd39;
	mov.u32 	%r636, %r533;
	@%p195 bra 	$L__BB10_46;
	setp.lt.s32 	%p196, %r533, %r577;
	mov.u64 	%rd355, %rd303;
	mov.u32 	%r636, %r577;
	@%p196 bra 	$L__BB10_46;
	setp.lt.s64 	%p197, %rd303, %rd39;
	min.s64 	%rd355, %rd303, %rd39;
	selp.b32 	%r636, %r577, %r533, %p197;
$L__BB10_46:
	setp.ne.s32 	%p198, %r452, 0;
	@%p198 bra 	$L__BB10_48;
	shr.u32 	%r553, %r1, 1;
	and.b32  	%r554, %r553, 496;
	mov.u32 	%r555, _ZN6thrust24THRUST_300001_SM_1000_NS8cuda_cub4core6detail5shmemE;
	add.s32 	%r556, %r555, %r554;
	st.shared.u32 	[%r556+8], %r636;
	st.shared.u64 	[%r556+16], %rd355;
$L__BB10_48:
	bar.sync 	0;
	setp.ne.s32 	%p199, %r1, 0;
	@%p199 bra 	$L__BB10_209;
	ld.shared.u32 	%r51, [_ZN6thrust24THRUST_300001_SM_1000_NS8cuda_cub4core6detail5shmemE+24];
	ld.shared.u64 	%rd42, [_ZN6thrust24THRUST_300001_SM_1000_NS8cuda_cub4core6detail5shmemE+32];
	setp.lt.s32 	%p200, %r636, %r51;
	mov.u64 	%rd305, %rd42;
	mov.u32 	%r579, %r51;
	@%p200 bra 	$L__BB10_52;
	setp.lt.s32 	%p201, %r51, %r636;
	mov.u64 	%rd305, %rd355;
	mov.u32 	%r579, %r636;
	@%p201 bra 	$L__BB10_52;
	setp.lt.s64 	%p202, %rd355, %rd42;
	min.s64 	%rd305, %rd355, %rd42;
	selp.b32 	%r579, %r636, %r51, %p202;
$L__BB10_52:
	ld.shared.u32 	%r54, [_ZN6thrust24THRUST_300001_SM_1000_NS8cuda_cub4core6detail5shmemE+40];
	ld.shared.u64 	%rd45, [_ZN6thrust24THRUST_300001_SM_1000_NS8cuda_cub4core6detail5shmemE+48];
	setp.lt.s32 	%p203, %r579, %r54;
	mov.u64 	%rd306, %rd45;
	mov.u32 	%r580, %r54;
	@%p203 bra 	$L__BB10_55;
	setp.lt.s32 	%p204, %r54, %r579;
	mov.u64 	%rd306, %rd305;
	mov.u32 	%r580, %r579;
	@%p204 bra 	$L__BB10_55;
	setp.lt.s64 	%p205, %rd305, %rd45;
	min.s64 	%rd306, %rd305, %rd45;
	selp.b32 	%r580, %r579, %r54, %p205;
$L__BB10_55:
	ld.shared.u32 	%r57, [_ZN6thrust24THRUST_300001_SM_1000_NS8cuda_cub4core6detail5shmemE+56];
	ld.shared.u64 	%rd48, [_ZN6thrust24THRUST_300001_SM_1000_NS8cuda_cub4core6detail5shmemE+64];
	setp.lt.s32 	%p206, %r580, %r57;
	mov.u64 	%rd307, %rd48;
	mov.u32 	%r581, %r57;
	@%p206 bra 	$L__BB10_58;
	setp.lt.s32 	%p207, %r57, %r580;
	mov.u64 	%rd307, %rd306;
	mov.u32 	%r581, %r580;
	@%p207 bra 	$L__BB10_58;
	setp.lt.s64 	%p208, %rd306, %rd48;
	min.s64 	%rd307, %rd306, %rd48;
	selp.b32 	%r581, %r580, %r57, %p208;
$L__BB10_58:
	ld.shared.u32 	%r60, [_ZN6thrust24THRUST_300001_SM_1000_NS8cuda_cub4core6detail5shmemE+72];
	ld.shared.u64 	%rd51, [_ZN6thrust24THRUST_300001_SM_1000_NS8cuda_cub4core6detail5shmemE+80];
	setp.lt.s32 	%p209, %r581, %r60;
	mov.u64 	%rd308, %rd51;
	mov.u32 	%r582, %r60;
	@%p209 bra 	$L__BB10_61;
	setp.lt.s32 	%p210, %r60, %r581;
	mov.u64 	%rd308, %rd307;
	mov.u32 	%r582, %r581;
	@%p210 bra 	$L__BB10_61;
	setp.lt.s64 	%p211, %rd307, %rd51;
	min.s64 	%rd308, %rd307, %rd51;
	selp.b32 	%r582, %r581, %r60, %p211;
$L__BB10_61:
	ld.shared.u32 	%r63, [_ZN6thrust24THRUST_300001_SM_1000_NS8cuda_cub4core6detail5shmemE+88];
	ld.shared.u64 	%rd54, [_ZN6thrust24THRUST_300001_SM_1000_NS8cuda_cub4core6detail5shmemE+96];
	setp.lt.s32 	%p212, %r582, %r63;
	mov.u64 	%rd309, %rd54;
	mov.u32 	%r583, %r63;
	@%p212 bra 	$L__BB10_64;
	setp.lt.s32 	%p213, %r63, %r582;
	mov.u64 	%rd309, %rd308;
	mov.u32 	%r583, %r582;
	@%p213 bra 	$L__BB10_64;
	setp.lt.s64 	%p214, %rd308, %rd54;
	min.s64 	%rd309, %rd308, %rd54;
	selp.b32 	%r583, %r582, %r63, %p214;
$L__BB10_64:
	ld.shared.u32 	%r66, [_ZN6thrust24THRUST_300001_SM_1000_NS8cuda_cub4core6detail5shmemE+104];
	ld.shared.u64 	%rd57, [_ZN6thrust24THRUST_300001_SM_1000_NS8cuda_cub4core6detail5shmemE+112];
	setp.lt.s32 	%p215, %r583, %r66;
	mov.u64 	%rd310, %rd57;
	mov.u32 	%r584, %r66;
	@%p215 bra 	$L__BB10_67;
	setp.lt.s32 	%p216, %r66, %r583;
	mov.u64 	%rd310, %rd309;
	mov.u32 	%r584, %r583;
	@%p216 bra 	$L__BB10_67;
	setp.lt.s64 	%p217, %rd309, %rd57;
	min.s64 	%rd310, %rd309, %rd57;
	selp.b32 	%r584, %r583, %r66, %p217;
$L__BB10_67:
	ld.shared.u32 	%r69, [_ZN6thrust24THRUST_300001_SM_1000_NS8cuda_cub4core6detail5shmemE+120];
	ld.shared.u64 	%rd60, [_ZN6thrust24THRUST_300001_SM_1000_NS8cuda_cub4core6detail5shmemE+128];
	setp.lt.s32 	%p218, %r584, %r69;
	mov.u32 	%r636, %r69;
	mov.u64 	%rd355, %rd60;
	@%p218 bra 	$L__BB10_209;
	setp.lt.s32 	%p219, %r69, %r584;
	mov.u32 	%r636, %r584;
	mov.u64 	%rd355, %rd310;
	@%p219 bra 	$L__BB10_209;
	setp.lt.s64 	%p220, %rd310, %rd60;
	min.s64 	%rd355, %rd310, %rd60;
	selp.b32 	%r636, %r584, %r69, %p220;
	bra.uni 	$L__BB10_209;
$L__BB10_70:
	// begin inline asm
	mov.u32 %r339, %laneid;
	// end inline asm
	and.b32  	%r360, %r1, 992;
	add.s32 	%r361, %r360, 32;
	setp.gt.s32 	%p127, %r361, %r215;
	not.b32 	%r362, %r360;
	add.s32 	%r363, %r215, %r362;
	selp.b32 	%r358, %r363, 31, %p127;
	mov.b32 	%r357, 1;
	mov.b32 	%r359, -1;
	// begin inline asm
	shfl.sync.down.b32 %r340, %r572, %r357, %r358, %r359;
	// end inline asm
	// begin inline asm
	shfl.sync.down.b32 %r345, %r346, %r357, %r358, %r359;
	// end inline asm
	mov.b64 	{%r351, %r356}, %rd298;
	// begin inline asm
	shfl.sync.down.b32 %r350, %r351, %r357, %r358, %r359;
	// end inline asm
	// begin inline asm
	shfl.sync.down.b32 %r355, %r356, %r357, %r358, %r359;
	// end inline asm
	mov.b64 	%rd62, {%r350, %r355};
	setp.ge.s32 	%p128, %r339, %r358;
	mov.u64 	%rd311, %rd298;
	mov.u32 	%r585, %r572;
	@%p128 bra 	$L__BB10_74;
	setp.lt.s32 	%p129, %r572, %r340;
	mov.u64 	%rd311, %rd62;
	mov.u32 	%r585, %r340;
	@%p129 bra 	$L__BB10_74;
	setp.lt.s32 	%p130, %r340, %r572;
	mov.u64 	%rd311, %rd298;
	mov.u32 	%r585, %r572;
	@%p130 bra 	$L__BB10_74;
	setp.lt.s64 	%p131, %rd298, %rd62;
	min.s64 	%rd311, %rd298, %rd62;
	selp.b32 	%r585, %r572, %r340, %p131;
$L__BB10_74:
	mov.b32 	%r381, 2;
	mov.b32 	%r383, -1;
	// begin inline asm
	shfl.sync.down.b32 %r364, %r585, %r381, %r358, %r383;
	// end inline asm
	// begin inline asm
	shfl.sync.down.b32 %r369, %r370, %r381, %r358, %r383;
	// end inline asm
	mov.b64 	{%r375, %r380}, %rd311;
	// begin inline asm
	shfl.sync.down.b32 %r374, %r375, %r381, %r358, %r383;
	// end inline asm
	// begin inline asm
	shfl.sync.down.b32 %r379, %r380, %r381, %r358, %r383;
	// end inline asm
	mov.b64 	%rd65, {%r374, %r379};
	add.s32 	%r384, %r339, 2;
	setp.gt.s32 	%p132, %r384, %r358;
	mov.u64 	%rd312, %rd311;
	mov.u32 	%r586, %r585;
	@%p132 bra 	$L__BB10_78;
	setp.lt.s32 	%p133, %r585, %r364;
	mov.u64 	%rd312, %rd65;
	mov.u32 	%r586, %r364;
	@%p133 bra 	$L__BB10_78;
	setp.lt.s32 	%p134, %r364, %r585;
	mov.u64 	%rd312, %rd311;
	mov.u32 	%r586, %r585;
	@%p134 bra 	$L__BB10_78;
	setp.lt.s64 	%p135, %rd311, %rd65;
	min.s64 	%rd312, %rd311, %rd65;
	selp.b32 	%r586, %r585, %r364, %p135;
$L__BB10_78:
	mov.b32 	%r402, 4;
	mov.b32 	%r404, -1;
	// begin inline asm
	shfl.sync.down.b32 %r385, %r586, %r402, %r358, %r404;
	// end inline asm
	// begin inline asm
	shfl.sync.down.b32 %r390, %r391, %r402, %r358, %r404;
	// end inline asm
	mov.b64 	{%r396, %r401}, %rd312;
	// begin inline asm
	shfl.sync.down.b32 %r395, %r396, %r402, %r358, %r404;
	// end inline asm
	// begin inline asm
	shfl.sync.down.b32 %r400, %r401, %r402, %r358, %r404;
	// end inline asm
	mov.b64 	%rd68, {%r395, %r400};
	add.s32 	%r405, %r339, 4;
	setp.gt.s32 	%p136, %r405, %r358;
	mov.u32 	%r587, %r586;
	mov.u64 	%rd313, %rd312;
	@%p136 bra 	$L__BB10_82;
	setp.lt.s32 	%p137, %r586, %r385;
	mov.u32 	%r587, %r385;
	mov.u64 	%rd313, %rd68;
	@%p137 bra 	$L__BB10_82;
	setp.lt.s32 	%p138, %r385, %r586;
	mov.u32 	%r587, %r586;
	mov.u64 	%rd313, %rd312;
	@%p138 bra 	$L__BB10_82;
	setp.lt.s64 	%p139, %rd312, %rd68;
	selp.b32 	%r587, %r586, %r385, %p139;
	min.s64 	%rd313, %rd312, %rd68;
$L__BB10_82:
	mov.b32 	%r423, 8;
	mov.b32 	%r425, -1;
	// begin inline asm
	shfl.sync.down.b32 %r406, %r587, %r423, %r358, %r425;
	// end inline asm
	// begin inline asm
	shfl.sync.down.b32 %r411, %r412, %r423, %r358, %r425;
	// end inline asm
	mov.b64 	{%r417, %r422}, %rd313;
	// begin inline asm
	shfl.sync.down.b32 %r416, %r417, %r423, %r358, %r425;
	// end inline asm
	// begin inline asm
	shfl.sync.down.b32 %r421, %r422, %r423, %r358, %r425;
	// end inline asm
	mov.b64 	%rd71, {%r416, %r421};
	add.s32 	%r426, %r339, 8;
	setp.gt.s32 	%p140, %r426, %r358;
	mov.u32 	%r588, %r587;
	mov.u64 	%rd314, %rd313;
	@%p140 bra 	$L__BB10_86;
	setp.lt.s32 	%p141, %r587, %r406;
	mov.u32 	%r588, %r406;
	mov.u64 	%rd314, %rd71;
	@%p141 bra 	$L__BB10_86;
	setp.lt.s32 	%p142, %r406, %r587;
	mov.u32 	%r588, %r587;
	mov.u64 	%rd314, %rd313;
	@%p142 bra 	$L__BB10_86;
	setp.lt.s64 	%p143, %rd313, %rd71;
	selp.b32 	%r588, %r587, %r406, %p143;
	min.s64 	%rd314, %rd313, %rd71;
$L__BB10_86:
	mov.b32 	%r444, 16;
	mov.b32 	%r446, -1;
	// begin inline asm
	shfl.sync.down.b32 %r427, %r588, %r444, %r358, %r446;
	// end inline asm
	// begin inline asm
	shfl.sync.down.b32 %r432, %r433, %r444, %r358, %r446;
	// end inline asm
	mov.b64 	{%r438, %r443}, %rd314;
	// begin inline asm
	shfl.sync.down.b32 %r437, %r438, %r444, %r358, %r446;
	// end inline asm
	// begin inline asm
	shfl.sync.down.b32 %r442, %r443, %r444, %r358, %r446;
	// end inline asm
	mov.b64 	%rd74, {%r437, %r442};
	add.s32 	%r447, %r339, 16;
	setp.gt.s32 	%p144, %r447, %r358;
	mov.u32 	%r636, %r588;
	mov.u64 	%rd355, %rd314;
	@%p144 bra 	$L__BB10_90;
	setp.lt.s32 	%p145, %r588, %r427;
	mov.u32 	%r636, %r427;
	mov.u64 	%rd355, %rd74;
	@%p145 bra 	$L__BB10_90;
	setp.lt.s32 	%p146, %r427, %r588;
	mov.u32 	%r636, %r588;
	mov.u64 	%rd355, %rd314;
	@%p146 bra 	$L__BB10_90;
	setp.lt.s64 	%p147, %rd314, %rd74;
	selp.b32 	%r636, %r588, %r427, %p147;
	min.s64 	%rd355, %rd314, %rd74;
$L__BB10_90:
	setp.ne.s32 	%p148, %r339, 0;
	@%p148 bra 	$L__BB10_92;
	shr.u32 	%r448, %r1, 1;
	and.b32  	%r449, %r448, 496;
	mov.u32 	%r450, _ZN6thrust24THRUST_300001_SM_1000_NS8cuda_cub4core6detail5shmemE;
	add.s32 	%r451, %r450, %r449;
	st.shared.u32 	[%r451+8], %r636;
	st.shared.u64 	[%r451+16], %rd355;
$L__BB10_92:
	bar.sync 	0;
	setp.ne.s32 	%p149, %r1, 0;
	@%p149 bra 	$L__BB10_209;
	setp.lt.s32 	%p150, %r215, 33;
	mov.u32 	%r590, %r636;
	mov.u64 	%rd316, %rd355;
	@%p150 bra 	$L__BB10_97;
	ld.shared.u32 	%r88, [_ZN6thrust24THRUST_300001_SM_1000_NS8cuda_cub4core6detail5shmemE+24];
	ld.shared.u64 	%rd77, [_ZN6thrust24THRUST_300001_SM_1000_NS8cuda_cub4core6detail5shmemE+32];
	setp.lt.s32 	%p151, %r636, %r88;
	mov.u32 	%r590, %r88;
	mov.u64 	%rd316, %rd77;
	@%p151 bra 	$L__BB10_97;
	setp.lt.s32 	%p152, %r88, %r636;
	mov.u32 	%r590, %r636;
	mov.u64 	%rd316, %rd355;
	@%p152 bra 	$L__BB10_97;
	setp.lt.s64 	%p153, %rd355, %rd77;
	selp.b32 	%r590, %r636, %r88, %p153;
	min.s64 	%rd316, %rd355, %rd77;
$L__BB10_97:
	setp.lt.s32 	%p154, %r215, 65;
	mov.u32 	%r591, %r590;
	mov.u64 	%rd317, %rd316;
	@%p154 bra 	$L__BB10_101;
	ld.shared.u32 	%r91, [_ZN6thrust24THRUST_300001_SM_1000_NS8cuda_cub4core6detail5shmemE+40];
	ld.shared.u64 	%rd80, [_ZN6thrust24THRUST_300001_SM_1000_NS8cuda_cub4core6detail5shmemE+48];
	setp.lt.s32 	%p155, %r590, %r91;
	mov.u32 	%r591, %r91;
	mov.u64 	%rd317, %rd80;
	@%p155 bra 	$L__BB10_101;
	setp.lt.s32 	%p156, %r91, %r590;
	mov.u32 	%r591, %r590;
	mov.u64 	%rd317, %rd316;
	@%p156 bra 	$L__BB10_101;
	setp.lt.s64 	%p157, %rd316, %rd80;
	selp.b32 	%r591, %r590, %r91, %p157;
	min.s64 	%rd317, %rd316, %rd80;
$L__BB10_101:
	setp.lt.s32 	%p158, %r215, 97;
	mov.u32 	%r592, %r591;
	mov.u64 	%rd318, %rd317;
	@%p158 bra 	$L__BB10_105;
	ld.shared.u32 	%r94, [_ZN6thrust24THRUST_300001_SM_1000_NS8cuda_cub4core6detail5shmemE+56];
	ld.shared.u64 	%rd83, [_ZN6thrust24THRUST_300001_SM_1000_NS8cuda_cub4core6detail5shmemE+64];
	setp.lt.s32 	%p159, %r591, %r94;
	mov.u32 	%r592, %r94;
	mov.u64 	%rd318, %rd83;
	@%p159 bra 	$L__BB10_105;
	setp.lt.s32 	%p160, %r94, %r591;
	mov.u32 	%r592, %r591;
	mov.u64 	%rd318, %rd317;
	@%p160 bra 	$L__BB10_105;
	setp.lt.s64 	%p161, %rd317, %rd83;
	selp.b32 	%r592, %r591, %r94, %p161;
	min.s64 	%rd318, %rd317, %rd83;
$L__BB10_105:
	setp.lt.s32 	%p162, %r215, 129;
	mov.u32 	%r593, %r592;
	mov.u64 	%rd319, %rd318;
	@%p162 bra 	$L__BB10_109;
	ld.shared.u32 	%r97, [_ZN6thrust24THRUST_300001_SM_1000_NS8cuda_cub4core6detail5shmemE+72];
	ld.shared.u64 	%rd86, [_ZN6thrust24THRUST_300001_SM_1000_NS8cuda_cub4core6detail5shmemE+80];
	setp.lt.s32 	%p163, %r592, %r97;
	mov.u32 	%r593, %r97;
	mov.u64 	%rd319, %rd86;
	@%p163 bra 	$L__BB10_109;
	setp.lt.s32 	%p164, %r97, %r592;
	mov.u32 	%r593, %r592;
	mov.u64 	%rd319, %rd318;
	@%p164 bra 	$L__BB10_109;
	setp.lt.s64 	%p165, %rd318, %rd86;
	selp.b32 	%r593, %r592, %r97, %p165;
	min.s64 	%rd319, %rd318, %rd86;
$L__BB10_109:
	setp.lt.s32 	%p166, %r215, 161;
	mov.u32 	%r594, %r593;
	mov.u64 	%rd320, %rd319;
	@%p166 bra 	$L__BB10_113;
	ld.shared.u32 	%r100, [_ZN6thrust24THRUST_300001_SM_1000_NS8cuda_cub4core6detail5shmemE+88];
	ld.shared.u64 	%rd89, [_ZN6thrust24THRUST_300001_SM_1000_NS8cuda_cub4core6detail5shmemE+96];
	setp.lt.s32 	%p167, %r593, %r100;
	mov.u32 	%r594, %r100;
	mov.u64 	%rd320, %rd89;
	@%p167 bra 	$L__BB10_113;
	setp.lt.s32 	%p168, %r100, %r593;
	mov.u32 	%r594, %r593;
	mov.u64 	%rd320, %rd319;
	@%p168 bra 	$L__BB10_113;
	setp.lt.s64 	%p169, %rd319, %rd89;
	selp.b32 	%r594, %r593, %r100, %p169;
	min.s64 	%rd320, %rd319, %rd89;
$L__BB10_113:
	setp.lt.s32 	%p170, %r215, 193;
	mov.u32 	%r595, %r594;
	mov.u64 	%rd321, %rd320;
	@%p170 bra 	$L__BB10_117;
	ld.shared.u32 	%r103, [_ZN6thrust24THRUST_300001_SM_1000_NS8cuda_cub4core6detail5shmemE+104];
	ld.shared.u64 	%rd92, [_ZN6thrust24THRUST_300001_SM_1000_NS8cuda_cub4core6detail5shmemE+112];
	setp.lt.s32 	%p171, %r594, %r103;
	mov.u32 	%r595, %r103;
	mov.u64 	%rd321, %rd92;
	@%p171 bra 	$L__BB10_117;
	setp.lt.s32 	%p172, %r103, %r594;
	mov.u32 	%r595, %r594;
	mov.u64 	%rd321, %rd320;
	@%p172 bra 	$L__BB10_117;
	setp.lt.s64 	%p173, %rd320, %rd92;
	selp.b32 	%r595, %r594, %r103, %p173;
	min.s64 	%rd321, %rd320, %rd92;
$L__BB10_117:
	setp.lt.s32 	%p174, %r215, 225;
	mov.u32 	%r636, %r595;
	mov.u64 	%rd355, %rd321;
	@%p174 bra 	$L__BB10_209;
	ld.shared.u32 	%r106, [_ZN6thrust24THRUST_300001_SM_1000_NS8cuda_cub4core6detail5shmemE+120];
	ld.shared.u64 	%rd95, [_ZN6thrust24THRUST_300001_SM_1000_NS8cuda_cub4core6detail5shmemE+128];
	setp.lt.s32 	%p175, %r595, %r106;
	mov.u32 	%r636, %r106;
	mov.u64 	%rd355, %rd95;
	@%p175 bra 	$L__BB10_209;
	setp.lt.s32 	%p176, %r106, %r595;
	mov.u32 	%r636, %r595;
	mov.u64 	%rd355, %rd321;
	@%p176 bra 	$L__BB10_209;
	setp.lt.s64 	%p177, %rd321, %rd95;
	selp.b32 	%r636, %r595, %r106, %p177;
	min.s64 	%rd355, %rd321, %rd95;
	bra.uni 	$L__BB10_209;
$L__BB10_121:
	mov.u32 	%r108, %tid.x;
	mul.wide.u32 	%rd208, %r108, 16;
	add.s64 	%rd189, %rd186, %rd208;
	// begin inline asm
	ld.global.nc.u64 %rd188, [%rd189];
	// end inline asm
	add.s64 	%rd191, %rd189, 8;
	// begin inline asm
	ld.global.nc.u64 %rd190, [%rd191];
	// end inline asm
	cvt.u32.u64 	%r109, %rd188;
	add.s64 	%rd193, %rd189, 4096;
	// begin inline asm
	ld.global.nc.u64 %rd192, [%rd193];
	// end inline asm
	add.s64 	%rd195, %rd189, 4104;
	// begin inline asm
	ld.global.nc.u64 %rd322, [%rd195];
	// end inline asm
	cvt.u32.u64 	%r596, %rd192;
	add.s64 	%rd197, %rd189, 8192;
	// begin inline asm
	ld.global.nc.u64 %rd196, [%rd197];
	// end inline asm
	add.s64 	%rd199, %rd189, 8200;
	// begin inline asm
	ld.global.nc.u64 %rd323, [%rd199];
	// end inline asm
	cvt.u32.u64 	%r597, %rd196;
	add.s64 	%rd201, %rd189, 12288;
	// begin inline asm
	ld.global.nc.u64 %rd200, [%rd201];
	// end inline asm
	add.s64 	%rd203, %rd189, 12296;
	// begin inline asm
	ld.global.nc.u64 %rd324, [%rd203];
	// end inline asm
	cvt.u32.u64 	%r598, %rd200;
	add.s64 	%rd205, %rd189, 16384;
	// begin inline asm
	ld.global.nc.u64 %rd204, [%rd205];
	// end inline asm
	add.s64 	%rd207, %rd189, 16392;
	// begin inline asm
	ld.global.nc.u64 %rd342, [%rd207];
	// end inline asm
	cvt.u32.u64 	%r623, %rd204;
	setp.lt.s32 	%p3, %r109, %r596;
	@%p3 bra 	$L__BB10_123;
	setp.lt.s32 	%p4, %r596, %r109;
	setp.lt.s64 	%p5, %rd190, %rd322;
	or.pred  	%p6, %p4, %p5;
	selp.b32 	%r596, %r109, %r596, %p6;
	selp.b64 	%rd322, %rd190, %rd322, %p6;
$L__BB10_123:
	setp.lt.s32 	%p7, %r596, %r597;
	@%p7 bra 	$L__BB10_125;
	setp.lt.s32 	%p8, %r597, %r596;
	setp.lt.s64 	%p9, %rd322, %rd323;
	or.pred  	%p10, %p8, %p9;
	selp.b32 	%r597, %r596, %r597, %p10;
	selp.b64 	%rd323, %rd322, %rd323, %p10;
$L__BB10_125:
	setp.lt.s32 	%p11, %r597, %r598;
	@%p11 bra 	$L__BB10_127;
	setp.lt.s32 	%p12, %r598, %r597;
	setp.lt.s64 	%p13, %rd323, %rd324;
	or.pred  	%p14, %p12, %p13;
	selp.b32 	%r598, %r597, %r598, %p14;
	selp.b64 	%rd324, %rd323, %rd324, %p14;
$L__BB10_127:
	setp.lt.s32 	%p15, %r598, %r623;
	@%p15 bra 	$L__BB10_129;
	setp.lt.s32 	%p16, %r623, %r598;
	setp.lt.s64 	%p17, %rd324, %rd342;
	or.pred  	%p18, %p16, %p17;
	selp.b32 	%r623, %r598, %r623, %p18;
	selp.b64 	%rd342, %rd324, %rd342, %p18;
$L__BB10_129:
	setp.lt.u32 	%p19, %r215, 2560;
	mov.b32 	%r608, 1280;
	@%p19 bra 	$L__BB10_142;
	mov.b32 	%r600, 1280;
	mov.u32 	%r601, %r623;
	mov.u64 	%rd326, %rd342;
$L__BB10_131:
	add.s32 	%r218, %r600, %r108;
	mul.wide.u32 	%rd229, %r218, 16;
	add.s64 	%rd210, %rd186, %rd229;
	// begin inline asm
	ld.global.nc.u64 %rd209, [%rd210];
	// end inline asm
	add.s64 	%rd212, %rd210, 8;
	// begin inline asm
	ld.global.nc.u64 %rd327, [%rd212];
	// end inline asm
	cvt.u32.u64 	%r602, %rd209;
	add.s64 	%rd214, %rd210, 4096;
	// begin inline asm
	ld.global.nc.u64 %rd213, [%rd214];
	// end inline asm
	add.s64 	%rd216, %rd210, 4104;
	// begin inline asm
	ld.global.nc.u64 %rd328, [%rd216];
	// end inline asm
	cvt.u32.u64 	%r603, %rd213;
	add.s64 	%rd218, %rd210, 8192;
	// begin inline asm
	ld.global.nc.u64 %rd217, [%rd218];
	// end inline asm
	add.s64 	%rd220, %rd210, 8200;
	// begin inline asm
	ld.global.nc.u64 %rd329, [%rd220];
	// end inline asm
	cvt.u32.u64 	%r604, %rd217;
	add.s64 	%rd222, %rd210, 12288;
	// begin inline asm
	ld.global.nc.u64 %rd221, [%rd222];
	// end inline asm
	add.s64 	%rd224, %rd210, 12296;
	// begin inline asm
	ld.global.nc.u64 %rd330, [%rd224];
	// end inline asm
	cvt.u32.u64 	%r605, %rd221;
	add.s64 	%rd226, %rd210, 16384;
	// begin inline asm
	ld.global.nc.u64 %rd225, [%rd226];
	// end inline asm
	add.s64 	%rd228, %rd210, 16392;
	// begin inline asm
	ld.global.nc.u64 %rd342, [%rd228];
	// end inline asm
	cvt.u32.u64 	%r623, %rd225;
	setp.lt.s32 	%p20, %r601, %r602;
	@%p20 bra 	$L__BB10_133;
	setp.lt.s32 	%p21, %r602, %r601;
	setp.lt.s64 	%p22, %rd326, %rd327;
	or.pred  	%p23, %p21, %p22;
	selp.b32 	%r602, %r601, %r602, %p23;
	selp.b64 	%rd327, %rd326, %rd327, %p23;
$L__BB10_133:
	setp.lt.s32 	%p24, %r602, %r603;
	@%p24 bra 	$L__BB10_135;
	setp.lt.s32 	%p25, %r603, %r602;
	setp.lt.s64 	%p26, %rd327, %rd328;
	or.pred  	%p27, %p25, %p26;
	selp.b32 	%r603, %r602, %r603, %p27;
	selp.b64 	%rd328, %rd327, %rd328, %p27;
$L__BB10_135:
	setp.lt.s32 	%p28, %r603, %r604;
	@%p28 bra 	$L__BB10_137;
	setp.lt.s32 	%p29, %r604, %r603;
	setp.lt.s64 	%p30, %rd328, %rd329;
	or.pred  	%p31, %p29, %p30;
	selp.b32 	%r604, %r603, %r604, %p31;
	selp.b64 	%rd329, %rd328, %rd329, %p31;
$L__BB10_137:
	setp.lt.s32 	%p32, %r604, %r605;
	@%p32 bra 	$L__BB10_139;
	setp.lt.s32 	%p33, %r605, %r604;
	setp.lt.s64 	%p34, %rd329, %rd330;
	or.pred  	%p35, %p33, %p34;
	selp.b32 	%r605, %r604, %r605, %p35;
	selp.b64 	%rd330, %rd329, %rd330, %p35;
$L__BB10_139:
	setp.lt.s32 	%p36, %r605, %r623;
	@%p36 bra 	$L__BB10_141;
	setp.lt.s32 	%p37, %r623, %r605;
	setp.lt.s64 	%p38, %rd330, %rd342;
	or.pred  	%p39, %p37, %p38;
	selp.b32 	%r623, %r605, %r623, %p39;
	selp.b64 	%rd342, %rd330, %rd342, %p39;
$L__BB10_141:
	add.s32 	%r608, %r600, 1280;
	add.s32 	%r219, %r600, 2560;
	setp.le.s32 	%p40, %r219, %r215;
	mov.u32 	%r600, %r608;
	mov.u32 	%r601, %r623;
	mov.u64 	%rd326, %rd342;
	@%p40 bra 	$L__BB10_131;
$L__BB10_142:
	setp.le.s32 	%p41, %r215, %r608;
	@%p41 bra 	$L__BB10_165;
	sub.s32 	%r142, %r215, %r608;
	setp.ge.s32 	%p42, %r108, %r142;
	@%p42 bra 	$L__BB10_165;
	not.b32 	%r221, %r108;
	add.s32 	%r222, %r215, %r221;
	sub.s32 	%r143, %r222, %r608;
	and.b32  	%r223, %r143, 768;
	setp.eq.s32 	%p43, %r223, 768;
	mov.u32 	%r614, %r108;
	@%p43 bra 	$L__BB10_150;
	add.s32 	%r610, %r108, %r608;
	shr.u32 	%r224, %r143, 8;
	add.s32 	%r225, %r224, 1;
	and.b32  	%r226, %r225, 3;
	neg.s32 	%r609, %r226;
	mov.u32 	%r614, %r108;
$L__BB10_146:
	.pragma "nounroll";
	mov.u64 	%rd127, %rd342;
	mov.u32 	%r149, %r623;
	mul.wide.u32 	%rd235, %r610, 16;
	add.s64 	%rd232, %rd186, %rd235;
	// begin inline asm
	ld.global.nc.u64 %rd231, [%rd232];
	// end inline asm
	add.s64 	%rd234, %rd232, 8;
	// begin inline asm
	ld.global.nc.u64 %rd233, [%rd234];
	// end inline asm
	cvt.u32.u64 	%r150, %rd231;
	setp.lt.s32 	%p44, %r149, %r150;
	mov.u32 	%r623, %r150;
	mov.u64 	%rd342, %rd233;
	@%p44 bra 	$L__BB10_149;
	setp.lt.s32 	%p45, %r150, %r149;
	mov.u32 	%r623, %r149;
	mov.u64 	%rd342, %rd127;
	@%p45 bra 	$L__BB10_149;
	setp.lt.s64 	%p46, %rd127, %rd233;
	selp.b32 	%r623, %r149, %r150, %p46;
	min.s64 	%rd342, %rd127, %rd233;
$L__BB10_149:
	add.s32 	%r614, %r614, 256;
	add.s32 	%r610, %r610, 256;
	add.s32 	%r609, %r609, 1;
	setp.ne.s32 	%p47, %r609, 0;
	@%p47 bra 	$L__BB10_146;
$L__BB10_150:
	setp.lt.u32 	%p48, %r143, 768;
	@%p48 bra 	$L__BB10_165;
	cvt.u64.u32 	%rd236, %r614;
	cvt.u64.u32 	%rd237, %r608;
	add.s64 	%rd238, %rd236, %rd237;
	shl.b64 	%rd239, %rd238, 4;
	add.s64 	%rd240, %rd239, %rd186;
	add.s64 	%rd337, %rd240, 12296;
	add.s32 	%r617, %r614, %r608;
$L__BB10_152:
	mul.wide.u32 	%rd245, %r617, 16;
	add.s64 	%rd242, %rd186, %rd245;
	// begin inline asm
	ld.global.nc.u64 %rd241, [%rd242];
	// end inline asm
	add.s64 	%rd244, %rd242, 8;
	// begin inline asm
	ld.global.nc.u64 %rd243, [%rd244];
	// end inline asm
	cvt.u32.u64 	%r163, %rd241;
	setp.lt.s32 	%p49, %r623, %r163;
	mov.u32 	%r620, %r163;
	mov.u64 	%rd339, %rd243;
	@%p49 bra 	$L__BB10_155;
	setp.lt.s32 	%p50, %r163, %r623;
	mov.u32 	%r620, %r623;
	mov.u64 	%rd339, %rd342;
	@%p50 bra 	$L__BB10_155;
	setp.lt.s64 	%p51, %rd342, %rd243;
	selp.b32 	%r620, %r623, %r163, %p51;
	min.s64 	%rd339, %rd342, %rd243;
$L__BB10_155:
	add.s64 	%rd247, %rd337, -8200;
	// begin inline asm
	ld.global.nc.u64 %rd246, [%rd247];
	// end inline asm
	add.s64 	%rd249, %rd337, -8192;
	// begin inline asm
	ld.global.nc.u64 %rd248, [%rd249];
	// end inline asm
	cvt.u32.u64 	%r166, %rd246;
	setp.lt.s32 	%p52, %r620, %r166;
	mov.u32 	%r621, %r166;
	mov.u64 	%rd340, %rd248;
	@%p52 bra 	$L__BB10_158;
	setp.lt.s32 	%p53, %r166, %r620;
	mov.u32 	%r621, %r620;
	mov.u64 	%rd340, %rd339;
	@%p53 bra 	$L__BB10_158;
	setp.lt.s64 	%p54, %rd339, %rd248;
	selp.b32 	%r621, %r620, %r166, %p54;
	min.s64 	%rd340, %rd339, %rd248;
$L__BB10_158:
	add.s64 	%rd251, %rd337, -4104;
	// begin inline asm
	ld.global.nc.u64 %rd250, [%rd251];
	// end inline asm
	add.s64 	%rd253, %rd337, -4096;
	// begin inline asm
	ld.global.nc.u64 %rd252, [%rd253];
	// end inline asm
	cvt.u32.u64 	%r169, %rd250;
	setp.lt.s32 	%p55, %r621, %r169;
	mov.u32 	%r622, %r169;
	mov.u64 	%rd341, %rd252;
	@%p55 bra 	$L__BB10_161;
	setp.lt.s32 	%p56, %r169, %r621;
	mov.u32 	%r622, %r621;
	mov.u64 	%rd341, %rd340;
	@%p56 bra 	$L__BB10_161;
	setp.lt.s64 	%p57, %rd340, %rd252;
	selp.b32 	%r622, %r621, %r169, %p57;
	min.s64 	%rd341, %rd340, %rd252;
$L__BB10_161:
	add.s64 	%rd255, %rd337, -8;
	// begin inline asm
	ld.global.nc.u64 %rd254, [%rd255];
	// end inline asm
	// begin inline asm
	ld.global.nc.u64 %rd256, [%rd337];
	// end inline asm
	cvt.u32.u64 	%r172, %rd254;
	setp.lt.s32 	%p58, %r622, %r172;
	mov.u32 	%r623, %r172;
	mov.u64 	%rd342, %rd256;
	@%p58 bra 	$L__BB10_164;
	setp.lt.s32 	%p59, %r172, %r622;
	mov.u32 	%r623, %r622;
	mov.u64 	%rd342, %rd341;
	@%p59 bra 	$L__BB10_164;
	setp.lt.s64 	%p60, %rd341, %rd256;
	selp.b32 	%r623, %r622, %r172, %p60;
	min.s64 	%rd342, %rd341, %rd256;
$L__BB10_164:
	add.s32 	%r614, %r614, 1024;
	add.s64 	%rd337, %rd337, 16384;
	add.s32 	%r617, %r617, 1024;
	setp.lt.s32 	%p61, %r614, %r142;
	@%p61 bra 	$L__BB10_152;
$L__BB10_165:
	// begin inline asm
	mov.u32 %r227, %laneid;
	// end inline asm
	mov.b32 	%r245, 1;
	mov.b32 	%r246, 31;
	mov.b32 	%r247, -1;
	// begin inline asm
	shfl.sync.down.b32 %r228, %r623, %r245, %r246, %r247;
	// end inline asm
	// begin inline asm
	shfl.sync.down.b32 %r233, %r234, %r245, %r246, %r247;
	// end inline asm
	mov.b64 	{%r239, %r244}, %rd342;
	// begin inline asm
	shfl.sync.down.b32 %r238, %r239, %r245, %r246, %r247;
	// end inline asm
	// begin inline asm
	shfl.sync.down.b32 %r243, %r244, %r245, %r246, %r247;
	// end inline asm
	mov.b64 	%rd150, {%r238, %r243};
	setp.gt.s32 	%p62, %r227, 30;
	mov.u32 	%r625, %r623;
	mov.u64 	%rd344, %rd342;
	@%p62 bra 	$L__BB10_169;
	setp.lt.s32 	%p63, %r623, %r228;
	mov.u32 	%r625, %r228;
	mov.u64 	%rd344, %rd150;
	@%p63 bra 	$L__BB10_169;
	setp.lt.s32 	%p64, %r228, %r623;
	mov.u32 	%r625, %r623;
	mov.u64 	%rd344, %rd342;
	@%p64 bra 	$L__BB10_169;
	setp.lt.s64 	%p65, %rd342, %rd150;
	selp.b32 	%r625, %r623, %r228, %p65;
	min.s64 	%rd344, %rd342, %rd150;
$L__BB10_169:
	mov.b32 	%r265, 2;
	mov.b32 	%r266, 31;
	mov.b32 	%r267, -1;
	// begin inline asm
	shfl.sync.down.b32 %r248, %r625, %r265, %r266, %r267;
	// end inline asm
	// begin inline asm
	shfl.sync.down.b32 %r253, %r254, %r265, %r266, %r267;
	// end inline asm
	mov.b64 	{%r259, %r264}, %rd344;
	// begin inline asm
	shfl.sync.down.b32 %r258, %r259, %r265, %r266, %r267;
	// end inline asm
	// begin inline asm
	shfl.sync.down.b32 %r263, %r264, %r265, %r266, %r267;
	// end inline asm
	mov.b64 	%rd153, {%r258, %r263};
	setp.gt.s32 	%p66, %r227, 29;
	mov.u32 	%r626, %r625;
	mov.u64 	%rd345, %rd344;
	@%p66 bra 	$L__BB10_173;
	setp.lt.s32 	%p67, %r625, %r248;
	mov.u32 	%r626, %r248;
	mov.u64 	%rd345, %rd153;
	@%p67 bra 	$L__BB10_173;
	setp.lt.s32 	%p68, %r248, %r625;
	mov.u32 	%r626, %r625;
	mov.u64 	%rd345, %rd344;
	@%p68 bra 	$L__BB10_173;
	setp.lt.s64 	%p69, %rd344, %rd153;
	selp.b32 	%r626, %r625, %r248, %p69;
	min.s64 	%rd345, %rd344, %rd153;
$L__BB10_173:
	mov.b32 	%r285, 4;
	mov.b32 	%r286, 31;
	mov.b32 	%r287, -1;
	// begin inline asm
	shfl.sync.down.b32 %r268, %r626, %r285, %r286, %r287;
	// end inline asm
	// begin inline asm
	shfl.sync.down.b32 %r273, %r274, %r285, %r286, %r287;
	// end inline asm
	mov.b64 	{%r279, %r284}, %rd345;
	// begin inline asm
	shfl.sync.down.b32 %r278, %r279, %r285, %r286, %r287;
	// end inline asm
	// begin inline asm
	shfl.sync.down.b32 %r283, %r284, %r285, %r286, %r287;
	// end inline asm
	mov.b64 	%rd156, {%r278, %r283};
	setp.gt.s32 	%p70, %r227, 27;
	mov.u32 	%r627, %r626;
	mov.u64 	%rd346, %rd345;
	@%p70 bra 	$L__BB10_177;
	setp.lt.s32 	%p71, %r626, %r268;
	mov.u32 	%r627, %r268;
	mov.u64 	%rd346, %rd156;
	@%p71 bra 	$L__BB10_177;
	setp.lt.s32 	%p72, %r268, %r626;
	mov.u32 	%r627, %r626;
	mov.u64 	%rd346, %rd345;
	@%p72 bra 	$L__BB10_177;
	setp.lt.s64 	%p73, %rd345, %rd156;
	selp.b32 	%r627, %r626, %r268, %p73;
	min.s64 	%rd346, %rd345, %rd156;
$L__BB10_177:
	mov.b32 	%r305, 8;
	mov.b32 	%r306, 31;
	mov.b32 	%r307, -1;
	// begin inline asm
	shfl.sync.down.b32 %r288, %r627, %r305, %r306, %r307;
	// end inline asm
	// begin inline asm
	shfl.sync.down.b32 %r293, %r294, %r305, %r306, %r307;
	// end inline asm
	mov.b64 	{%r299, %r304}, %rd346;
	// begin inline asm
	shfl.sync.down.b32 %r298, %r299, %r305, %r306, %r307;
	// end inline asm
	// begin inline asm
	shfl.sync.down.b32 %r303, %r304, %r305, %r306, %r307;
	// end inline asm
	mov.b64 	%rd159, {%r298, %r303};
	setp.gt.s32 	%p74, %r227, 23;
	mov.u32 	%r628, %r627;
	mov.u64 	%rd347, %rd346;
	@%p74 bra 	$L__BB10_181;
	setp.lt.s32 	%p75, %r627, %r288;
	mov.u32 	%r628, %r288;
	mov.u64 	%rd347, %rd159;
	@%p75 bra 	$L__BB10_181;
	setp.lt.s32 	%p76, %r288, %r627;
	mov.u32 	%r628, %r627;
	mov.u64 	%rd347, %rd346;
	@%p76 bra 	$L__BB10_181;
	setp.lt.s64 	%p77, %rd346, %rd159;
	selp.b32 	%r628, %r627, %r288, %p77;
	min.s64 	%rd347, %rd346, %rd159;
$L__BB10_181:
	mov.b32 	%r325, 16;
	mov.b32 	%r326, 31;
	mov.b32 	%r327, -1;
	// begin inline asm
	shfl.sync.down.b32 %r308, %r628, %r325, %r326, %r327;
	// end inline asm
	// begin inline asm
	shfl.sync.down.b32 %r313, %r314, %r325, %r326, %r327;
	// end inline asm
	mov.b64 	{%r319, %r324}, %rd347;
	// begin inline asm
	shfl.sync.down.b32 %r318, %r319, %r325, %r326, %r327;
	// end inline asm
	// begin inline asm
	shfl.sync.down.b32 %r323, %r324, %r325, %r326, %r327;
	// end inline asm
	mov.b64 	%rd162, {%r318, %r323};
	setp.gt.s32 	%p78, %r227, 15;
	mov.u32 	%r636, %r628;
	mov.u64 	%rd355, %rd347;
	@%p78 bra 	$L__BB10_185;
	setp.lt.s32 	%p79, %r628, %r308;
	mov.u32 	%r636, %r308;
	mov.u64 	%rd355, %rd162;
	@%p79 bra 	$L__BB10_185;
	setp.lt.s32 	%p80, %r308, %r628;
	mov.u32 	%r636, %r628;
	mov.u64 	%rd355, %rd347;
	@%p80 bra 	$L__BB10_185;
	setp.lt.s64 	%p81, %rd347, %rd162;
	selp.b32 	%r636, %r628, %r308, %p81;
	min.s64 	%rd355, %rd347, %rd162;
$L__BB10_185:
	setp.ne.s32 	%p82, %r227, 0;
	@%p82 bra 	$L__BB10_187;
	shr.u32 	%r328, %r108, 1;
	and.b32  	%r329, %r328, 496;
	mov.u32 	%r330, _ZN6thrust24THRUST_300001_SM_1000_NS8cuda_cub4core6detail5shmemE;
	add.s32 	%r331, %r330, %r329;
	st.shared.u32 	[%r331+8], %r636;
	st.shared.u64 	[%r331+16], %rd355;
$L__BB10_187:
	bar.sync 	0;
	setp.ne.s32 	%p83, %r108, 0;
	@%p83 bra 	$L__BB10_209;
	ld.shared.u32 	%r194, [_ZN6thrust24THRUST_300001_SM_1000_NS8cuda_cub4core6detail5shmemE+24];
	ld.shared.u64 	%rd165, [_ZN6thrust24THRUST_300001_SM_1000_NS8cuda_cub4core6detail5shmemE+32];
	setp.lt.s32 	%p84, %r636, %r194;
	mov.u32 	%r630, %r194;
	mov.u64 	%rd349, %rd165;
	@%p84 bra 	$L__BB10_191;
	setp.lt.s32 	%p85, %r194, %r636;
	mov.u32 	%r630, %r636;
	mov.u64 	%rd349, %rd355;
	@%p85 bra 	$L__BB10_191;
	setp.lt.s64 	%p86, %rd355, %rd165;
	selp.b32 	%r630, %r636, %r194, %p86;
	min.s64 	%rd349, %rd355, %rd165;
$L__BB10_191:
	ld.shared.u32 	%r197, [_ZN6thrust24THRUST_300001_SM_1000_NS8cuda_cub4core6detail5shmemE+40];
	ld.shared.u64 	%rd168, [_ZN6thrust24THRUST_300001_SM_1000_NS8cuda_cub4core6detail5shmemE+48];
	setp.lt.s32 	%p87, %r630, %r197;
	mov.u32 	%r631, %r197;
	mov.u64 	%rd350, %rd168;
	@%p87 bra 	$L__BB10_194;
	setp.lt.s32 	%p88, %r197, %r630;
	mov.u32 	%r631, %r630;
	mov.u64 	%rd350, %rd349;
	@%p88 bra 	$L__BB10_194;
	setp.lt.s64 	%p89, %rd349, %rd168;
	selp.b32 	%r631, %r630, %r197, %p89;
	min.s64 	%rd350, %rd349, %rd168;
$L__BB10_194:
	ld.shared.u32 	%r200, [_ZN6thrust24THRUST_300001_SM_1000_NS8cuda_cub4core6detail5shmemE+56];
	ld.shared.u64 	%rd171, [_ZN6thrust24THRUST_300001_SM_1000_NS8cuda_cub4core6detail5shmemE+64];
	setp.lt.s32 	%p90, %r631, %r200;
	mov.u32 	%r632, %r200;
	mov.u64 	%rd351, %rd171;
	@%p90 bra 	$L__BB10_197;
	setp.lt.s32 	%p91, %r200, %r631;
	mov.u32 	%r632, %r631;
	mov.u64 	%rd351, %rd350;
	@%p91 bra 	$L__BB10_197;
	setp.lt.s64 	%p92, %rd350, %rd171;
	selp.b32 	%r632, %r631, %r200, %p92;
	min.s64 	%rd351, %rd350, %rd171;
$L__BB10_197:
	ld.shared.u32 	%r203, [_ZN6thrust24THRUST_300001_SM_1000_NS8cuda_cub4core6detail5shmemE+72];
	ld.shared.u64 	%rd174, [_ZN6thrust24THRUST_300001_SM_1000_NS8cuda_cub4core6detail5shmemE+80];
	setp.lt.s32 	%p93, %r632, %r203;
	mov.u32 	%r633, %r203;
	mov.u64 	%rd352, %rd174;
	@%p93 bra 	$L__BB10_200;
	setp.lt.s32 	%p94, %r203, %r632;
	mov.u32 	%r633, %r632;
	mov.u64 	%rd352, %rd351;
	@%p94 bra 	$L__BB10_200;
	setp.lt.s64 	%p95, %rd351, %rd174;
	selp.b32 	%r633, %r632, %r203, %p95;
	min.s64 	%rd352, %rd351, %rd174;
$L__BB10_200:
	ld.shared.u32 	%r206, [_ZN6thrust24THRUST_300001_SM_1000_NS8cuda_cub4core6detail5shmemE+88];
	ld.shared.u64 	%rd177, [_ZN6thrust24THRUST_300001_SM_1000_NS8cuda_cub4core6detail5shmemE+96];
	setp.lt.s32 	%p96, %r633, %r206;
	mov.u32 	%r634, %r206;
	mov.u64 	%rd353, %rd177;
	@%p96 bra 	$L__BB10_203;
	setp.lt.s32 	%p97, %r206, %r633;
	mov.u32 	%r634, %r633;
	mov.u64 	%rd353, %rd352;
	@%p97 bra 	$L__BB10_203;
	setp.lt.s64 	%p98, %rd352, %rd177;
	selp.b32 	%r634, %r633, %r206, %p98;
	min.s64 	%rd353, %rd352, %rd177;
$L__BB10_203:
	ld.shared.u32 	%r209, [_ZN6thrust24THRUST_300001_SM_1000_NS8cuda_cub4core6detail5shmemE+104];
	ld.shared.u64 	%rd180, [_ZN6thrust24THRUST_300001_SM_1000_NS8cuda_cub4core6detail5shmemE+112];
	setp.lt.s32 	%p99, %r634, %r209;
	mov.u32 	%r635, %r209;
	mov.u64 	%rd354, %rd180;
	@%p99 bra 	$L__BB10_206;
	setp.lt.s32 	%p100, %r209, %r634;
	mov.u32 	%r635, %r634;
	mov.u64 	%rd354, %rd353;
	@%p100 bra 	$L__BB10_206;
	setp.lt.s64 	%p101, %rd353, %rd180;
	selp.b32 	%r635, %r634, %r209, %p101;
	min.s64 	%rd354, %rd353, %rd180;
$L__BB10_206:
	ld.shared.u32 	%r212, [_ZN6thrust24THRUST_300001_SM_1000_NS8cuda_cub4core6detail5shmemE+120];
	ld.shared.u64 	%rd183, [_ZN6thrust24THRUST_300001_SM_1000_NS8cuda_cub4core6detail5shmemE+128];
	setp.lt.s32 	%p102, %r635, %r212;
	mov.u32 	%r636, %r212;
	mov.u64 	%rd355, %rd183;
	@%p102 bra 	$L__BB10_209;
	setp.lt.s32 	%p103, %r212, %r635;
	mov.u32 	%r636, %r635;
	mov.u64 	%rd355, %rd354;
	@%p103 bra 	$L__BB10_209;
	setp.lt.s64 	%p104, %rd354, %rd183;
	selp.b32 	%r636, %r635, %r212, %p104;
	min.s64 	%rd355, %rd354, %rd183;
$L__BB10_209:
	mov.u32 	%r557, %tid.x;
	setp.ne.s32 	%p221, %r557, 0;
	@%p221 bra 	$L__BB10_211;
	cvta.to.global.u64 	%rd287, %rd187;
	st.global.u32 	[%rd287], %r636;
	st.global.u64 	[%rd287+8], %rd355;
$L__BB10_211:
	ret;

}
	// .globl	_ZN6thrust24THRUST_300001_SM_1000_NS8cuda_cub4core6detail13_kernel_agentINS1_8__reduce11ReduceAgentINS0_12zip_iteratorIN4cuda3std3__45tupleIJNS0_10device_ptrIiEENS0_17counting_iteratorIlNS0_11use_defaultESF_SF_EEEEEEEPNSB_IJilEEESJ_lNS1_9__extrema9arg_max_fIilNSA_4lessIiEEEEEEJSI_SK_lSP_EEEvDpT0_
.visible .entry _ZN6thrust24THRUST_300001_SM_1000_NS8cuda_cub4core6detail13_kernel_agentINS1_8__reduce11ReduceAgentINS0_12zip_iteratorIN4cuda3std3__45tupleIJNS0_10device_ptrIiEENS0_17counting_iteratorIlNS0_11use_defaultESF_SF_EEEEEEEPNSB_IJilEEESJ_lNS1_9__extrema9arg_max_fIilNSA_4lessIiEEEEEEJSI_SK_lSP_EEEvDpT0_(
	.param .align 8 .b8 _ZN6thrust24THRUST_300001_SM_1000_NS8cuda_cub4core6detail13_kernel_agentINS1_8__reduce11ReduceAgentINS0_12zip_iteratorIN4cuda3std3__45tupleIJNS0_10device_ptrIiEENS0_17counting_iteratorIlNS0_11use_defaultESF_SF_EEEEEEEPNSB_IJilEEESJ_lNS1_9__extrema9arg_max_fIilNSA_4lessIiEEEEEEJSI_SK_lSP_EEEvDpT0__param_0[16],
	.param .u64 .ptr .align 1 _ZN6thrust24THRUST_300001_SM_1000_NS8cuda_cub4core6detail13_kernel_agentINS1_8__reduce11ReduceAgentINS0_12zip_iteratorIN4cuda3std3__45tupleIJNS0_10device_ptrIiEENS0_17counting_iteratorIlNS0_11use_defaultESF_SF_EEEEEEEPNSB_IJilEEESJ_lNS1_9__extrema9arg_max_fIilNSA_4lessIiEEEEEEJSI_SK_lSP_EEEvDpT0__param_1,
	.param .u64 _ZN6thrust24THRUST_300001_SM_1000_NS8cuda_cub4core6detail13_kernel_agentINS1_8__reduce11ReduceAgentINS0_12zip_iteratorIN4cuda3std3__45tupleIJNS0_10device_ptrIiEENS0_17counting_iteratorIlNS0_11use_defaultESF_SF_EEEEEEEPNSB_IJilEEESJ_lNS1_9__extrema9arg_max_fIilNSA_4lessIiEEEEEEJSI_SK_lSP_EEEvDpT0__param_2,
	.param .align 1 .b8 _ZN6thrust24THRUST_300001_SM_1000_NS8cuda_cub4core6detail13_kernel_agentINS1_8__reduce11ReduceAgentINS0_12zip_iteratorIN4cuda3std3__45tupleIJNS0_10device_ptrIiEENS0_17counting_iteratorIlNS0_11use_defaultESF_SF_EEEEEEEPNSB_IJilEEESJ_lNS1_9__extrema9arg_max_fIilNSA_4lessIiEEEEEEJSI_SK_lSP_EEEvDpT0__param_3[1]
)
.maxntid 256
{
	.reg .pred 	%p<213>;
	.reg .b32 	%r<632>;
	.reg .b64 	%rd<307>;

	ld.param.u64 	%rd192, [_ZN6thrust24THRUST_300001_SM_1000_NS8cuda_cub4core6detail13_kernel_agentINS1_8__reduce11ReduceAgentINS0_12zip_iteratorIN4cuda3std3__45tupleIJNS0_10device_ptrIiEENS0_17counting_iteratorIlNS0_11use_defaultESF_SF_EEEEEEEPNSB_IJilEEESJ_lNS1_9__extrema9arg_max_fIilNSA_4lessIiEEEEEEJSI_SK_lSP_EEEvDpT0__param_0+8];
	ld.param.u64 	%rd191, [_ZN6thrust24THRUST_300001_SM_1000_NS8cuda_cub4core6detail13_kernel_agentINS1_8__reduce11ReduceAgentINS0_12zip_iteratorIN4cuda3std3__45tupleIJNS0_10device_ptrIiEENS0_17counting_iteratorIlNS0_11use_defaultESF_SF_EEEEEEEPNSB_IJilEEESJ_lNS1_9__extrema9arg_max_fIilNSA_4lessIiEEEEEEJSI_SK_lSP_EEEvDpT0__param_0];
	ld.param.u64 	%rd194, [_ZN6thrust24THRUST_300001_SM_1000_NS8cuda_cub4core6detail13_kernel_agentINS1_8__reduce11ReduceAgentINS0_12zip_iteratorIN4cuda3std3__45tupleIJNS0_10device_ptrIiEENS0_17counting_iteratorIlNS0_11use_defaultESF_SF_EEEEEEEPNSB_IJilEEESJ_lNS1_9__extrema9arg_max_fIilNSA_4lessIiEEEEEEJSI_SK_lSP_EEEvDpT0__param_2];
	setp.eq.s64 	%p1, %rd194, 0;
	@%p1 bra 	$L__BB11_206;
	cvta.to.global.u64 	%rd1, %rd191;
	setp.gt.s64 	%p2, %rd194, 1279;
	@%p2 bra 	$L__BB11_122;
	cvt.u32.u64 	%r1, %rd194;
	mov.u32 	%r2, %tid.x;
	setp.ge.s32 	%p96, %r2, %r1;
	mov.b32 	%r574, 0;
	mov.b64 	%rd249, 0;
	mov.u32 	%r566, %r2;
	@%p96 bra 	$L__BB11_4;
	cvt.u64.u32 	%rd225, %r2;
	mul.wide.u32 	%rd226, %r2, 4;
	add.s64 	%rd227, %rd1, %rd226;
	add.s64 	%rd249, %rd192, %rd225;
	ld.global.u32 	%r574, [%rd227];
	add.s32 	%r566, %r2, 256;
$L__BB11_4:
	setp.ge.s32 	%p97, %r566, %r1;
	@%p97 bra 	$L__BB11_26;
	not.b32 	%r332, %r566;
	add.s32 	%r7, %r332, %r1;
	and.b32  	%r333, %r7, 768;
	setp.eq.s32 	%p98, %r333, 768;
	@%p98 bra 	$L__BB11_11;
	cvt.u64.u32 	%rd229, %r566;
	add.s64 	%rd240, %rd192, %rd229;
	mul.wide.u32 	%rd230, %r566, 4;
	add.s64 	%rd239, %rd1, %rd230;
	shr.u32 	%r334, %r7, 8;
	add.s32 	%r335, %r334, 1;
	and.b32  	%r336, %r335, 3;
	neg.s32 	%r562, %r336;
$L__BB11_7:
	.pragma "nounroll";
	mov.u64 	%rd9, %rd249;
	mov.u32 	%r11, %r574;
	ld.global.u32 	%r12, [%rd239];
	setp.lt.s32 	%p99, %r11, %r12;
	mov.u64 	%rd249, %rd240;
	mov.u32 	%r574, %r12;
	@%p99 bra 	$L__BB11_10;
	setp.lt.s32 	%p100, %r12, %r11;
	mov.u64 	%rd249, %rd9;
	mov.u32 	%r574, %r11;
	@%p100 bra 	$L__BB11_10;
	setp.lt.s64 	%p101, %rd9, %rd240;
	min.s64 	%rd249, %rd9, %rd240;
	selp.b32 	%r574, %r11, %r12, %p101;
$L__BB11_10:
	add.s32 	%r566, %r566, 256;
	add.s64 	%rd240, %rd240, 256;
	add.s64 	%rd239, %rd239, 1024;
	add.s32 	%r562, %r562, 1;
	setp.ne.s32 	%p102, %r562, 0;
	@%p102 bra 	$L__BB11_7;
$L__BB11_11:
	setp.lt.u32 	%p103, %r7, 768;
	@%p103 bra 	$L__BB11_26;
	add.s32 	%r569, %r566, 512;
$L__BB11_13:
	mov.u32 	%r21, %r569;
	add.s32 	%r337, %r21, -512;
	cvt.s64.s32 	%rd231, %r337;
	mul.wide.s32 	%rd232, %r337, 4;
	add.s64 	%rd17, %rd1, %rd232;
	add.s64 	%rd18, %rd192, %rd231;
	ld.global.u32 	%r23, [%rd17];
	setp.lt.s32 	%p104, %r574, %r23;
	mov.u64 	%rd246, %rd18;
	mov.u32 	%r571, %r23;
	@%p104 bra 	$L__BB11_16;
	setp.lt.s32 	%p105, %r23, %r574;
	mov.u64 	%rd246, %rd249;
	mov.u32 	%r571, %r574;
	@%p105 bra 	$L__BB11_16;
	setp.lt.s64 	%p106, %rd249, %rd18;
	min.s64 	%rd246, %rd249, %rd18;
	selp.b32 	%r571, %r574, %r23, %p106;
$L__BB11_16:
	add.s32 	%r338, %r21, -256;
	cvt.s64.s32 	%rd233, %r338;
	add.s64 	%rd21, %rd192, %rd233;
	ld.global.u32 	%r26, [%rd17+1024];
	setp.lt.s32 	%p107, %r571, %r26;
	mov.u64 	%rd247, %rd21;
	mov.u32 	%r572, %r26;
	@%p107 bra 	$L__BB11_19;
	setp.lt.s32 	%p108, %r26, %r571;
	mov.u64 	%rd247, %rd246;
	mov.u32 	%r572, %r571;
	@%p108 bra 	$L__BB11_19;
	setp.lt.s64 	%p109, %rd246, %rd21;
	min.s64 	%rd247, %rd246, %rd21;
	selp.b32 	%r572, %r571, %r26, %p109;
$L__BB11_19:
	cvt.s64.s32 	%rd234, %r21;
	add.s64 	%rd24, %rd192, %rd234;
	ld.global.u32 	%r29, [%rd17+2048];
	setp.lt.s32 	%p110, %r572, %r29;
	mov.u64 	%rd248, %rd24;
	mov.u32 	%r573, %r29;
	@%p110 bra 	$L__BB11_22;
	setp.lt.s32 	%p111, %r29, %r572;
	mov.u64 	%rd248, %rd247;
	mov.u32 	%r573, %r572;
	@%p111 bra 	$L__BB11_22;
	setp.lt.s64 	%p112, %rd247, %rd24;
	min.s64 	%rd248, %rd247, %rd24;
	selp.b32 	%r573, %r572, %r29, %p112;
$L__BB11_22:
	add.s32 	%r339, %r21, 256;
	cvt.s64.s32 	%rd235, %r339;
	add.s64 	%rd27, %rd192, %rd235;
	ld.global.u32 	%r32, [%rd17+3072];
	setp.lt.s32 	%p113, %r573, %r32;
	mov.u64 	%rd249, %rd27;
	mov.u32 	%r574, %r32;
	@%p113 bra 	$L__BB11_25;
	setp.lt.s32 	%p114, %r32, %r573;
	mov.u64 	%rd249, %rd248;
	mov.u32 	%r574, %r573;
	@%p114 bra 	$L__BB11_25;
	setp.lt.s64 	%p115, %rd248, %rd27;
	min.s64 	%rd249, %rd248, %rd27;
	selp.b32 	%r574, %r573, %r32, %p115;
$L__BB11_25:
	add.s32 	%r569, %r21, 1024;
	add.s32 	%r340, %r21, 512;
	setp.lt.s32 	%p116, %r340, %r1;
	@%p116 bra 	$L__BB11_13;
$L__BB11_26:
	setp.lt.s32 	%p117, %r1, 256;
	@%p117 bra 	$L__BB11_71;
	// begin inline asm
	mov.u32 %r454, %laneid;
	// end inline asm
	mov.b32 	%r472, 1;
	mov.b32 	%r473, 31;
	mov.b32 	%r474, -1;
	// begin inline asm
	shfl.sync.down.b32 %r455, %r574, %r472, %r473, %r474;
	// end inline asm
	// begin inline asm
	shfl.sync.down.b32 %r460, %r461, %r472, %r473, %r474;
	// end inline asm
	mov.b64 	{%r466, %r471}, %rd249;
	// begin inline asm
	shfl.sync.down.b32 %r465, %r466, %r472, %r473, %r474;
	// end inline asm
	// begin inline asm
	shfl.sync.down.b32 %r470, %r471, %r472, %r473, %r474;
	// end inline asm
	mov.b64 	%rd31, {%r465, %r470};
	setp.gt.s32 	%p169, %r454, 30;
	mov.u64 	%rd251, %rd249;
	mov.u32 	%r576, %r574;
	@%p169 bra 	$L__BB11_31;
	setp.lt.s32 	%p170, %r574, %r455;
	mov.u64 	%rd251, %rd31;
	mov.u32 	%r576, %r455;
	@%p170 bra 	$L__BB11_31;
	setp.lt.s32 	%p171, %r455, %r574;
	mov.u64 	%rd251, %rd249;
	mov.u32 	%r576, %r574;
	@%p171 bra 	$L__BB11_31;
	setp.lt.s64 	%p172, %rd249, %rd31;
	min.s64 	%rd251, %rd249, %rd31;
	selp.b32 	%r576, %r574, %r455, %p172;
$L__BB11_31:
	mov.b32 	%r492, 2;
	mov.b32 	%r493, 31;
	mov.b32 	%r494, -1;
	// begin inline asm
	shfl.sync.down.b32 %r475, %r576, %r492, %r493, %r494;
	// end inline asm
	// begin inline asm
	shfl.sync.down.b32 %r480, %r481, %r492, %r493, %r494;
	// end inline asm
	mov.b64 	{%r486, %r491}, %rd251;
	// begin inline asm
	shfl.sync.down.b32 %r485, %r486, %r492, %r493, %r494;
	// end inline asm
	// begin inline asm
	shfl.sync.down.b32 %r490, %r491, %r492, %r493, %r494;
	// end inline asm
	mov.b64 	%rd34, {%r485, %r490};
	setp.gt.s32 	%p173, %r454, 29;
	mov.u64 	%rd252, %rd251;
	mov.u32 	%r577, %r576;
	@%p173 bra 	$L__BB11_35;
	setp.lt.s32 	%p174, %r576, %r475;
	mov.u64 	%rd252, %rd34;
	mov.u32 	%r577, %r475;
	@%p174 bra 	$L__BB11_35;
	setp.lt.s32 	%p175, %r475, %r576;
	mov.u64 	%rd252, %rd251;
	mov.u32 	%r577, %r576;
	@%p175 bra 	$L__BB11_35;
	setp.lt.s64 	%p176, %rd251, %rd34;
	min.s64 	%rd252, %rd251, %rd34;
	selp.b32 	%r577, %r576, %r475, %p176;
$L__BB11_35:
	mov.b32 	%r512, 4;
	mov.b32 	%r513, 31;
	mov.b32 	%r514, -1;
	// begin inline asm
	shfl.sync.down.b32 %r495, %r577, %r512, %r513, %r514;
	// end inline asm
	// begin inline asm
	shfl.sync.down.b32 %r500, %r501, %r512, %r513, %r514;
	// end inline asm
	mov.b64 	{%r506, %r511}, %rd252;
	// begin inline asm
	shfl.sync.down.b32 %r505, %r506, %r512, %r513, %r514;
	// end inline asm
	// begin inline asm
	shfl.sync.down.b32 %r510, %r511, %r512, %r513, %r514;
	// end inline asm
	mov.b64 	%rd37, {%r505, %r510};
	setp.gt.s32 	%p177, %r454, 27;
	mov.u64 	%rd253, %rd252;
	mov.u32 	%r578, %r577;
	@%p177 bra 	$L__BB11_39;
	setp.lt.s32 	%p178, %r577, %r495;
	mov.u64 	%rd253, %rd37;
	mov.u32 	%r578, %r495;
	@%p178 bra 	$L__BB11_39;
	setp.lt.s32 	%p179, %r495, %r577;
	mov.u64 	%rd253, %rd252;
	mov.u32 	%r578, %r577;
	@%p179 bra 	$L__BB11_39;
	setp.lt.s64 	%p180, %rd252, %rd37;
	min.s64 	%rd253, %rd252, %rd37;
	selp.b32 	%r578, %r577, %r495, %p180;
$L__BB11_39:
	mov.b32 	%r532, 8;
	mov.b32 	%r533, 31;
	mov.b32 	%r534, -1;
	// begin inline asm
	shfl.sync.down.b32 %r515, %r578, %r532, %r533, %r534;
	// end inline asm
	// begin inline asm
	shfl.sync.down.b32 %r520, %r521, %r532, %r533, %r534;
	// end inline asm
	mov.b64 	{%r526, %r531}, %rd253;
	// begin inline asm
	shfl.sync.down.b32 %r525, %r526, %r532, %r533, %r534;
	// end inline asm
	// begin inline asm
	shfl.sync.down.b32 %r530, %r531, %r532, %r533, %r534;
	// end inline asm
	mov.b64 	%rd40, {%r525, %r530};
	setp.gt.s32 	%p181, %r454, 23;
	mov.u64 	%rd254, %rd253;
	mov.u32 	%r579, %r578;
	@%p181 bra 	$L__BB11_43;
	setp.lt.s32 	%p182, %r578, %r515;
	mov.u64 	%rd254, %rd40;
	mov.u32 	%r579, %r515;
	@%p182 bra 	$L__BB11_43;
	setp.lt.s32 	%p183, %r515, %r578;
	mov.u64 	%rd254, %rd253;
	mov.u32 	%r579, %r578;
	@%p183 bra 	$L__BB11_43;
	setp.lt.s64 	%p184, %rd253, %rd40;
	min.s64 	%rd254, %rd253, %rd40;
	selp.b32 	%r579, %r578, %r515, %p184;
$L__BB11_43:
	mov.b32 	%r552, 16;
	mov.b32 	%r553, 31;
	mov.b32 	%r554, -1;
	// begin inline asm
	shfl.sync.down.b32 %r535, %r579, %r552, %r553, %r554;
	// end inline asm
	// begin inline asm
	shfl.sync.down.b32 %r540, %r541, %r552, %r553, %r554;
	// end inline asm
	mov.b64 	{%r546, %r551}, %rd254;
	// begin inline asm
	shfl.sync.down.b32 %r545, %r546, %r552, %r553, %r554;
	// end inline asm
	// begin inline asm
	shfl.sync.down.b32 %r550, %r551, %r552, %r553, %r554;
	// end inline asm
	mov.b64 	%rd43, {%r545, %r550};
	setp.gt.s32 	%p185, %r454, 15;
	mov.u64 	%rd306, %rd254;
	mov.u32 	%r631, %r579;
	@%p185 bra 	$L__BB11_47;
	setp.lt.s32 	%p186, %r579, %r535;
	mov.u64 	%rd306, %rd43;
	mov.u32 	%r631, %r535;
	@%p186 bra 	$L__BB11_47;
	setp.lt.s32 	%p187, %r535, %r579;
	mov.u64 	%rd306, %rd254;
	mov.u32 	%r631, %r579;
	@%p187 bra 	$L__BB11_47;
	setp.lt.s64 	%p188, %rd254, %rd43;
	min.s64 	%rd306, %rd254, %rd43;
	selp.b32 	%r631, %r579, %r535, %p188;
$L__BB11_47:
	setp.ne.s32 	%p189, %r454, 0;
	@%p189 bra 	$L__BB11_49;
	shr.u32 	%r555, %r2, 1;
	and.b32  	%r556, %r555, 496;
	mov.u32 	%r557, _ZN6thrust24THRUST_300001_SM_1000_NS8cuda_cub4core6detail5shmemE;
	add.s32 	%r558, %r557, %r556;
	st.shared.u32 	[%r558+8], %r631;
	st.shared.u64 	[%r558+16], %rd306;
$L__BB11_49:
	bar.sync 	0;
	setp.ne.s32 	%p190, %r2, 0;
	@%p190 bra 	$L__BB11_204;
	ld.shared.u32 	%r53, [_ZN6thrust24THRUST_300001_SM_1000_NS8cuda_cub4core6detail5shmemE+24];
	ld.shared.u64 	%rd46, [_ZN6thrust24THRUST_300001_SM_1000_NS8cuda_cub4core6detail5shmemE+32];
	setp.lt.s32 	%p191, %r631, %r53;
	mov.u64 	%rd256, %rd46;
	mov.u32 	%r581, %r53;
	@%p191 bra 	$L__BB11_53;
	setp.lt.s32 	%p192, %r53, %r631;
	mov.u64 	%rd256, %rd306;
	mov.u32 	%r581, %r631;
	@%p192 bra 	$L__BB11_53;
	setp.lt.s64 	%p193, %rd306, %rd46;
	min.s64 	%rd256, %rd306, %rd46;
	selp.b32 	%r581, %r631, %r53, %p193;
$L__BB11_53:
	ld.shared.u32 	%r56, [_ZN6thrust24THRUST_300001_SM_1000_NS8cuda_cub4core6detail5shmemE+40];
	ld.shared.u64 	%rd49, [_ZN6thrust24THRUST_300001_SM_1000_NS8cuda_cub4core6detail5shmemE+48];
	setp.lt.s32 	%p194, %r581, %r56;
	mov.u64 	%rd257, %rd49;
	mov.u32 	%r582, %r56;
	@%p194 bra 	$L__BB11_56;
	setp.lt.s32 	%p195, %r56, %r581;
	mov.u64 	%rd257, %rd256;
	mov.u32 	%r582, %r581;
	@%p195 bra 	$L__BB11_56;
	setp.lt.s64 	%p196, %rd256, %rd49;
	min.s64 	%rd257, %rd256, %rd49;
	selp.b32 	%r582, %r581, %r56, %p196;
$L__BB11_56:
	ld.shared.u32 	%r59, [_ZN6thrust24THRUST_300001_SM_1000_NS8cuda_cub4core6detail5shmemE+56];
	ld.shared.u64 	%rd52, [_ZN6thrust24THRUST_300001_SM_1000_NS8cuda_cub4core6detail5shmemE+64];
	setp.lt.s32 	%p197, %r582, %r59;
	mov.u64 	%rd258, %rd52;
	mov.u32 	%r583, %r59;
	@%p197 bra 	$L__BB11_59;
	setp.lt.s32 	%p198, %r59, %r582;
	mov.u64 	%rd258, %rd257;
	mov.u32 	%r583, %r582;
	@%p198 bra 	$L__BB11_59;
	setp.lt.s64 	%p199, %rd257, %rd52;
	min.s64 	%rd258, %rd257, %rd52;
	selp.b32 	%r583, %r582, %r59, %p199;
$L__BB11_59:
	ld.shared.u32 	%r62, [_ZN6thrust24THRUST_300001_SM_1000_NS8cuda_cub4core6detail5shmemE+72];
	ld.shared.u64 	%rd55, [_ZN6thrust24THRUST_300001_SM_1000_NS8cuda_cub4core6detail5shmemE+80];
	setp.lt.s32 	%p200, %r583, %r62;
	mov.u64 	%rd259, %rd55;
	mov.u32 	%r584, %r62;
	@%p200 bra 	$L__BB11_62;
	setp.lt.s32 	%p201, %r62, %r583;
	mov.u64 	%rd259, %rd258;
	mov.u32 	%r584, %r583;
	@%p201 bra 	$L__BB11_62;
	setp.lt.s64 	%p202, %rd258, %rd55;
	min.s64 	%rd259, %rd258, %rd55;
	selp.b32 	%r584, %r583, %r62, %p202;
$L__BB11_62:
	ld.shared.u32 	%r65, [_ZN6thrust24THRUST_300001_SM_1000_NS8cuda_cub4core6detail5shmemE+88];
	ld.shared.u64 	%rd58, [_ZN6thrust24THRUST_300001_SM_1000_NS8cuda_cub4core6detail5shmemE+96];
	setp.lt.s32 	%p203, %r584, %r65;
	mov.u64 	%rd260, %rd58;
	mov.u32 	%r585, %r65;
	@%p203 bra 	$L__BB11_65;
	setp.lt.s32 	%p204, %r65, %r584;
	mov.u64 	%rd260, %rd259;
	mov.u32 	%r585, %r584;
	@%p204 bra 	$L__BB11_65;
	setp.lt.s64 	%p205, %rd259, %rd58;
	min.s64 	%rd260, %rd259, %rd58;
	selp.b32 	%r585, %r584, %r65, %p205;
$L__BB11_65:
	ld.shared.u32 	%r68, [_ZN6thrust24THRUST_300001_SM_1000_NS8cuda_cub4core6detail5shmemE+104];
	ld.shared.u64 	%rd61, [_ZN6thrust24THRUST_300001_SM_1000_NS8cuda_cub4core6detail5shmemE+112];
	setp.lt.s32 	%p206, %r585, %r68;
	mov.u64 	%rd261, %rd61;
	mov.u32 	%r586, %r68;
	@%p206 bra 	$L__BB11_68;
	setp.lt.s32 	%p207, %r68, %r585;
	mov.u64 	%rd261, %rd260;
	mov.u32 	%r586, %r585;
	@%p207 bra 	$L__BB11_68;
	setp.lt.s64 	%p208, %rd260, %rd61;
	min.s64 	%rd261, %rd260, %rd61;
	selp.b32 	%r586, %r585, %r68, %p208;
$L__BB11_68:
	ld.shared.u32 	%r71, [_ZN6thrust24THRUST_300001_SM_1000_NS8cuda_cub4core6detail5shmemE+120];
	ld.shared.u64 	%rd64, [_ZN6thrust24THRUST_300001_SM_1000_NS8cuda_cub4core6detail5shmemE+128];
	setp.lt.s32 	%p209, %r586, %r71;
	mov.u32 	%r631, %r71;
	mov.u64 	%rd306, %rd64;
	@%p209 bra 	$L__BB11_204;
	setp.lt.s32 	%p210, %r71, %r586;
	mov.u32 	%r631, %r586;
	mov.u64 	%rd306, %rd261;
	@%p210 bra 	$L__BB11_204;
	setp.lt.s64 	%p211, %rd261, %rd64;
	min.s64 	%rd306, %rd261, %rd64;
	selp.b32 	%r631, %r586, %r71, %p211;
	bra.uni 	$L__BB11_204;
$L__BB11_71:
	// begin inline asm
	mov.u32 %r341, %laneid;
	// end inline asm
	and.b32  	%r362, %r2, 992;
	add.s32 	%r363, %r362, 32;
	setp.gt.s32 	%p118, %r363, %r1;
	not.b32 	%r364, %r362;
	add.s32 	%r365, %r1, %r364;
	selp.b32 	%r360, %r365, 31, %p118;
	mov.b32 	%r359, 1;
	mov.b32 	%r361, -1;
	// begin inline asm
	shfl.sync.down.b32 %r342, %r574, %r359, %r360, %r361;
	// end inline asm
	// begin inline asm
	shfl.sync.down.b32 %r347, %r348, %r359, %r360, %r361;
	// end inline asm
	mov.b64 	{%r353, %r358}, %rd249;
	// begin inline asm
	shfl.sync.down.b32 %r352, %r353, %r359, %r360, %r361;
	// end inline asm
	// begin inline asm
	shfl.sync.down.b32 %r357, %r358, %r359, %r360, %r361;
	// end inline asm
	mov.b64 	%rd66, {%r352, %r357};
	setp.ge.s32 	%p119, %r341, %r360;
	mov.u32 	%r587, %r574;
	mov.u64 	%rd262, %rd249;
	@%p119 bra 	$L__BB11_75;
	setp.lt.s32 	%p120, %r574, %r342;
	mov.u32 	%r587, %r342;
	mov.u64 	%rd262, %rd66;
	@%p120 bra 	$L__BB11_75;
	setp.lt.s32 	%p121, %r342, %r574;
	mov.u32 	%r587, %r574;
	mov.u64 	%rd262, %rd249;
	@%p121 bra 	$L__BB11_75;
	setp.lt.s64 	%p122, %rd249, %rd66;
	selp.b32 	%r587, %r574, %r342, %p122;
	min.s64 	%rd262, %rd249, %rd66;
$L__BB11_75:
	mov.b32 	%r383, 2;
	mov.b32 	%r385, -1;
	// begin inline asm
	shfl.sync.down.b32 %r366, %r587, %r383, %r360, %r385;
	// end inline asm
	// begin inline asm
	shfl.sync.down.b32 %r371, %r372, %r383, %r360, %r385;
	// end inline asm
	mov.b64 	{%r377, %r382}, %rd262;
	// begin inline asm
	shfl.sync.down.b32 %r376, %r377, %r383, %r360, %r385;
	// end inline asm
	// begin inline asm
	shfl.sync.down.b32 %r381, %r382, %r383, %r360, %r385;
	// end inline asm
	mov.b64 	%rd69, {%r376, %r381};
	add.s32 	%r386, %r341, 2;
	setp.gt.s32 	%p123, %r386, %r360;
	mov.u32 	%r588, %r587;
	mov.u64 	%rd263, %rd262;
	@%p123 bra 	$L__BB11_79;
	setp.lt.s32 	%p124, %r587, %r366;
	mov.u32 	%r588, %r366;
	mov.u64 	%rd263, %rd69;
	@%p124 bra 	$L__BB11_79;
	setp.lt.s32 	%p125, %r366, %r587;
	mov.u32 	%r588, %r587;
	mov.u64 	%rd263, %rd262;
	@%p125 bra 	$L__BB11_79;
	setp.lt.s64 	%p126, %rd262, %rd69;
	selp.b32 	%r588, %r587, %r366, %p126;
	min.s64 	%rd263, %rd262, %rd69;
$L__BB11_79:
	mov.b32 	%r404, 4;
	mov.b32 	%r406, -1;
	// begin inline asm
	shfl.sync.down.b32 %r387, %r588, %r404, %r360, %r406;
	// end inline asm
	// begin inline asm
	shfl.sync.down.b32 %r392, %r393, %r404, %r360, %r406;
	// end inline asm
	mov.b64 	{%r398, %r403}, %rd263;
	// begin inline asm
	shfl.sync.down.b32 %r397, %r398, %r404, %r360, %r406;
	// end inline asm
	// begin inline asm
	shfl.sync.down.b32 %r402, %r403, %r404, %r360, %r406;
	// end inline asm
	mov.b64 	%rd72, {%r397, %r402};
	add.s32 	%r407, %r341, 4;
	setp.gt.s32 	%p127, %r407, %r360;
	mov.u32 	%r589, %r588;
	mov.u64 	%rd264, %rd263;
	@%p127 bra 	$L__BB11_83;
	setp.lt.s32 	%p128, %r588, %r387;
	mov.u32 	%r589, %r387;
	mov.u64 	%rd264, %rd72;
	@%p128 bra 	$L__BB11_83;
	setp.lt.s32 	%p129, %r387, %r588;
	mov.u32 	%r589, %r588;
	mov.u64 	%rd264, %rd263;
	@%p129 bra 	$L__BB11_83;
	setp.lt.s64 	%p130, %rd263, %rd72;
	selp.b32 	%r589, %r588, %r387, %p130;
	min.s64 	%rd264, %rd263, %rd72;
$L__BB11_83:
	mov.b32 	%r425, 8;
	mov.b32 	%r427, -1;
	// begin inline asm
	shfl.sync.down.b32 %r408, %r589, %r425, %r360, %r427;
	// end inline asm
	// begin inline asm
	shfl.sync.down.b32 %r413, %r414, %r425, %r360, %r427;
	// end inline asm
	mov.b64 	{%r419, %r424}, %rd264;
	// begin inline asm
	shfl.sync.down.b32 %r418, %r419, %r425, %r360, %r427;
	// end inline asm
	// begin inline asm
	shfl.sync.down.b32 %r423, %r424, %r425, %r360, %r427;
	// end inline asm
	mov.b64 	%rd75, {%r418, %r423};
	add.s32 	%r428, %r341, 8;
	setp.gt.s32 	%p131, %r428, %r360;
	mov.u32 	%r590, %r589;
	mov.u64 	%rd265, %rd264;
	@%p131 bra 	$L__BB11_87;
	setp.lt.s32 	%p132, %r589, %r408;
	mov.u32 	%r590, %r408;
	mov.u64 	%rd265, %rd75;
	@%p132 bra 	$L__BB11_87;
	setp.lt.s32 	%p133, %r408, %r589;
	mov.u32 	%r590, %r589;
	mov.u64 	%rd265, %rd264;
	@%p133 bra 	$L__BB11_87;
	setp.lt.s64 	%p134, %rd264, %rd75;
	selp.b32 	%r590, %r589, %r408, %p134;
	min.s64 	%rd265, %rd264, %rd75;
$L__BB11_87:
	mov.b32 	%r446, 16;
	mov.b32 	%r448, -1;
	// begin inline asm
	shfl.sync.down.b32 %r429, %r590, %r446, %r360, %r448;
	// end inline asm
	// begin inline asm
	shfl.sync.down.b32 %r434, %r435, %r446, %r360, %r448;
	// end inline asm
	mov.b64 	{%r440, %r445}, %rd265;
	// begin inline asm
	shfl.sync.down.b32 %r439, %r440, %r446, %r360, %r448;
	// end inline asm
	// begin inline asm
	shfl.sync.down.b32 %r444, %r445, %r446, %r360, %r448;
	// end inline asm
	mov.b64 	%rd78, {%r439, %r444};
	add.s32 	%r449, %r341, 16;
	setp.gt.s32 	%p135, %r449, %r360;
	mov.u32 	%r631, %r590;
	mov.u64 	%rd306, %rd265;
	@%p135 bra 	$L__BB11_91;
	setp.lt.s32 	%p136, %r590, %r429;
	mov.u32 	%r631, %r429;
	mov.u64 	%rd306, %rd78;
	@%p136 bra 	$L__BB11_91;
	setp.lt.s32 	%p137, %r429, %r590;
	mov.u32 	%r631, %r590;
	mov.u64 	%rd306, %rd265;
	@%p137 bra 	$L__BB11_91;
	setp.lt.s64 	%p138, %rd265, %rd78;
	selp.b32 	%r631, %r590, %r429, %p138;
	min.s64 	%rd306, %rd265, %rd78;
$L__BB11_91:
	setp.ne.s32 	%p139, %r341, 0;
	@%p139 bra 	$L__BB11_93;
	shr.u32 	%r450, %r2, 1;
	and.b32  	%r451, %r450, 496;
	mov.u32 	%r452, _ZN6thrust24THRUST_300001_SM_1000_NS8cuda_cub4core6detail5shmemE;
	add.s32 	%r453, %r452, %r451;
	st.shared.u32 	[%r453+8], %r631;
	st.shared.u64 	[%r453+16], %rd306;
$L__BB11_93:
	bar.sync 	0;
	setp.ne.s32 	%p140, %r2, 0;
	@%p140 bra 	$L__BB11_204;
	setp.lt.s32 	%p141, %r1, 33;
	mov.u32 	%r592, %r631;
	mov.u64 	%rd267, %rd306;
	@%p141 bra 	$L__BB11_98;
	ld.shared.u32 	%r90, [_ZN6thrust24THRUST_300001_SM_1000_NS8cuda_cub4core6detail5shmemE+24];
	ld.shared.u64 	%rd81, [_ZN6thrust24THRUST_300001_SM_1000_NS8cuda_cub4core6detail5shmemE+32];
	setp.lt.s32 	%p142, %r631, %r90;
	mov.u32 	%r592, %r90;
	mov.u64 	%rd267, %rd81;
	@%p142 bra 	$L__BB11_98;
	setp.lt.s32 	%p143, %r90, %r631;
	mov.u32 	%r592, %r631;
	mov.u64 	%rd267, %rd306;
	@%p143 bra 	$L__BB11_98;
	setp.lt.s64 	%p144, %rd306, %rd81;
	selp.b32 	%r592, %r631, %r90, %p144;
	min.s64 	%rd267, %rd306, %rd81;
$L__BB11_98:
	setp.lt.s32 	%p145, %r1, 65;
	mov.u32 	%r593, %r592;
	mov.u64 	%rd268, %rd267;
	@%p145 bra 	$L__BB11_102;
	ld.shared.u32 	%r93, [_ZN6thrust24THRUST_300001_SM_1000_NS8cuda_cub4core6detail5shmemE+40];
	ld.shared.u64 	%rd84, [_ZN6thrust24THRUST_300001_SM_1000_NS8cuda_cub4core6detail5shmemE+48];
	setp.lt.s32 	%p146, %r592, %r93;
	mov.u32 	%r593, %r93;
	mov.u64 	%rd268, %rd84;
	@%p146 bra 	$L__BB11_102;
	setp.lt.s32 	%p147, %r93, %r592;
	mov.u32 	%r593, %r592;
	mov.u64 	%rd268, %rd267;
	@%p147 bra 	$L__BB11_102;
	setp.lt.s64 	%p148, %rd267, %rd84;
	selp.b32 	%r593, %r592, %r93, %p148;
	min.s64 	%rd268, %rd267, %rd84;
$L__BB11_102:
	setp.lt.s32 	%p149, %r1, 97;
	mov.u32 	%r594, %r593;
	mov.u64 	%rd269, %rd268;
	@%p149 bra 	$L__BB11_106;
	ld.shared.u32 	%r96, [_ZN6thrust24THRUST_300001_SM_1000_NS8cuda_cub4core6detail5shmemE+56];
	ld.shared.u64 	%rd87, [_ZN6thrust24THRUST_300001_SM_1000_NS8cuda_cub4core6detail5shmemE+64];
	setp.lt.s32 	%p150, %r593, %r96;
	mov.u32 	%r594, %r96;
	mov.u64 	%rd269, %rd87;
	@%p150 bra 	$L__BB11_106;
	setp.lt.s32 	%p151, %r96, %r593;
	mov.u32 	%r594, %r593;
	mov.u64 	%rd269, %rd268;
	@%p151 bra 	$L__BB11_106;
	setp.lt.s64 	%p152, %rd268, %rd87;
	selp.b32 	%r594, %r593, %r96, %p152;
	min.s64 	%rd269, %rd268, %rd87;
$L__BB11_106:
	setp.lt.s32 	%p153, %r1, 129;
	mov.u32 	%r595, %r594;
	mov.u64 	%rd270, %rd269;
	@%p153 bra 	$L__BB11_110;
	ld.shared.u32 	%r99, [_ZN6thrust24THRUST_300001_SM_1000_NS8cuda_cub4core6detail5shmemE+72];
	ld.shared.u64 	%rd90, [_ZN6thrust24THRUST_300001_SM_1000_NS8cuda_cub4core6detail5shmemE+80];
	setp.lt.s32 	%p154, %r594, %r99;
	mov.u32 	%r595, %r99;
	mov.u64 	%rd270, %rd90;
	@%p154 bra 	$L__BB11_110;
	setp.lt.s32 	%p155, %r99, %r594;
	mov.u32 	%r595, %r594;
	mov.u64 	%rd270, %rd269;
	@%p155 bra 	$L__BB11_110;
	setp.lt.s64 	%p156, %rd269, %rd90;
	selp.b32 	%r595, %r594, %r99, %p156;
	min.s64 	%rd270, %rd269, %rd90;
$L__BB11_110:
	setp.lt.s32 	%p157, %r1, 161;
	mov.u32 	%r596, %r595;
	mov.u64 	%rd271, %rd270;
	@%p157 bra 	$L__BB11_114;
	ld.shared.u32 	%r102, [_ZN6thrust24THRUST_300001_SM_1000_NS8cuda_cub4core6detail5shmemE+88];
	ld.shared.u64 	%rd93, [_ZN6thrust24THRUST_300001_SM_1000_NS8cuda_cub4core6detail5shmemE+96];
	setp.lt.s32 	%p158, %r595, %r102;
	mov.u32 	%r596, %r102;
	mov.u64 	%rd271, %rd93;
	@%p158 bra 	$L__BB11_114;
	setp.lt.s32 	%p159, %r102, %r595;
	mov.u32 	%r596, %r595;
	mov.u64 	%rd271, %rd270;
	@%p159 bra 	$L__BB11_114;
	setp.lt.s64 	%p160, %rd270, %rd93;
	selp.b32 	%r596, %r595, %r102, %p160;
	min.s64 	%rd271, %rd270, %rd93;
$L__BB11_114:
	setp.lt.s32 	%p161, %r1, 193;
	mov.u32 	%r597, %r596;
	mov.u64 	%rd272, %rd271;
	@%p161 bra 	$L__BB11_118;
	ld.shared.u32 	%r105, [_ZN6thrust24THRUST_300001_SM_1000_NS8cuda_cub4core6detail5shmemE+104];
	ld.shared.u64 	%rd96, [_ZN6thrust24THRUST_300001_SM_1000_NS8cuda_cub4core6detail5shmemE+112];
	setp.lt.s32 	%p162, %r596, %r105;
	mov.u32 	%r597, %r105;
	mov.u64 	%rd272, %rd96;
	@%p162 bra 	$L__BB11_118;
	setp.lt.s32 	%p163, %r105, %r596;
	mov.u32 	%r597, %r596;
	mov.u64 	%rd272, %rd271;
	@%p163 bra 	$L__BB11_118;
	setp.lt.s64 	%p164, %rd271, %rd96;
	selp.b32 	%r597, %r596, %r105, %p164;
	min.s64 	%rd272, %rd271, %rd96;
$L__BB11_118:
	setp.lt.s32 	%p165, %r1, 225;
	mov.u32 	%r631, %r597;
	mov.u64 	%rd306, %rd272;
	@%p165 bra 	$L__BB11_204;
	ld.shared.u32 	%r108, [_ZN6thrust24THRUST_300001_SM_1000_NS8cuda_cub4core6detail5shmemE+120];
	ld.shared.u64 	%rd99, [_ZN6thrust24THRUST_300001_SM_1000_NS8cuda_cub4core6detail5shmemE+128];
	setp.lt.s32 	%p166, %r597, %r108;
	mov.u32 	%r631, %r108;
	mov.u64 	%rd306, %rd99;
	@%p166 bra 	$L__BB11_204;
	setp.lt.s32 	%p167, %r108, %r597;
	mov.u32 	%r631, %r597;
	mov.u64 	%rd306, %rd272;
	@%p167 bra 	$L__BB11_204;
	setp.lt.s64 	%p168, %rd272, %rd99;
	selp.b32 	%r631, %r597, %r108, %p168;
	min.s64 	%rd306, %rd272, %rd99;
	bra.uni 	$L__BB11_204;
$L__BB11_122:
	mov.u32 	%r110, %tid.x;
	cvt.u64.u32 	%rd101, %r110;
	mul.wide.u32 	%rd195, %r110, 4;
	add.s64 	%rd102, %rd1, %rd195;
	ld.global.u32 	%r200, [%rd102];
	add.s32 	%r201, %r110, 256;
	cvt.u64.u32 	%rd196, %r201;
	ld.global.u32 	%r202, [%rd102+1024];
	add.s32 	%r203, %r110, 512;
	cvt.u64.u32 	%rd197, %r203;
	ld.global.u32 	%r204, [%rd102+2048];
	add.s32 	%r205, %r110, 768;
	cvt.u64.u32 	%rd198, %r205;
	ld.global.u32 	%r206, [%rd102+3072];
	or.b32  	%r207, %r110, 1024;
	cvt.u64.u32 	%rd103, %r207;
	add.s64 	%rd293, %rd192, %rd103;
	ld.global.u32 	%r618, [%rd102+4096];
	setp.lt.s32 	%p3, %r200, %r202;
	max.s32 	%r208, %r200, %r202;
	selp.b64 	%rd199, %rd196, %rd101, %p3;
	setp.lt.s32 	%p4, %r208, %r204;
	max.s32 	%r209, %r208, %r204;
	selp.b64 	%rd200, %rd197, %rd199, %p4;
	setp.lt.s32 	%p5, %r209, %r206;
	max.s32 	%r112, %r209, %r206;
	selp.b64 	%rd105, %rd198, %rd200, %p5;
	setp.lt.s32 	%p6, %r112, %r618;
	@%p6 bra 	$L__BB11_124;
	setp.lt.s32 	%p7, %r618, %r112;
	setp.lt.u64 	%p8, %rd105, %rd103;
	or.pred  	%p9, %p7, %p8;
	selp.b32 	%r618, %r112, %r618, %p9;
	add.s64 	%rd201, %rd192, %rd105;
	selp.b64 	%rd293, %rd201, %rd293, %p9;
$L__BB11_124:
	setp.lt.u64 	%p10, %rd194, 2560;
	mov.b64 	%rd282, 1280;
	@%p10 bra 	$L__BB11_137;
	mov.b64 	%rd274, 1280;
	mov.u32 	%r599, %r618;
$L__BB11_126:
	add.s64 	%rd204, %rd274, %rd101;
	shl.b64 	%rd205, %rd274, 2;
	add.s64 	%rd206, %rd102, %rd205;
	add.s64 	%rd110, %rd204, %rd192;
	ld.global.u32 	%r600, [%rd206];
	ld.global.u32 	%r601, [%rd206+1024];
	add.s64 	%rd278, %rd110, 512;
	ld.global.u32 	%r602, [%rd206+2048];
	add.s64 	%rd279, %rd110, 768;
	ld.global.u32 	%r603, [%rd206+3072];
	ld.global.u32 	%r618, [%rd206+4096];
	setp.lt.s32 	%p11, %r599, %r600;
	mov.u64 	%rd276, %rd110;
	@%p11 bra 	$L__BB11_128;
	setp.lt.s32 	%p12, %r600, %r599;
	setp.lt.s64 	%p13, %rd293, %rd110;
	or.pred  	%p14, %p12, %p13;
	selp.b32 	%r600, %r599, %r600, %p14;
	selp.b64 	%rd276, %rd293, %rd110, %p14;
$L__BB11_128:
	add.s64 	%rd277, %rd110, 256;
	setp.lt.s32 	%p15, %r600, %r601;
	@%p15 bra 	$L__BB11_130;
	setp.lt.s32 	%p16, %r601, %r600;
	setp.lt.s64 	%p17, %rd276, %rd277;
	or.pred  	%p18, %p16, %p17;
	selp.b32 	%r601, %r600, %r601, %p18;
	selp.b64 	%rd277, %rd276, %rd277, %p18;
$L__BB11_130:
	setp.lt.s32 	%p19, %r601, %r602;
	@%p19 bra 	$L__BB11_132;
	setp.lt.s32 	%p20, %r602, %r601;
	setp.lt.s64 	%p21, %rd277, %rd278;
	or.pred  	%p22, %p20, %p21;
	selp.b32 	%r602, %r601, %r602, %p22;
	selp.b64 	%rd278, %rd277, %rd278, %p22;
$L__BB11_132:
	setp.lt.s32 	%p23, %r602, %r603;
	@%p23 bra 	$L__BB11_134;
	setp.lt.s32 	%p24, %r603, %r602;
	setp.lt.s64 	%p25, %rd278, %rd279;
	or.pred  	%p26, %p24, %p25;
	selp.b32 	%r603, %r602, %r603, %p26;
	selp.b64 	%rd279, %rd278, %rd279, %p26;
$L__BB11_134:
	add.s64 	%rd210, %rd204, %rd192;
	add.s64 	%rd293, %rd210, 1024;
	setp.lt.s32 	%p27, %r603, %r618;
	@%p27 bra 	$L__BB11_136;
	setp.lt.s32 	%p28, %r618, %r603;
	setp.lt.s64 	%p29, %rd279, %rd293;
	or.pred  	%p30, %p28, %p29;
	selp.b32 	%r618, %r603, %r618, %p30;
	selp.b64 	%rd293, %rd279, %rd293, %p30;
$L__BB11_136:
	add.s64 	%rd282, %rd274, 1280;
	add.s64 	%rd211, %rd274, 2560;
	setp.le.s64 	%p31, %rd211, %rd194;
	mov.u64 	%rd274, %rd282;
	mov.u32 	%r599, %r618;
	@%p31 bra 	$L__BB11_126;
$L__BB11_137:
	setp.le.s64 	%p32, %rd194, %rd282;
	@%p32 bra 	$L__BB11_160;
	cvt.u32.u64 	%r210, %rd282;
	cvt.u32.u64 	%r211, %rd194;
	sub.s32 	%r132, %r211, %r210;
	setp.ge.s32 	%p33, %r110, %r132;
	@%p33 bra 	$L__BB11_160;
	cvta.to.global.u64 	%rd128, %rd191;
	not.b32 	%r214, %r110;
	add.s32 	%r215, %r214, %r211;
	sub.s32 	%r133, %r215, %r210;
	and.b32  	%r217, %r133, 768;
	setp.eq.s32 	%p34, %r217, 768;
	mov.u32 	%r610, %r110;
	@%p34 bra 	$L__BB11_145;
	add.s64 	%rd213, %rd282, %rd101;
	add.s64 	%rd284, %rd213, %rd192;
	shl.b64 	%rd214, %rd213, 2;
	add.s64 	%rd283, %rd128, %rd214;
	shr.u32 	%r218, %r133, 8;
	add.s32 	%r219, %r218, 1;
	and.b32  	%r220, %r219, 3;
	neg.s32 	%r606, %r220;
	mov.u32 	%r610, %r110;
$L__BB11_141:
	.pragma "nounroll";
	mov.u64 	%rd133, %rd293;
	mov.u32 	%r137, %r618;
	ld.global.u32 	%r138, [%rd283];
	setp.lt.s32 	%p35, %r137, %r138;
	mov.u32 	%r618, %r138;
	mov.u64 	%rd293, %rd284;
	@%p35 bra 	$L__BB11_144;
	setp.lt.s32 	%p36, %r138, %r137;
	mov.u32 	%r618, %r137;
	mov.u64 	%rd293, %rd133;
	@%p36 bra 	$L__BB11_144;
	setp.lt.s64 	%p37, %rd133, %rd284;
	selp.b32 	%r618, %r137, %r138, %p37;
	min.s64 	%rd293, %rd133, %rd284;
$L__BB11_144:
	add.s32 	%r610, %r610, 256;
	add.s64 	%rd284, %rd284, 256;
	add.s64 	%rd283, %rd283, 1024;
	add.s32 	%r606, %r606, 1;
	setp.ne.s32 	%p38, %r606, 0;
	@%p38 bra 	$L__BB11_141;
$L__BB11_145:
	setp.lt.u32 	%p39, %r133, 768;
	@%p39 bra 	$L__BB11_160;
	add.s32 	%r613, %r610, 512;
$L__BB11_147:
	mov.u32 	%r147, %r613;
	add.s32 	%r221, %r147, -512;
	cvt.u64.u32 	%rd215, %r221;
	add.s64 	%rd216, %rd282, %rd215;
	shl.b64 	%rd217, %rd216, 2;
	add.s64 	%rd141, %rd128, %rd217;
	add.s64 	%rd142, %rd216, %rd192;
	ld.global.u32 	%r149, [%rd141];
	setp.lt.s32 	%p40, %r618, %r149;
	mov.u32 	%r615, %r149;
	mov.u64 	%rd290, %rd142;
	@%p40 bra 	$L__BB11_150;
	setp.lt.s32 	%p41, %r149, %r618;
	mov.u32 	%r615, %r618;
	mov.u64 	%rd290, %rd293;
	@%p41 bra 	$L__BB11_150;
	setp.lt.s64 	%p42, %rd293, %rd142;
	selp.b32 	%r615, %r618, %r149, %p42;
	min.s64 	%rd290, %rd293, %rd142;
$L__BB11_150:
	add.s32 	%r222, %r147, -256;
	cvt.u64.u32 	%rd218, %r222;
	add.s64 	%rd219, %rd282, %rd218;
	add.s64 	%rd145, %rd219, %rd192;
	ld.global.u32 	%r152, [%rd141+1024];
	setp.lt.s32 	%p43, %r615, %r152;
	mov.u32 	%r616, %r152;
	mov.u64 	%rd291, %rd145;
	@%p43 bra 	$L__BB11_153;
	setp.lt.s32 	%p44, %r152, %r615;
	mov.u32 	%r616, %r615;
	mov.u64 	%rd291, %rd290;
	@%p44 bra 	$L__BB11_153;
	setp.lt.s64 	%p45, %rd290, %rd145;
	selp.b32 	%r616, %r615, %r152, %p45;
	min.s64 	%rd291, %rd290, %rd145;
$L__BB11_153:
	cvt.u64.u32 	%rd220, %r147;
	add.s64 	%rd221, %rd282, %rd220;
	add.s64 	%rd148, %rd221, %rd192;
	ld.global.u32 	%r155, [%rd141+2048];
	setp.lt.s32 	%p46, %r616, %r155;
	mov.u32 	%r617, %r155;
	mov.u64 	%rd292, %rd148;
	@%p46 bra 	$L__BB11_156;
	setp.lt.s32 	%p47, %r155, %r616;
	mov.u32 	%r617, %r616;
	mov.u64 	%rd292, %rd291;
	@%p47 bra 	$L__BB11_156;
	setp.lt.s64 	%p48, %rd291, %rd148;
	selp.b32 	%r617, %r616, %r155, %p48;
	min.s64 	%rd292, %rd291, %rd148;
$L__BB11_156:
	add.s32 	%r223, %r147, 256;
	cvt.u64.u32 	%rd222, %r223;
	add.s64 	%rd223, %rd282, %rd222;
	add.s64 	%rd151, %rd223, %rd192;
	ld.global.u32 	%r158, [%rd141+3072];
	setp.lt.s32 	%p49, %r617, %r158;
	mov.u32 	%r618, %r158;
	mov.u64 	%rd293, %rd151;
	@%p49 bra 	$L__BB11_159;
	setp.lt.s32 	%p50, %r158, %r617;
	mov.u32 	%r618, %r617;
	mov.u64 	%rd293, %rd292;
	@%p50 bra 	$L__BB11_159;
	setp.lt.s64 	%p51, %rd292, %rd151;
	selp.b32 	%r618, %r617, %r158, %p51;
	min.s64 	%rd293, %rd292, %rd151;
$L__BB11_159:
	add.s32 	%r613, %r147, 1024;
	add.s32 	%r224, %r147, 512;
	setp.lt.s32 	%p52, %r224, %r132;
	@%p52 bra 	$L__BB11_147;
$L__BB11_160:
	// begin inline asm
	mov.u32 %r225, %laneid;
	// end inline asm
	mov.b32 	%r243, 1;
	mov.b32 	%r244, 31;
	mov.b32 	%r245, -1;
	// begin inline asm
	shfl.sync.down.b32 %r226, %r618, %r243, %r244, %r245;
	// end inline asm
	// begin inline asm
	shfl.sync.down.b32 %r231, %r232, %r243, %r244, %r245;
	// end inline asm
	mov.b64 	{%r237, %r242}, %rd293;
	// begin inline asm
	shfl.sync.down.b32 %r236, %r237, %r243, %r244, %r245;
	// end inline asm
	// begin inline asm
	shfl.sync.down.b32 %r241, %r242, %r243, %r244, %r245;
	// end inline asm
	mov.b64 	%rd155, {%r236, %r241};
	setp.gt.s32 	%p53, %r225, 30;
	mov.u32 	%r620, %r618;
	mov.u64 	%rd295, %rd293;
	@%p53 bra 	$L__BB11_164;
	setp.lt.s32 	%p54, %r618, %r226;
	mov.u32 	%r620, %r226;
	mov.u64 	%rd295, %rd155;
	@%p54 bra 	$L__BB11_164;
	setp.lt.s32 	%p55, %r226, %r618;
	mov.u32 	%r620, %r618;
	mov.u64 	%rd295, %rd293;
	@%p55 bra 	$L__BB11_164;
	setp.lt.s64 	%p56, %rd293, %rd155;
	selp.b32 	%r620, %r618, %r226, %p56;
	min.s64 	%rd295, %rd293, %rd155;
$L__BB11_164:
	mov.b32 	%r263, 2;
	mov.b32 	%r264, 31;
	mov.b32 	%r265, -1;
	// begin inline asm
	shfl.sync.down.b32 %r246, %r620, %r263, %r264, %r265;
	// end inline asm
	// begin inline asm
	shfl.sync.down.b32 %r251, %r252, %r263, %r264, %r265;
	// end inline asm
	mov.b64 	{%r257, %r262}, %rd295;
	// begin inline asm
	shfl.sync.down.b32 %r256, %r257, %r263, %r264, %r265;
	// end inline asm
	// begin inline asm
	shfl.sync.down.b32 %r261, %r262, %r263, %r264, %r265;
	// end inline asm
	mov.b64 	%rd158, {%r256, %r261};
	setp.gt.s32 	%p57, %r225, 29;
	mov.u32 	%r621, %r620;
	mov.u64 	%rd296, %rd295;
	@%p57 bra 	$L__BB11_168;
	setp.lt.s32 	%p58, %r620, %r246;
	mov.u32 	%r621, %r246;
	mov.u64 	%rd296, %rd158;
	@%p58 bra 	$L__BB11_168;
	setp.lt.s32 	%p59, %r246, %r620;
	mov.u32 	%r621, %r620;
	mov.u64 	%rd296, %rd295;
	@%p59 bra 	$L__BB11_168;
	setp.lt.s64 	%p60, %rd295, %rd158;
	selp.b32 	%r621, %r620, %r246, %p60;
	min.s64 	%rd296, %rd295, %rd158;
$L__BB11_168:
	mov.b32 	%r283, 4;
	mov.b32 	%r284, 31;
	mov.b32 	%r285, -1;
	// begin inline asm
	shfl.sync.down.b32 %r266, %r621, %r283, %r284, %r285;
	// end inline asm
	// begin inline asm
	shfl.sync.down.b32 %r271, %r272, %r283, %r284, %r285;
	// end inline asm
	mov.b64 	{%r277, %r282}, %rd296;
	// begin inline asm
	shfl.sync.down.b32 %r276, %r277, %r283, %r284, %r285;
	// end inline asm
	// begin inline asm
	shfl.sync.down.b32 %r281, %r282, %r283, %r284, %r285;
	// end inline asm
	mov.b64 	%rd161, {%r276, %r281};
	setp.gt.s32 	%p61, %r225, 27;
	mov.u32 	%r622, %r621;
	mov.u64 	%rd297, %rd296;
	@%p61 bra 	$L__BB11_172;
	setp.lt.s32 	%p62, %r621, %r266;
	mov.u32 	%r622, %r266;
	mov.u64 	%rd297, %rd161;
	@%p62 bra 	$L__BB11_172;
	setp.lt.s32 	%p63, %r266, %r621;
	mov.u32 	%r622, %r621;
	mov.u64 	%rd297, %rd296;
	@%p63 bra 	$L__BB11_172;
	setp.lt.s64 	%p64, %rd296, %rd161;
	selp.b32 	%r622, %r621, %r266, %p64;
	min.s64 	%rd297, %rd296, %rd161;
$L__BB11_172:
	mov.b32 	%r303, 8;
	mov.b32 	%r304, 31;
	mov.b32 	%r305, -1;
	// begin inline asm
	shfl.sync.down.b32 %r286, %r622, %r303, %r304, %r305;
	// end inline asm
	// begin inline asm
	shfl.sync.down.b32 %r291, %r292, %r303, %r304, %r305;
	// end inline asm
	mov.b64 	{%r297, %r302}, %rd297;
	// begin inline asm
	shfl.sync.down.b32 %r296, %r297, %r303, %r304, %r305;
	// end inline asm
	// begin inline asm
	shfl.sync.down.b32 %r301, %r302, %r303, %r304, %r305;
	// end inline asm
	mov.b64 	%rd164, {%r296, %r301};
	setp.gt.s32 	%p65, %r225, 23;
	mov.u32 	%r623, %r622;
	mov.u64 	%rd298, %rd297;
	@%p65 bra 	$L__BB11_176;
	setp.lt.s32 	%p66, %r622, %r286;
	mov.u32 	%r623, %r286;
	mov.u64 	%rd298, %rd164;
	@%p66 bra 	$L__BB11_176;
	setp.lt.s32 	%p67, %r286, %r622;
	mov.u32 	%r623, %r622;
	mov.u64 	%rd298, %rd297;
	@%p67 bra 	$L__BB11_176;
	setp.lt.s64 	%p68, %rd297, %rd164;
	selp.b32 	%r623, %r622, %r286, %p68;
	min.s64 	%rd298, %rd297, %rd164;
$L__BB11_176:
	mov.b32 	%r323, 16;
	mov.b32 	%r324, 31;
	mov.b32 	%r325, -1;
	// begin inline asm
	shfl.sync.down.b32 %r306, %r623, %r323, %r324, %r325;
	// end inline asm
	// begin inline asm
	shfl.sync.down.b32 %r311, %r312, %r323, %r324, %r325;
	// end inline asm
	mov.b64 	{%r317, %r322}, %rd298;
	// begin inline asm
	shfl.sync.down.b32 %r316, %r317, %r323, %r324, %r325;
	// end inline asm
	// begin inline asm
	shfl.sync.down.b32 %r321, %r322, %r323, %r324, %r325;
	// end inline asm
	mov.b64 	%rd167, {%r316, %r321};
	setp.gt.s32 	%p69, %r225, 15;
	mov.u32 	%r631, %r623;
	mov.u64 	%rd306, %rd298;
	@%p69 bra 	$L__BB11_180;
	setp.lt.s32 	%p70, %r623, %r306;
	mov.u32 	%r631, %r306;
	mov.u64 	%rd306, %rd167;
	@%p70 bra 	$L__BB11_180;
	setp.lt.s32 	%p71, %r306, %r623;
	mov.u32 	%r631, %r623;
	mov.u64 	%rd306, %rd298;
	@%p71 bra 	$L__BB11_180;
	setp.lt.s64 	%p72, %rd298, %rd167;
	selp.b32 	%r631, %r623, %r306, %p72;
	min.s64 	%rd306, %rd298, %rd167;
$L__BB11_180:
	setp.ne.s32 	%p73, %r225, 0;
	@%p73 bra 	$L__BB11_182;
	shr.u32 	%r326, %r110, 1;
	and.b32  	%r327, %r326, 496;
	mov.u32 	%r328, _ZN6thrust24THRUST_300001_SM_1000_NS8cuda_cub4core6detail5shmemE;
	add.s32 	%r329, %r328, %r327;
	st.shared.u32 	[%r329+8], %r631;
	st.shared.u64 	[%r329+16], %rd306;
$L__BB11_182:
	bar.sync 	0;
	setp.ne.s32 	%p74, %r110, 0;
	@%p74 bra 	$L__BB11_204;
	ld.shared.u32 	%r179, [_ZN6thrust24THRUST_300001_SM_1000_NS8cuda_cub4core6detail5shmemE+24];
	ld.shared.u64 	%rd170, [_ZN6thrust24THRUST_300001_SM_1000_NS8cuda_cub4core6detail5shmemE+32];
	setp.lt.s32 	%p75, %r631, %r179;
	mov.u32 	%r625, %r179;
	mov.u64 	%rd300, %rd170;
	@%p75 bra 	$L__BB11_186;
	setp.lt.s32 	%p76, %r179, %r631;
	mov.u32 	%r625, %r631;
	mov.u64 	%rd300, %rd306;
	@%p76 bra 	$L__BB11_186;
	setp.lt.s64 	%p77, %rd306, %rd170;
	selp.b32 	%r625, %r631, %r179, %p77;
	min.s64 	%rd300, %rd306, %rd170;
$L__BB11_186:
	ld.shared.u32 	%r182, [_ZN6thrust24THRUST_300001_SM_1000_NS8cuda_cub4core6detail5shmemE+40];
	ld.shared.u64 	%rd173, [_ZN6thrust24THRUST_300001_SM_1000_NS8cuda_cub4core6detail5shmemE+48];
	setp.lt.s32 	%p78, %r625, %r182;
	mov.u32 	%r626, %r182;
	mov.u64 	%rd301, %rd173;
	@%p78 bra 	$L__BB11_189;
	setp.lt.s32 	%p79, %r182, %r625;
	mov.u32 	%r626, %r625;
	mov.u64 	%rd301, %rd300;
	@%p79 bra 	$L__BB11_189;
	setp.lt.s64 	%p80, %rd300, %rd173;
	selp.b32 	%r626, %r625, %r182, %p80;
	min.s64 	%rd301, %rd300, %rd173;
$L__BB11_189:
	ld.shared.u32 	%r185, [_ZN6thrust24THRUST_300001_SM_1000_NS8cuda_cub4core6detail5shmemE+56];
	ld.shared.u64 	%rd176, [_ZN6thrust24THRUST_300001_SM_1000_NS8cuda_cub4core6detail5shmemE+64];
	setp.lt.s32 	%p81, %r626, %r185;
	mov.u32 	%r627, %r185;
	mov.u64 	%rd302, %rd176;
	@%p81 bra 	$L__BB11_192;
	setp.lt.s32 	%p82, %r185, %r626;
	mov.u32 	%r627, %r626;
	mov.u64 	%rd302, %rd301;
	@%p82 bra 	$L__BB11_192;
	setp.lt.s64 	%p83, %rd301, %rd176;
	selp.b32 	%r627, %r626, %r185, %p83;
	min.s64 	%rd302, %rd301, %rd176;
$L__BB11_192:
	ld.shared.u32 	%r188, [_ZN6thrust24THRUST_300001_SM_1000_NS8cuda_cub4core6detail5shmemE+72];
	ld.shared.u64 	%rd179, [_ZN6thrust24THRUST_300001_SM_1000_NS8cuda_cub4core6detail5shmemE+80];
	setp.lt.s32 	%p84, %r627, %r188;
	mov.u32 	%r628, %r188;
	mov.u64 	%rd303, %rd179;
	@%p84 bra 	$L__BB11_195;
	setp.lt.s32 	%p85, %r188, %r627;
	mov.u32 	%r628, %r627;
	mov.u64 	%rd303, %rd302;
	@%p85 bra 	$L__BB11_195;
	setp.lt.s64 	%p86, %rd302, %rd179;
	selp.b32 	%r628, %r627, %r188, %p86;
	min.s64 	%rd303, %rd302, %rd179;
$L__BB11_195:
	ld.shared.u32 	%r191, [_ZN6thrust24THRUST_300001_SM_1000_NS8cuda_cub4core6detail5shmemE+88];
	ld.shared.u64 	%rd182, [_ZN6thrust24THRUST_300001_SM_1000_NS8cuda_cub4core6detail5shmemE+96];
	setp.lt.s32 	%p87, %r628, %r191;
	mov.u32 	%r629, %r191;
	mov.u64 	%rd304, %rd182;
	@%p87 bra 	$L__BB11_198;
	setp.lt.s32 	%p88, %r191, %r628;
	mov.u32 	%r629, %r628;
	mov.u64 	%rd304, %rd303;
	@%p88 bra 	$L__BB11_198;
	setp.lt.s64 	%p89, %rd303, %rd182;
	selp.b32 	%r629, %r628, %r191, %p89;
	min.s64 	%rd304, %rd303, %rd182;
$L__BB11_198:
	ld.shared.u32 	%r194, [_ZN6thrust24THRUST_300001_SM_1000_NS8cuda_cub4core6detail5shmemE+104];
	ld.shared.u64 	%rd185, [_ZN6thrust24THRUST_300001_SM_1000_NS8cuda_cub4core6detail5shmemE+112];
	setp.lt.s32 	%p90, %r629, %r194;
	mov.u32 	%r630, %r194;
	mov.u64 	%rd305, %rd185;
	@%p90 bra 	$L__BB11_201;
	setp.lt.s32 	%p91, %r194, %r629;
	mov.u32 	%r630, %r629;
	mov.u64 	%rd305, %rd304;
	@%p91 bra 	$L__BB11_201;
	setp.lt.s64 	%p92, %rd304, %rd185;
	selp.b32 	%r630, %r629, %r194, %p92;
	min.s64 	%rd305, %rd304, %rd185;
$L__BB11_201:
	ld.shared.u32 	%r197, [_ZN6thrust24THRUST_300001_SM_1000_NS8cuda_cub4core6detail5shmemE+120];
	ld.shared.u64 	%rd188, [_ZN6thrust24THRUST_300001_SM_1000_NS8cuda_cub4core6detail5shmemE+128];
	setp.lt.s32 	%p93, %r630, %r197;
	mov.u32 	%r631, %r197;
	mov.u64 	%rd306, %rd188;
	@%p93 bra 	$L__BB11_204;
	setp.lt.s32 	%p94, %r197, %r630;
	mov.u32 	%r631, %r630;
	mov.u64 	%rd306, %rd305;
	@%p94 bra 	$L__BB11_204;
	setp.lt.s64 	%p95, %rd305, %rd188;
	selp.b32 	%r631, %r630, %r197, %p95;
	min.s64 	%rd306, %rd305, %rd188;
$L__BB11_204:
	mov.u32 	%r559, %tid.x;
	setp.ne.s32 	%p212, %r559, 0;
	@%p212 bra 	$L__BB11_206;
	ld.param.u64 	%rd237, [_ZN6thrust24THRUST_300001_SM_1000_NS8cuda_cub4core6detail13_kernel_agentINS1_8__reduce11ReduceAgentINS0_12zip_iteratorIN4cuda3std3__45tupleIJNS0_10device_ptrIiEENS0_17counting_iteratorIlNS0_11use_defaultESF_SF_EEEEEEEPNSB_IJilEEESJ_lNS1_9__extrema9arg_max_fIilNSA_4lessIiEEEEEEJSI_SK_lSP_EEEvDpT0__param_1];
	cvta.to.global.u64 	%rd236, %rd237;
	st.global.u32 	[%rd236], %r631;
	st.global.u64 	[%rd236+8], %rd306;
$L__BB11_206:
	ret;

}
	// .globl	_ZN6thrust24THRUST_300001_SM_1000_NS8cuda_cub4core6detail13_kernel_agentINS1_8__reduce11ReduceAgentINS0_12zip_iteratorIN4cuda3std3__45tupleIJNS0_10device_ptrIiEENS0_17counting_iteratorIlNS0_11use_defaultESF_SF_EEEEEEEPNSB_IJilEEESJ_lNS1_9__extrema9arg_max_fIilNSA_4lessIiEEEEEEJSI_SK_lN3cub18CUB_300001_SM_100013GridEvenShareIlEENSS_9GridQueueIyEESP_EEEvDpT0_
.visible .entry _ZN6thrust24THRUST_300001_SM_1000_NS8cuda_cub4core6detail13_kernel_agentINS1_8__reduce11ReduceAgentINS0_12zip_iteratorIN4cuda3std3__45tupleIJNS0_10device_ptrIiEENS0_17counting_iteratorIlNS0_11use_defaultESF_SF_EEEEEEEPNSB_IJilEEESJ_lNS1_9__extrema9arg_max_fIilNSA_4lessIiEEEEEEJSI_SK_lN3cub18CUB_300001_SM_100013GridEvenShareIlEENSS_9GridQueueIyEESP_EEEvDpT0_(
	.param .align 8 .b8 _ZN6thrust24THRUST_300001_SM_1000_NS8cuda_cub4core6detail13_kernel_agentINS1_8__reduce11ReduceAgentINS0_12zip_iteratorIN4cuda3std3__45tupleIJNS0_10device_ptrIiEENS0_17counting_iteratorIlNS0_11use_defaultESF_SF_EEEEEEEPNSB_IJilEEESJ_lNS1_9__extrema9arg_max_fIilNSA_4lessIiEEEEEEJSI_SK_lN3cub18CUB_300001_SM_100013GridEvenShareIlEENSS_9GridQueueIyEESP_EEEvDpT0__param_0[16],
	.param .u64 .ptr .align 1 _ZN6thrust24THRUST_300001_SM_1000_NS8cuda_cub4core6detail13_kernel_agentINS1_8__reduce11ReduceAgentINS0_12zip_iteratorIN4cuda3std3__45tupleIJNS0_10device_ptrIiEENS0_17counting_iteratorIlNS0_11use_defaultESF_SF_EEEEEEEPNSB_IJilEEESJ_lNS1_9__extrema9arg_max_fIilNSA_4lessIiEEEEEEJSI_SK_lN3cub18CUB_300001_SM_100013GridEvenShareIlEENSS_9GridQueueIyEESP_EEEvDpT0__param_1,
	.param .u64 _ZN6thrust24THRUST_300001_SM_1000_NS8cuda_cub4core6detail13_kernel_agentINS1_8__reduce11ReduceAgentINS0_12zip_iteratorIN4cuda3std3__45tupleIJNS0_10device_ptrIiEENS0_17counting_iteratorIlNS0_11use_defaultESF_SF_EEEEEEEPNSB_IJilEEESJ_lNS1_9__extrema9arg_max_fIilNSA_4lessIiEEEEEEJSI_SK_lN3cub18CUB_300001_SM_100013GridEvenShareIlEENSS_9GridQueueIyEESP_EEEvDpT0__param_2,
	.param .align 8 .b8 _ZN6thrust24THRUST_300001_SM_1000_NS8cuda_cub4core6detail13_kernel_agentINS1_8__reduce11ReduceAgentINS0_12zip_iteratorIN4cuda3std3__45tupleIJNS0_10device_ptrIiEENS0_17counting_iteratorIlNS0_11use_defaultESF_SF_EEEEEEEPNSB_IJilEEESJ_lNS1_9__extrema9arg_max_fIilNSA_4lessIiEEEEEEJSI_SK_lN3cub18CUB_300001_SM_100013GridEvenShareIlEENSS_9GridQueueIyEESP_EEEvDpT0__param_3[72],
	.param .align 8 .b8 _ZN6thrust24THRUST_300001_SM_1000_NS8cuda_cub4core6detail13_kernel_agentINS1_8__reduce11ReduceAgentINS0_12zip_iteratorIN4cuda3std3__45tupleIJNS0_10device_ptrIiEENS0_17counting_iteratorIlNS0_11use_defaultESF_SF_EEEEEEEPNSB_IJilEEESJ_lNS1_9__extrema9arg_max_fIilNSA_4lessIiEEEEEEJSI_SK_lN3cub18CUB_300001_SM_100013GridEvenShareIlEENSS_9GridQueueIyEESP_EEEvDpT0__param_4[8],
	.param .align 1 .b8 _ZN6thrust24THRUST_300001_SM_1000_NS8cuda_cub4core6detail13_kernel_agentINS1_8__reduce11ReduceAgentINS0_12zip_iteratorIN4cuda3std3__45tupleIJNS0_10device_ptrIiEENS0_17counting_iteratorIlNS0_11use_defaultESF_SF_EEEEEEEPNSB_IJilEEESJ_lNS1_9__extrema9arg_max_fIilNSA_4lessIiEEEEEEJSI_SK_lN3cub18CUB_300001_SM_100013GridEvenShareIlEENSS_9GridQueueIyEESP_EEEvDpT0__param_5[1]
)
.maxntid 256
{
	.reg .pred 	%p<215>;
	.reg .b32 	%r<640>;
	.reg .b64 	%rd<324>;

	ld.param.u64 	%rd196, [_ZN6thrust24THRUST_300001_SM_1000_NS8cuda_cub4core6detail13_kernel_agentINS1_8__reduce11ReduceAgentINS0_12zip_iteratorIN4cuda3std3__45tupleIJNS0_10device_ptrIiEENS0_17counting_iteratorIlNS0_11use_defaultESF_SF_EEEEEEEPNSB_IJilEEESJ_lNS1_9__extrema9arg_max_fIilNSA_4lessIiEEEEEEJSI_SK_lN3cub18CUB_300001_SM_100013GridEvenShareIlEENSS_9GridQueueIyEESP_EEEvDpT0__param_0+8];
	ld.param.u64 	%rd195, [_ZN6thrust24THRUST_300001_SM_1000_NS8cuda_cub4core6detail13_kernel_agentINS1_8__reduce11ReduceAgentINS0_12zip_iteratorIN4cuda3std3__45tupleIJNS0_10device_ptrIiEENS0_17counting_iteratorIlNS0_11use_defaultESF_SF_EEEEEEEPNSB_IJilEEESJ_lNS1_9__extrema9arg_max_fIilNSA_4lessIiEEEEEEJSI_SK_lN3cub18CUB_300001_SM_100013GridEvenShareIlEENSS_9GridQueueIyEESP_EEEvDpT0__param_0];
	ld.param.u64 	%rd199, [_ZN6thrust24THRUST_300001_SM_1000_NS8cuda_cub4core6detail13_kernel_agentINS1_8__reduce11ReduceAgentINS0_12zip_iteratorIN4cuda3std3__45tupleIJNS0_10device_ptrIiEENS0_17counting_iteratorIlNS0_11use_defaultESF_SF_EEEEEEEPNSB_IJilEEESJ_lNS1_9__extrema9arg_max_fIilNSA_4lessIiEEEEEEJSI_SK_lN3cub18CUB_300001_SM_100013GridEvenShareIlEENSS_9GridQueueIyEESP_EEEvDpT0__param_4];
	ld.param.u64 	%rd198, [_ZN6thrust24THRUST_300001_SM_1000_NS8cuda_cub4core6detail13_kernel_agentINS1_8__reduce11ReduceAgentINS0_12zip_iteratorIN4cuda3std3__45tupleIJNS0_10device_ptrIiEENS0_17counting_iteratorIlNS0_11use_defaultESF_SF_EEEEEEEPNSB_IJilEEESJ_lNS1_9__extrema9arg_max_fIilNSA_4lessIiEEEEEEJSI_SK_lN3cub18CUB_300001_SM_100013GridEvenShareIlEENSS_9GridQueueIyEESP_EEEvDpT0__param_2];
	cvta.to.global.u64 	%rd1, %rd199;
	cvta.to.global.u64 	%rd2, %rd195;
	mov.u32 	%r1, %ctaid.x;
	mul.lo.s32 	%r202, %r1, 1280;
	cvt.u64.u32 	%rd4, %r202;
	mov.u32 	%r203, %nctaid.x;
	mul.lo.s32 	%r204, %r203, 1280;
	cvt.u64.u32 	%rd5, %r204;
	add.s64 	%rd200, %rd4, 1280;
	setp.le.s64 	%p1, %rd200, %rd198;
	@%p1 bra 	$L__BB12_121;
	cvt.u32.u64 	%r336, %rd4;
	cvt.u32.u64 	%r2, %rd198;
	sub.s32 	%r3, %r2, %r336;
	mov.u32 	%r4, %tid.x;
	setp.ge.s32 	%p98, %r4, %r3;
	mov.b32 	%r582, 0;
	mov.b64 	%rd266, 0;
	mov.u32 	%r574, %r4;
	@%p98 bra 	$L__BB12_3;
	cvt.u64.u32 	%rd234, %r4;
	add.s64 	%rd235, %rd4, %rd234;
	shl.b64 	%rd236, %rd235, 2;
	add.s64 	%rd237, %rd2, %rd236;
	add.s64 	%rd266, %rd196, %rd235;
	ld.global.u32 	%r582, [%rd237];
	add.s32 	%r574, %r4, 256;
$L__BB12_3:
	setp.ge.s32 	%p99, %r574, %r3;
	@%p99 bra 	$L__BB12_25;
	not.b32 	%r339, %r574;
	add.s32 	%r340, %r339, %r2;
	sub.s32 	%r9, %r340, %r336;
	and.b32  	%r341, %r9, 768;
	setp.eq.s32 	%p100, %r341, 768;
	@%p100 bra 	$L__BB12_10;
	cvt.u64.u32 	%rd239, %r574;
	add.s64 	%rd240, %rd239, %rd4;
	add.s64 	%rd257, %rd240, %rd196;
	shl.b64 	%rd241, %rd240, 2;
	add.s64 	%rd256, %rd2, %rd241;
	shr.u32 	%r342, %r9, 8;
	add.s32 	%r343, %r342, 1;
	and.b32  	%r344, %r343, 3;
	neg.s32 	%r570, %r344;
$L__BB12_6:
	.pragma "nounroll";
	mov.u64 	%rd12, %rd266;
	mov.u32 	%r13, %r582;
	ld.global.u32 	%r14, [%rd256];
	setp.lt.s32 	%p101, %r13, %r14;
	mov.u64 	%rd266, %rd257;
	mov.u32 	%r582, %r14;
	@%p101 bra 	$L__BB12_9;
	setp.lt.s32 	%p102, %r14, %r13;
	mov.u64 	%rd266, %rd12;
	mov.u32 	%r582, %r13;
	@%p102 bra 	$L__BB12_9;
	setp.lt.s64 	%p103, %rd12, %rd257;
	min.s64 	%rd266, %rd12, %rd257;
	selp.b32 	%r582, %r13, %r14, %p103;
$L__BB12_9:
	add.s32 	%r574, %r574, 256;
	add.s64 	%rd257, %rd257, 256;
	add.s64 	%rd256, %rd256, 1024;
	add.s32 	%r570, %r570, 1;
	setp.ne.s32 	%p104, %r570, 0;
	@%p104 bra 	$L__BB12_6;
$L__BB12_10:
	setp.lt.u32 	%p105, %r9, 768;
	@%p105 bra 	$L__BB12_25;
	add.s32 	%r577, %r574, 512;
$L__BB12_12:
	mov.u32 	%r23, %r577;
	add.s32 	%r345, %r23, -512;
	cvt.s64.s32 	%rd242, %r345;
	add.s64 	%rd243, %rd242, %rd4;
	shl.b64 	%rd244, %rd243, 2;
	add.s64 	%rd20, %rd2, %rd244;
	add.s64 	%rd21, %rd243, %rd196;
	ld.global.u32 	%r25, [%rd20];
	setp.lt.s32 	%p106, %r582, %r25;
	mov.u64 	%rd263, %rd21;
	mov.u32 	%r579, %r25;
	@%p106 bra 	$L__BB12_15;
	setp.lt.s32 	%p107, %r25, %r582;
	mov.u64 	%rd263, %rd266;
	mov.u32 	%r579, %r582;
	@%p107 bra 	$L__BB12_15;
	setp.lt.s64 	%p108, %rd266, %rd21;
	min.s64 	%rd263, %rd266, %rd21;
	selp.b32 	%r579, %r582, %r25, %p108;
$L__BB12_15:
	add.s32 	%r346, %r23, -256;
	cvt.s64.s32 	%rd245, %r346;
	add.s64 	%rd246, %rd245, %rd4;
	add.s64 	%rd24, %rd246, %rd196;
	ld.global.u32 	%r28, [%rd20+1024];
	setp.lt.s32 	%p109, %r579, %r28;
	mov.u64 	%rd264, %rd24;
	mov.u32 	%r580, %r28;
	@%p109 bra 	$L__BB12_18;
	setp.lt.s32 	%p110, %r28, %r579;
	mov.u64 	%rd264, %rd263;
	mov.u32 	%r580, %r579;
	@%p110 bra 	$L__BB12_18;
	setp.lt.s64 	%p111, %rd263, %rd24;
	min.s64 	%rd264, %rd263, %rd24;
	selp.b32 	%r580, %r579, %r28, %p111;
$L__BB12_18:
	cvt.s64.s32 	%rd247, %r23;
	add.s64 	%rd248, %rd247, %rd4;
	add.s64 	%rd27, %rd248, %rd196;
	ld.global.u32 	%r31, [%rd20+2048];
	setp.lt.s32 	%p112, %r580, %r31;
	mov.u64 	%rd265, %rd27;
	mov.u32 	%r581, %r31;
	@%p112 bra 	$L__BB12_21;
	setp.lt.s32 	%p113, %r31, %r580;
	mov.u64 	%rd265, %rd264;
	mov.u32 	%r581, %r580;
	@%p113 bra 	$L__BB12_21;
	setp.lt.s64 	%p114, %rd264, %rd27;
	min.s64 	%rd265, %rd264, %rd27;
	selp.b32 	%r581, %r580, %r31, %p114;
$L__BB12_21:
	add.s32 	%r347, %r23, 256;
	cvt.s64.s32 	%rd249, %r347;
	add.s64 	%rd250, %rd249, %rd4;
	add.s64 	%rd30, %rd250, %rd196;
	ld.global.u32 	%r34, [%rd20+3072];
	setp.lt.s32 	%p115, %r581, %r34;
	mov.u64 	%rd266, %rd30;
	mov.u32 	%r582, %r34;
	@%p115 bra 	$L__BB12_24;
	setp.lt.s32 	%p116, %r34, %r581;
	mov.u64 	%rd266, %rd265;
	mov.u32 	%r582, %r581;
	@%p116 bra 	$L__BB12_24;
	setp.lt.s64 	%p117, %rd265, %rd30;
	min.s64 	%rd266, %rd265, %rd30;
	selp.b32 	%r582, %r581, %r34, %p117;
$L__BB12_24:
	add.s32 	%r577, %r23, 1024;
	add.s32 	%r348, %r23, 512;
	setp.lt.s32 	%p118, %r348, %r3;
	@%p118 bra 	$L__BB12_12;
$L__BB12_25:
	setp.lt.s32 	%p119, %r3, 256;
	@%p119 bra 	$L__BB12_70;
	// begin inline asm
	mov.u32 %r462, %laneid;
	// end inline asm
	mov.b32 	%r480, 1;
	mov.b32 	%r481, 31;
	mov.b32 	%r482, -1;
	// begin inline asm
	shfl.sync.down.b32 %r463, %r582, %r480, %r481, %r482;
	// end inline asm
	// begin inline asm
	shfl.sync.down.b32 %r468, %r469, %r480, %r481, %r482;
	// end inline asm
	mov.b64 	{%r474, %r479}, %rd266;
	// begin inline asm
	shfl.sync.down.b32 %r473, %r474, %r480, %r481, %r482;
	// end inline asm
	// begin inline asm
	shfl.sync.down.b32 %r478, %r479, %r480, %r481, %r482;
	// end inline asm
	mov.b64 	%rd34, {%r473, %r478};
	setp.gt.s32 	%p171, %r462, 30;
	mov.u64 	%rd268, %rd266;
	mov.u32 	%r584, %r582;
	@%p171 bra 	$L__BB12_30;
	setp.lt.s32 	%p172, %r582, %r463;
	mov.u64 	%rd268, %rd34;
	mov.u32 	%r584, %r463;
	@%p172 bra 	$L__BB12_30;
	setp.lt.s32 	%p173, %r463, %r582;
	mov.u64 	%rd268, %rd266;
	mov.u32 	%r584, %r582;
	@%p173 bra 	$L__BB12_30;
	setp.lt.s64 	%p174, %rd266, %rd34;
	min.s64 	%rd268, %rd266, %rd34;
	selp.b32 	%r584, %r582, %r463, %p174;
$L__BB12_30:
	mov.b32 	%r500, 2;
	mov.b32 	%r501, 31;
	mov.b32 	%r502, -1;
	// begin inline asm
	shfl.sync.down.b32 %r483, %r584, %r500, %r501, %r502;
	// end inline asm
	// begin inline asm
	shfl.sync.down.b32 %r488, %r489, %r500, %r501, %r502;
	// end inline asm
	mov.b64 	{%r494, %r499}, %rd268;
	// begin inline asm
	shfl.sync.down.b32 %r493, %r494, %r500, %r501, %r502;
	// end inline asm
	// begin inline asm
	shfl.sync.down.b32 %r498, %r499, %r500, %r501, %r502;
	// end inline asm
	mov.b64 	%rd37, {%r493, %r498};
	setp.gt.s32 	%p175, %r462, 29;
	mov.u64 	%rd269, %rd268;
	mov.u32 	%r585, %r584;
	@%p175 bra 	$L__BB12_34;
	setp.lt.s32 	%p176, %r584, %r483;
	mov.u64 	%rd269, %rd37;
	mov.u32 	%r585, %r483;
	@%p176 bra 	$L__BB12_34;
	setp.lt.s32 	%p177, %r483, %r584;
	mov.u64 	%rd269, %rd268;
	mov.u32 	%r585, %r584;
	@%p177 bra 	$L__BB12_34;
	setp.lt.s64 	%p178, %rd268, %rd37;
	min.s64 	%rd269, %rd268, %rd37;
	selp.b32 	%r585, %r584, %r483, %p178;
$L__BB12_34:
	mov.b32 	%r520, 4;
	mov.b32 	%r521, 31;
	mov.b32 	%r522, -1;
	// begin inline asm
	shfl.sync.down.b32 %r503, %r585, %r520, %r521, %r522;
	// end inline asm
	// begin inline asm
	shfl.sync.down.b32 %r508, %r509, %r520, %r521, %r522;
	// end inline asm
	mov.b64 	{%r514, %r519}, %rd269;
	// begin inline asm
	shfl.sync.down.b32 %r513, %r514, %r520, %r521, %r522;
	// end inline asm
	// begin inline asm
	shfl.sync.down.b32 %r518, %r519, %r520, %r521, %r522;
	// end inline asm
	mov.b64 	%rd40, {%r513, %r518};
	setp.gt.s32 	%p179, %r462, 27;
	mov.u64 	%rd270, %rd269;
	mov.u32 	%r586, %r585;
	@%p179 bra 	$L__BB12_38;
	setp.lt.s32 	%p180, %r585, %r503;
	mov.u64 	%rd270, %rd40;
	mov.u32 	%r586, %r503;
	@%p180 bra 	$L__BB12_38;
	setp.lt.s32 	%p181, %r503, %r585;
	mov.u64 	%rd270, %rd269;
	mov.u32 	%r586, %r585;
	@%p181 bra 	$L__BB12_38;
	setp.lt.s64 	%p182, %rd269, %rd40;
	min.s64 	%rd270, %rd269, %rd40;
	selp.b32 	%r586, %r585, %r503, %p182;
$L__BB12_38:
	mov.b32 	%r540, 8;
	mov.b32 	%r541, 31;
	mov.b32 	%r542, -1;
	// begin inline asm
	shfl.sync.down.b32 %r523, %r586, %r540, %r541, %r542;
	// end inline asm
	// begin inline asm
	shfl.sync.down.b32 %r528, %r529, %r540, %r541, %r542;
	// end inline asm
	mov.b64 	{%r534, %r539}, %rd270;
	// begin inline asm
	shfl.sync.down.b32 %r533, %r534, %r540, %r541, %r542;
	// end inline asm
	// begin inline asm
	shfl.sync.down.b32 %r538, %r539, %r540, %r541, %r542;
	// end inline asm
	mov.b64 	%rd43, {%r533, %r538};
	setp.gt.s32 	%p183, %r462, 23;
	mov.u64 	%rd271, %rd270;
	mov.u32 	%r587, %r586;
	@%p183 bra 	$L__BB12_42;
	setp.lt.s32 	%p184, %r586, %r523;
	mov.u64 	%rd271, %rd43;
	mov.u32 	%r587, %r523;
	@%p184 bra 	$L__BB12_42;
	setp.lt.s32 	%p185, %r523, %r586;
	mov.u64 	%rd271, %rd270;
	mov.u32 	%r587, %r586;
	@%p185 bra 	$L__BB12_42;
	setp.lt.s64 	%p186, %rd270, %rd43;
	min.s64 	%rd271, %rd270, %rd43;
	selp.b32 	%r587, %r586, %r523, %p186;
$L__BB12_42:
	mov.b32 	%r560, 16;
	mov.b32 	%r561, 31;
	mov.b32 	%r562, -1;
	// begin inline asm
	shfl.sync.down.b32 %r543, %r587, %r560, %r561, %r562;
	// end inline asm
	// begin inline asm
	shfl.sync.down.b32 %r548, %r549, %r560, %r561, %r562;
	// end inline asm
	mov.b64 	{%r554, %r559}, %rd271;
	// begin inline asm
	shfl.sync.down.b32 %r553, %r554, %r560, %r561, %r562;
	// end inline asm
	// begin inline asm
	shfl.sync.down.b32 %r558, %r559, %r560, %r561, %r562;
	// end inline asm
	mov.b64 	%rd46, {%r553, %r558};
	setp.gt.s32 	%p187, %r462, 15;
	mov.u64 	%rd323, %rd271;
	mov.u32 	%r639, %r587;
	@%p187 bra 	$L__BB12_46;
	setp.lt.s32 	%p188, %r587, %r543;
	mov.u64 	%rd323, %rd46;
	mov.u32 	%r639, %r543;
	@%p188 bra 	$L__BB12_46;
	setp.lt.s32 	%p189, %r543, %r587;
	mov.u64 	%rd323, %rd271;
	mov.u32 	%r639, %r587;
	@%p189 bra 	$L__BB12_46;
	setp.lt.s64 	%p190, %rd271, %rd46;
	min.s64 	%rd323, %rd271, %rd46;
	selp.b32 	%r639, %r587, %r543, %p190;
$L__BB12_46:
	setp.ne.s32 	%p191, %r462, 0;
	@%p191 bra 	$L__BB12_48;
	shr.u32 	%r563, %r4, 1;
	and.b32  	%r564, %r563, 496;
	mov.u32 	%r565, _ZN6thrust24THRUST_300001_SM_1000_NS8cuda_cub4core6detail5shmemE;
	add.s32 	%r566, %r565, %r564;
	st.shared.u32 	[%r566+8], %r639;
	st.shared.u64 	[%r566+16], %rd323;
$L__BB12_48:
	bar.sync 	0;
	setp.ne.s32 	%p192, %r4, 0;
	@%p192 bra 	$L__BB12_208;
	ld.shared.u32 	%r55, [_ZN6thrust24THRUST_300001_SM_1000_NS8cuda_cub4core6detail5shmemE+24];
	ld.shared.u64 	%rd49, [_ZN6thrust24THRUST_300001_SM_1000_NS8cuda_cub4core6detail5shmemE+32];
	setp.lt.s32 	%p193, %r639, %r55;
	mov.u64 	%rd273, %rd49;
	mov.u32 	%r589, %r55;
	@%p193 bra 	$L__BB12_52;
	setp.lt.s32 	%p194, %r55, %r639;
	mov.u64 	%rd273, %rd323;
	mov.u32 	%r589, %r639;
	@%p194 bra 	$L__BB12_52;
	setp.lt.s64 	%p195, %rd323, %rd49;
	min.s64 	%rd273, %rd323, %rd49;
	selp.b32 	%r589, %r639, %r55, %p195;
$L__BB12_52:
	ld.shared.u32 	%r58, [_ZN6thrust24THRUST_300001_SM_1000_NS8cuda_cub4core6detail5shmemE+40];
	ld.shared.u64 	%rd52, [_ZN6thrust24THRUST_300001_SM_1000_NS8cuda_cub4core6detail5shmemE+48];
	setp.lt.s32 	%p196, %r589, %r58;
	mov.u64 	%rd274, %rd52;
	mov.u32 	%r590, %r58;
	@%p196 bra 	$L__BB12_55;
	setp.lt.s32 	%p197, %r58, %r589;
	mov.u64 	%rd274, %rd273;
	mov.u32 	%r590, %r589;
	@%p197 bra 	$L__BB12_55;
	setp.lt.s64 	%p198, %rd273, %rd52;
	min.s64 	%rd274, %rd273, %rd52;
	selp.b32 	%r590, %r589, %r58, %p198;
$L__BB12_55:
	ld.shared.u32 	%r61, [_ZN6thrust24THRUST_300001_SM_1000_NS8cuda_cub4core6detail5shmemE+56];
	ld.shared.u64 	%rd55, [_ZN6thrust24THRUST_300001_SM_1000_NS8cuda_cub4core6detail5shmemE+64];
	setp.lt.s32 	%p199, %r590, %r61;
	mov.u64 	%rd275, %rd55;
	mov.u32 	%r591, %r61;
	@%p199 bra 	$L__BB12_58;
	setp.lt.s32 	%p200, %r61, %r590;
	mov.u64 	%rd275, %rd274;
	mov.u32 	%r591, %r590;
	@%p200 bra 	$L__BB12_58;
	setp.lt.s64 	%p201, %rd274, %rd55;
	min.s64 	%rd275, %rd274, %rd55;
	selp.b32 	%r591, %r590, %r61, %p201;
$L__BB12_58:
	ld.shared.u32 	%r64, [_ZN6thrust24THRUST_300001_SM_1000_NS8cuda_cub4core6detail5shmemE+72];
	ld.shared.u64 	%rd58, [_ZN6thrust24THRUST_300001_SM_1000_NS8cuda_cub4core6detail5shmemE+80];
	setp.lt.s32 	%p202, %r591, %r64;
	mov.u64 	%rd276, %rd58;
	mov.u32 	%r592, %r64;
	@%p202 bra 	$L__BB12_61;
	setp.lt.s32 	%p203, %r64, %r591;
	mov.u64 	%rd276, %rd275;
	mov.u32 	%r592, %r591;
	@%p203 bra 	$L__BB12_61;
	setp.lt.s64 	%p204, %rd275, %rd58;
	min.s64 	%rd276, %rd275, %rd58;
	selp.b32 	%r592, %r591, %r64, %p204;
$L__BB12_61:
	ld.shared.u32 	%r67, [_ZN6thrust24THRUST_300001_SM_1000_NS8cuda_cub4core6detail5shmemE+88];
	ld.shared.u64 	%rd61, [_ZN6thrust24THRUST_300001_SM_1000_NS8cuda_cub4core6detail5shmemE+96];
	setp.lt.s32 	%p205, %r592, %r67;
	mov.u32 	%r593, %r67;
	mov.u64 	%rd277, %rd61;
	@%p205 bra 	$L__BB12_64;
	setp.lt.s32 	%p206, %r67, %r592;
	mov.u32 	%r593, %r592;
	mov.u64 	%rd277, %rd276;
	@%p206 bra 	$L__BB12_64;
	setp.lt.s64 	%p207, %rd276, %rd61;
	selp.b32 	%r593, %r592, %r67, %p207;
	min.s64 	%rd277, %rd276, %rd61;
$L__BB12_64:
	ld.shared.u32 	%r70, [_ZN6thrust24THRUST_300001_SM_1000_NS8cuda_cub4core6detail5shmemE+104];
	ld.shared.u64 	%rd64, [_ZN6thrust24THRUST_300001_SM_1000_NS8cuda_cub4core6detail5shmemE+112];
	setp.lt.s32 	%p208, %r593, %r70;
	mov.u32 	%r594, %r70;
	mov.u64 	%rd278, %rd64;
	@%p208 bra 	$L__BB12_67;
	setp.lt.s32 	%p209, %r70, %r593;
	mov.u32 	%r594, %r593;
	mov.u64 	%rd278, %rd277;
	@%p209 bra 	$L__BB12_67;
	setp.lt.s64 	%p210, %rd277, %rd64;
	selp.b32 	%r594, %r593, %r70, %p210;
	min.s64 	%rd278, %rd277, %rd64;
$L__BB12_67:
	ld.shared.u32 	%r73, [_ZN6thrust24THRUST_300001_SM_1000_NS8cuda_cub4core6detail5shmemE+120];
	ld.shared.u64 	%rd67, [_ZN6thrust24THRUST_300001_SM_1000_NS8cuda_cub4core6detail5shmemE+128];
	setp.lt.s32 	%p211, %r594, %r73;
	mov.u32 	%r639, %r73;
	mov.u64 	%rd323, %rd67;
	@%p211 bra 	$L__BB12_208;
	setp.lt.s32 	%p212, %r73, %r594;
	mov.u32 	%r639, %r594;
	mov.u64 	%rd323, %rd278;
	@%p212 bra 	$L__BB12_208;
	setp.lt.s64 	%p213, %rd278, %rd67;
	selp.b32 	%r639, %r594, %r73, %p213;
	min.s64 	%rd323, %rd278, %rd67;
	bra.uni 	$L__BB12_208;
$L__BB12_70:
	// begin inline asm
	mov.u32 %r349, %laneid;
	// end inline asm
	and.b32  	%r370, %r4, 992;
	add.s32 	%r371, %r370, 32;
	setp.gt.s32 	%p120, %r371, %r3;
	not.b32 	%r372, %r370;
	add.s32 	%r373, %r3, %r372;
	selp.b32 	%r368, %r373, 31, %p120;
	mov.b32 	%r367, 1;
	mov.b32 	%r369, -1;
	// begin inline asm
	shfl.sync.down.b32 %r350, %r582, %r367, %r368, %r369;
	// end inline asm
	// begin inline asm
	shfl.sync.down.b32 %r355, %r356, %r367, %r368, %r369;
	// end inline asm
	mov.b64 	{%r361, %r366}, %rd266;
	// begin inline asm
	shfl.sync.down.b32 %r360, %r361, %r367, %r368, %r369;
	// end inline asm
	// begin inline asm
	shfl.sync.down.b32 %r365, %r366, %r367, %r368, %r369;
	// end inline asm
	mov.b64 	%rd69, {%r360, %r365};
	setp.ge.s32 	%p121, %r349, %r368;
	mov.u32 	%r595, %r582;
	mov.u64 	%rd279, %rd266;
	@%p121 bra 	$L__BB12_74;
	setp.lt.s32 	%p122, %r582, %r350;
	mov.u32 	%r595, %r350;
	mov.u64 	%rd279, %rd69;
	@%p122 bra 	$L__BB12_74;
	setp.lt.s32 	%p123, %r350, %r582;
	mov.u32 	%r595, %r582;
	mov.u64 	%rd279, %rd266;
	@%p123 bra 	$L__BB12_74;
	setp.lt.s64 	%p124, %rd266, %rd69;
	selp.b32 	%r595, %r582, %r350, %p124;
	min.s64 	%rd279, %rd266, %rd69;
$L__BB12_74:
	mov.b32 	%r391, 2;
	mov.b32 	%r393, -1;
	// begin inline asm
	shfl.sync.down.b32 %r374, %r595, %r391, %r368, %r393;
	// end inline asm
	// begin inline asm
	shfl.sync.down.b32 %r379, %r380, %r391, %r368, %r393;
	// end inline asm
	mov.b64 	{%r385, %r390}, %rd279;
	// begin inline asm
	shfl.sync.down.b32 %r384, %r385, %r391, %r368, %r393;
	// end inline asm
	// begin inline asm
	shfl.sync.down.b32 %r389, %r390, %r391, %r368, %r393;
	// end inline asm
	mov.b64 	%rd72, {%r384, %r389};
	add.s32 	%r394, %r349, 2;
	setp.gt.s32 	%p125, %r394, %r368;
	mov.u32 	%r596, %r595;
	mov.u64 	%rd280, %rd279;
	@%p125 bra 	$L__BB12_78;
	setp.lt.s32 	%p126, %r595, %r374;
	mov.u32 	%r596, %r374;
	mov.u64 	%rd280, %rd72;
	@%p126 bra 	$L__BB12_78;
	setp.lt.s32 	%p127, %r374, %r595;
	mov.u32 	%r596, %r595;
	mov.u64 	%rd280, %rd279;
	@%p127 bra 	$L__BB12_78;
	setp.lt.s64 	%p128, %rd279, %rd72;
	selp.b32 	%r596, %r595, %r374, %p128;
	min.s64 	%rd280, %rd279, %rd72;
$L__BB12_78:
	mov.b32 	%r412, 4;
	mov.b32 	%r414, -1;
	// begin inline asm
	shfl.sync.down.b32 %r395, %r596, %r412, %r368, %r414;
	// end inline asm
	// begin inline asm
	shfl.sync.down.b32 %r400, %r401, %r412, %r368, %r414;
	// end inline asm
	mov.b64 	{%r406, %r411}, %rd280;
	// begin inline asm
	shfl.sync.down.b32 %r405, %r406, %r412, %r368, %r414;
	// end inline asm
	// begin inline asm
	shfl.sync.down.b32 %r410, %r411, %r412, %r368, %r414;
	// end inline asm
	mov.b64 	%rd75, {%r405, %r410};
	add.s32 	%r415, %r349, 4;
	setp.gt.s32 	%p129, %r415, %r368;
	mov.u32 	%r597, %r596;
	mov.u64 	%rd281, %rd280;
	@%p129 bra 	$L__BB12_82;
	setp.lt.s32 	%p130, %r596, %r395;
	mov.u32 	%r597, %r395;
	mov.u64 	%rd281, %rd75;
	@%p130 bra 	$L__BB12_82;
	setp.lt.s32 	%p131, %r395, %r596;
	mov.u32 	%r597, %r596;
	mov.u64 	%rd281, %rd280;
	@%p131 bra 	$L__BB12_82;
	setp.lt.s64 	%p132, %rd280, %rd75;
	selp.b32 	%r597, %r596, %r395, %p132;
	min.s64 	%rd281, %rd280, %rd75;
$L__BB12_82:
	mov.b32 	%r433, 8;
	mov.b32 	%r435, -1;
	// begin inline asm
	shfl.sync.down.b32 %r416, %r597, %r433, %r368, %r435;
	// end inline asm
	// begin inline asm
	shfl.sync.down.b32 %r421, %r422, %r433, %r368, %r435;
	// end inline asm
	mov.b64 	{%r427, %r432}, %rd281;
	// begin inline asm
	shfl.sync.down.b32 %r426, %r427, %r433, %r368, %r435;
	// end inline asm
	// begin inline asm
	shfl.sync.down.b32 %r431, %r432, %r433, %r368, %r435;
	// end inline asm
	mov.b64 	%rd78, {%r426, %r431};
	add.s32 	%r436, %r349, 8;
	setp.gt.s32 	%p133, %r436, %r368;
	mov.u32 	%r598, %r597;
	mov.u64 	%rd282, %rd281;
	@%p133 bra 	$L__BB12_86;
	setp.lt.s32 	%p134, %r597, %r416;
	mov.u32 	%r598, %r416;
	mov.u64 	%rd282, %rd78;
	@%p134 bra 	$L__BB12_86;
	setp.lt.s32 	%p135, %r416, %r597;
	mov.u32 	%r598, %r597;
	mov.u64 	%rd282, %rd281;
	@%p135 bra 	$L__BB12_86;
	setp.lt.s64 	%p136, %rd281, %rd78;
	selp.b32 	%r598, %r597, %r416, %p136;
	min.s64 	%rd282, %rd281, %rd78;
$L__BB12_86:
	mov.b32 	%r454, 16;
	mov.b32 	%r456, -1;
	// begin inline asm
	shfl.sync.down.b32 %r437, %r598, %r454, %r368, %r456;
	// end inline asm
	// begin inline asm
	shfl.sync.down.b32 %r442, %r443, %r454, %r368, %r456;
	// end inline asm
	mov.b64 	{%r448, %r453}, %rd282;
	// begin inline asm
	shfl.sync.down.b32 %r447, %r448, %r454, %r368, %r456;
	// end inline asm
	// begin inline asm
	shfl.sync.down.b32 %r452, %r453, %r454, %r368, %r456;
	// end inline asm
	mov.b64 	%rd81, {%r447, %r452};
	add.s32 	%r457, %r349, 16;
	setp.gt.s32 	%p137, %r457, %r368;
	mov.u32 	%r639, %r598;
	mov.u64 	%rd323, %rd282;
	@%p137 bra 	$L__BB12_90;
	setp.lt.s32 	%p138, %r598, %r437;
	mov.u32 	%r639, %r437;
	mov.u64 	%rd323, %rd81;
	@%p138 bra 	$L__BB12_90;
	setp.lt.s32 	%p139, %r437, %r598;
	mov.u32 	%r639, %r598;
	mov.u64 	%rd323, %rd282;
	@%p139 bra 	$L__BB12_90;
	setp.lt.s64 	%p140, %rd282, %rd81;
	selp.b32 	%r639, %r598, %r437, %p140;
	min.s64 	%rd323, %rd282, %rd81;
$L__BB12_90:
	setp.ne.s32 	%p141, %r349, 0;
	@%p141 bra 	$L__BB12_92;
	shr.u32 	%r458, %r4, 1;
	and.b32  	%r459, %r458, 496;
	mov.u32 	%r460, _ZN6thrust24THRUST_300001_SM_1000_NS8cuda_cub4core6detail5shmemE;
	add.s32 	%r461, %r460, %r459;
	st.shared.u32 	[%r461+8], %r639;
	st.shared.u64 	[%r461+16], %rd323;
$L__BB12_92:
	bar.sync 	0;
	setp.ne.s32 	%p142, %r4, 0;
	@%p142 bra 	$L__BB12_208;
	setp.lt.s32 	%p143, %r3, 33;
	mov.u32 	%r600, %r639;
	mov.u64 	%rd284, %rd323;
	@%p143 bra 	$L__BB12_97;
	ld.shared.u32 	%r92, [_ZN6thrust24THRUST_300001_SM_1000_NS8cuda_cub4core6detail5shmemE+24];
	ld.shared.u64 	%rd84, [_ZN6thrust24THRUST_300001_SM_1000_NS8cuda_cub4core6detail5shmemE+32];
	setp.lt.s32 	%p144, %r639, %r92;
	mov.u32 	%r600, %r92;
	mov.u64 	%rd284, %rd84;
	@%p144 bra 	$L__BB12_97;
	setp.lt.s32 	%p145, %r92, %r639;
	mov.u32 	%r600, %r639;
	mov.u64 	%rd284, %rd323;
	@%p145 bra 	$L__BB12_97;
	setp.lt.s64 	%p146, %rd323, %rd84;
	selp.b32 	%r600, %r639, %r92, %p146;
	min.s64 	%rd284, %rd323, %rd84;
$L__BB12_97:
	setp.lt.s32 	%p147, %r3, 65;
	mov.u32 	%r601, %r600;
	mov.u64 	%rd285, %rd284;
	@%p147 bra 	$L__BB12_101;
	ld.shared.u32 	%r95, [_ZN6thrust24THRUST_300001_SM_1000_NS8cuda_cub4core6detail5shmemE+40];
	ld.shared.u64 	%rd87, [_ZN6thrust24THRUST_300001_SM_1000_NS8cuda_cub4core6detail5shmemE+48];
	setp.lt.s32 	%p148, %r600, %r95;
	mov.u32 	%r601, %r95;
	mov.u64 	%rd285, %rd87;
	@%p148 bra 	$L__BB12_101;
	setp.lt.s32 	%p149, %r95, %r600;
	mov.u32 	%r601, %r600;
	mov.u64 	%rd285, %rd284;
	@%p149 bra 	$L__BB12_101;
	setp.lt.s64 	%p150, %rd284, %rd87;
	selp.b32 	%r601, %r600, %r95, %p150;
	min.s64 	%rd285, %rd284, %rd87;
$L__BB12_101:
	setp.lt.s32 	%p151, %r3, 97;
	mov.u32 	%r602, %r601;
	mov.u64 	%rd286, %rd285;
	@%p151 bra 	$L__BB12_105;
	ld.shared.u32 	%r98, [_ZN6thrust24THRUST_300001_SM_1000_NS8cuda_cub4core6detail5shmemE+56];
	ld.shared.u64 	%rd90, [_ZN6thrust24THRUST_300001_SM_1000_NS8cuda_cub4core6detail5shmemE+64];
	setp.lt.s32 	%p152, %r601, %r98;
	mov.u32 	%r602, %r98;
	mov.u64 	%rd286, %rd90;
	@%p152 bra 	$L__BB12_105;
	setp.lt.s32 	%p153, %r98, %r601;
	mov.u32 	%r602, %r601;
	mov.u64 	%rd286, %rd285;
	@%p153 bra 	$L__BB12_105;
	setp.lt.s64 	%p154, %rd285, %rd90;
	selp.b32 	%r602, %r601, %r98, %p154;
	min.s64 	%rd286, %rd285, %rd90;
$L__BB12_105:
	setp.lt.s32 	%p155, %r3, 129;
	mov.u32 	%r603, %r602;
	mov.u64 	%rd287, %rd286;
	@%p155 bra 	$L__BB12_109;
	ld.shared.u32 	%r101, [_ZN6thrust24THRUST_300001_SM_1000_NS8cuda_cub4core6detail5shmemE+72];
	ld.shared.u64 	%rd93, [_ZN6thrust24THRUST_300001_SM_1000_NS8cuda_cub4core6detail5shmemE+80];
	setp.lt.s32 	%p156, %r602, %r101;
	mov.u32 	%r603, %r101;
	mov.u64 	%rd287, %rd93;
	@%p156 bra 	$L__BB12_109;
	setp.lt.s32 	%p157, %r101, %r602;
	mov.u32 	%r603, %r602;
	mov.u64 	%rd287, %rd286;
	@%p157 bra 	$L__BB12_109;
	setp.lt.s64 	%p158, %rd286, %rd93;
	selp.b32 	%r603, %r602, %r101, %p158;
	min.s64 	%rd287, %rd286, %rd93;
$L__BB12_109:
	setp.lt.s32 	%p159, %r3, 161;
	mov.u32 	%r604, %r603;
	mov.u64 	%rd288, %rd287;
	@%p159 bra 	$L__BB12_113;
	ld.shared.u32 	%r104, [_ZN6thrust24THRUST_300001_SM_1000_NS8cuda_cub4core6detail5shmemE+88];
	ld.shared.u64 	%rd96, [_ZN6thrust24THRUST_300001_SM_1000_NS8cuda_cub4core6detail5shmemE+96];
	setp.lt.s32 	%p160, %r603, %r104;
	mov.u32 	%r604, %r104;
	mov.u64 	%rd288, %rd96;
	@%p160 bra 	$L__BB12_113;
	setp.lt.s32 	%p161, %r104, %r603;
	mov.u32 	%r604, %r603;
	mov.u64 	%rd288, %rd287;
	@%p161 bra 	$L__BB12_113;
	setp.lt.s64 	%p162, %rd287, %rd96;
	selp.b32 	%r604, %r603, %r104, %p162;
	min.s64 	%rd288, %rd287, %rd96;
$L__BB12_113:
	setp.lt.s32 	%p163, %r3, 193;
	mov.u32 	%r605, %r604;
	mov.u64 	%rd289, %rd288;
	@%p163 bra 	$L__BB12_117;
	ld.shared.u32 	%r107, [_ZN6thrust24THRUST_300001_SM_1000_NS8cuda_cub4core6detail5shmemE+104];
	ld.shared.u64 	%rd99, [_ZN6thrust24THRUST_300001_SM_1000_NS8cuda_cub4core6detail5shmemE+112];
	setp.lt.s32 	%p164, %r604, %r107;
	mov.u32 	%r605, %r107;
	mov.u64 	%rd289, %rd99;
	@%p164 bra 	$L__BB12_117;
	setp.lt.s32 	%p165, %r107, %r604;
	mov.u32 	%r605, %r604;
	mov.u64 	%rd289, %rd288;
	@%p165 bra 	$L__BB12_117;
	setp.lt.s64 	%p166, %rd288, %rd99;
	selp.b32 	%r605, %r604, %r107, %p166;
	min.s64 	%rd289, %rd288, %rd99;
$L__BB12_117:
	setp.lt.s32 	%p167, %r3, 225;
	mov.u32 	%r639, %r605;
	mov.u64 	%rd323, %rd289;
	@%p167 bra 	$L__BB12_208;
	ld.shared.u32 	%r110, [_ZN6thrust24THRUST_300001_SM_1000_NS8cuda_cub4core6detail5shmemE+120];
	ld.shared.u64 	%rd102, [_ZN6thrust24THRUST_300001_SM_1000_NS8cuda_cub4core6detail5shmemE+128];
	setp.lt.s32 	%p168, %r605, %r110;
	mov.u32 	%r639, %r110;
	mov.u64 	%rd323, %rd102;
	@%p168 bra 	$L__BB12_208;
	setp.lt.s32 	%p169, %r110, %r605;
	mov.u32 	%r639, %r605;
	mov.u64 	%rd323, %rd289;
	@%p169 bra 	$L__BB12_208;
	setp.lt.s64 	%p170, %rd289, %rd102;
	selp.b32 	%r639, %r605, %r110, %p170;
	min.s64 	%rd323, %rd289, %rd102;
	bra.uni 	$L__BB12_208;
$L__BB12_121:
	mov.u32 	%r112, %tid.x;
	add.s64 	%rd104, %rd196, %rd4;
	cvt.u64.u32 	%rd105, %r112;
	add.s64 	%rd201, %rd105, %rd4;
	cvta.to.global.u64 	%rd202, %rd195;
	shl.b64 	%rd203, %rd201, 2;
	add.s64 	%rd204, %rd202, %rd203;
	ld.global.u32 	%r205, [%rd204];
	add.s32 	%r206, %r112, 256;
	cvt.u64.u32 	%rd205, %r206;
	ld.global.u32 	%r207, [%rd204+1024];
	add.s32 	%r208, %r112, 512;
	cvt.u64.u32 	%rd206, %r208;
	ld.global.u32 	%r209, [%rd204+2048];
	add.s32 	%r210, %r112, 768;
	cvt.u64.u32 	%rd207, %r210;
	ld.global.u32 	%r211, [%rd204+3072];
	or.b32  	%r212, %r112, 1024;
	cvt.u64.u32 	%rd106, %r212;
	add.s64 	%rd311, %rd104, %rd106;
	ld.global.u32 	%r627, [%rd204+4096];
	setp.lt.s32 	%p2, %r205, %r207;
	max.s32 	%r213, %r205, %r207;
	selp.b64 	%rd208, %rd205, %rd105, %p2;
	setp.lt.s32 	%p3, %r213, %r209;
	max.s32 	%r214, %r213, %r209;
	selp.b64 	%rd209, %rd206, %rd208, %p3;
	setp.lt.s32 	%p4, %r214, %r211;
	max.s32 	%r114, %r214, %r211;
	selp.b64 	%rd108, %rd207, %rd209, %p4;
	setp.lt.s32 	%p5, %r114, %r627;
	@%p5 bra 	$L__BB12_123;
	setp.lt.s32 	%p6, %r627, %r114;
	setp.lt.u64 	%p7, %rd108, %rd106;
	or.pred  	%p8, %p6, %p7;
	selp.b32 	%r627, %r114, %r627, %p8;
	add.s64 	%rd210, %rd104, %rd108;
	selp.b64 	%rd311, %rd210, %rd311, %p8;
$L__BB12_123:
	setp.le.u64 	%p9, %rd198, %rd5;
	@%p9 bra 	$L__BB12_164;
	setp.ne.s32 	%p10, %r112, 0;
	@%p10 bra 	$L__BB12_126;
	atom.global.add.u64 	%rd211, [%rd1+8], 1280;
	add.s64 	%rd212, %rd211, %rd5;
	st.shared.u64 	[_ZN6thrust24THRUST_300001_SM_1000_NS8cuda_cub4core6detail5shmemE+152], %rd212;
$L__BB12_126:
	bar.sync 	0;
	ld.shared.u64 	%rd299, [_ZN6thrust24THRUST_300001_SM_1000_NS8cuda_cub4core6detail5shmemE+152];
	add.s64 	%rd213, %rd299, 1280;
	setp.gt.s64 	%p11, %rd213, %rd198;
	@%p11 bra 	$L__BB12_141;
	mov.u32 	%r607, %r627;
	mov.u64 	%rd292, %rd311;
$L__BB12_128:
	add.s64 	%rd214, %rd299, %rd105;
	cvta.to.global.u64 	%rd215, %rd195;
	shl.b64 	%rd216, %rd214, 2;
	add.s64 	%rd217, %rd215, %rd216;
	add.s64 	%rd293, %rd214, %rd196;
	ld.global.u32 	%r608, [%rd217];
	add.s64 	%rd294, %rd293, 256;
	ld.global.u32 	%r609, [%rd217+1024];
	add.s64 	%rd295, %rd293, 512;
	ld.global.u32 	%r610, [%rd217+2048];
	add.s64 	%rd296, %rd293, 768;
	ld.global.u32 	%r611, [%rd217+3072];
	add.s64 	%rd311, %rd293, 1024;
	ld.global.u32 	%r627, [%rd217+4096];
	setp.lt.s32 	%p12, %r607, %r608;
	@%p12 bra 	$L__BB12_130;
	setp.lt.s32 	%p13, %r608, %r607;
	setp.lt.s64 	%p14, %rd292, %rd293;
	or.pred  	%p15, %p13, %p14;
	selp.b32 	%r608, %r607, %r608, %p15;
	selp.b64 	%rd293, %rd292, %rd293, %p15;
$L__BB12_130:
	setp.lt.s32 	%p16, %r608, %r609;
	@%p16 bra 	$L__BB12_132;
	setp.lt.s32 	%p17, %r609, %r608;
	setp.lt.s64 	%p18, %rd293, %rd294;
	or.pred  	%p19, %p17, %p18;
	selp.b32 	%r609, %r608, %r609, %p19;
	selp.b64 	%rd294, %rd293, %rd294, %p19;
$L__BB12_132:
	setp.lt.s32 	%p20, %r609, %r610;
	@%p20 bra 	$L__BB12_134;
	setp.lt.s32 	%p21, %r610, %r609;
	setp.lt.s64 	%p22, %rd294, %rd295;
	or.pred  	%p23, %p21, %p22;
	selp.b32 	%r610, %r609, %r610, %p23;
	selp.b64 	%rd295, %rd294, %rd295, %p23;
$L__BB12_134:
	setp.lt.s32 	%p24, %r610, %r611;
	@%p24 bra 	$L__BB12_136;
	setp.lt.s32 	%p25, %r611, %r610;
	setp.lt.s64 	%p26, %rd295, %rd296;
	or.pred  	%p27, %p25, %p26;
	selp.b32 	%r611, %r610, %r611, %p27;
	selp.b64 	%rd296, %rd295, %rd296, %p27;
$L__BB12_136:
	setp.lt.s32 	%p28, %r611, %r627;
	@%p28 bra 	$L__BB12_138;
	setp.lt.s32 	%p29, %r627, %r611;
	setp.lt.s64 	%p30, %rd296, %rd311;
	or.pred  	%p31, %p29, %p30;
	selp.b32 	%r627, %r611, %r627, %p31;
	selp.b64 	%rd311, %rd296, %rd311, %p31;
$L__BB12_138:
	setp.ne.s32 	%p32, %r112, 0;
	bar.sync 	0;
	@%p32 bra 	$L__BB12_140;
	atom.global.add.u64 	%rd218, [%rd1+8], 1280;
	add.s64 	%rd219, %rd218, %rd5;
	st.shared.u64 	[_ZN6thrust24THRUST_300001_SM_1000_NS8cuda_cub4core6detail5shmemE+152], %rd219;
$L__BB12_140:
	bar.sync 	0;
	ld.shared.u64 	%rd299, [_ZN6thrust24THRUST_300001_SM_1000_NS8cuda_cub4core6detail5shmemE+152];
	add.s64 	%rd220, %rd299, 1280;
	setp.le.s64 	%p33, %rd220, %rd198;
	mov.u32 	%r607, %r627;
	mov.u64 	%rd292, %rd311;
	@%p33 bra 	$L__BB12_128;
$L__BB12_141:
	setp.le.s64 	%p34, %rd198, %rd299;
	@%p34 bra 	$L__BB12_164;
	cvt.u32.u64 	%r215, %rd299;
	cvt.u32.u64 	%r216, %rd198;
	sub.s32 	%r134, %r216, %r215;
	setp.ge.s32 	%p35, %r112, %r134;
	@%p35 bra 	$L__BB12_164;
	cvta.to.global.u64 	%rd132, %rd195;
	not.b32 	%r219, %r112;
	add.s32 	%r220, %r219, %r216;
	sub.s32 	%r135, %r220, %r215;
	and.b32  	%r222, %r135, 768;
	setp.eq.s32 	%p36, %r222, 768;
	mov.u32 	%r618, %r112;
	@%p36 bra 	$L__BB12_149;
	add.s64 	%rd222, %rd299, %rd105;
	add.s64 	%rd301, %rd222, %rd196;
	shl.b64 	%rd223, %rd222, 2;
	add.s64 	%rd300, %rd132, %rd223;
	shr.u32 	%r223, %r135, 8;
	add.s32 	%r224, %r223, 1;
	and.b32  	%r225, %r224, 3;
	neg.s32 	%r614, %r225;
	mov.u32 	%r618, %r112;
$L__BB12_145:
	.pragma "nounroll";
	mov.u64 	%rd137, %rd311;
	mov.u32 	%r139, %r627;
	ld.global.u32 	%r140, [%rd300];
	setp.lt.s32 	%p37, %r139, %r140;
	mov.u32 	%r627, %r140;
	mov.u64 	%rd311, %rd301;
	@%p37 bra 	$L__BB12_148;
	setp.lt.s32 	%p38, %r140, %r139;
	mov.u32 	%r627, %r139;
	mov.u64 	%rd311, %rd137;
	@%p38 bra 	$L__BB12_148;
	setp.lt.s64 	%p39, %rd137, %rd301;
	selp.b32 	%r627, %r139, %r140, %p39;
	min.s64 	%rd311, %rd137, %rd301;
$L__BB12_148:
	add.s32 	%r618, %r618, 256;
	add.s64 	%rd301, %rd301, 256;
	add.s64 	%rd300, %rd300, 1024;
	add.s32 	%r614, %r614, 1;
	setp.ne.s32 	%p40, %r614, 0;
	@%p40 bra 	$L__BB12_145;
$L__BB12_149:
	setp.lt.u32 	%p41, %r135, 768;
	@%p41 bra 	$L__BB12_164;
	add.s32 	%r621, %r618, 512;
$L__BB12_151:
	mov.u32 	%r149, %r621;
	add.s32 	%r226, %r149, -512;
	cvt.u64.u32 	%rd224, %r226;
	add.s64 	%rd225, %rd299, %rd224;
	shl.b64 	%rd226, %rd225, 2;
	add.s64 	%rd145, %rd132, %rd226;
	add.s64 	%rd146, %rd225, %rd196;
	ld.global.u32 	%r151, [%rd145];
	setp.lt.s32 	%p42, %r627, %r151;
	mov.u32 	%r623, %r151;
	mov.u64 	%rd307, %rd146;
	@%p42 bra 	$L__BB12_154;
	setp.lt.s32 	%p43, %r151, %r627;
	mov.u32 	%r623, %r627;
	mov.u64 	%rd307, %rd311;
	@%p43 bra 	$L__BB12_154;
	setp.lt.s64 	%p44, %rd311, %rd146;
	selp.b32 	%r623, %r627, %r151, %p44;
	min.s64 	%rd307, %rd311, %rd146;
$L__BB12_154:
	add.s32 	%r227, %r149, -256;
	cvt.u64.u32 	%rd227, %r227;
	add.s64 	%rd228, %rd299, %rd227;
	add.s64 	%rd149, %rd228, %rd196;
	ld.global.u32 	%r154, [%rd145+1024];
	setp.lt.s32 	%p45, %r623, %r154;
	mov.u32 	%r624, %r154;
	mov.u64 	%rd308, %rd149;
	@%p45 bra 	$L__BB12_157;
	setp.lt.s32 	%p46, %r154, %r623;
	mov.u32 	%r624, %r623;
	mov.u64 	%rd308, %rd307;
	@%p46 bra 	$L__BB12_157;
	setp.lt.s64 	%p47, %rd307, %rd149;
	selp.b32 	%r624, %r623, %r154, %p47;
	min.s64 	%rd308, %rd307, %rd149;
$L__BB12_157:
	cvt.u64.u32 	%rd229, %r149;
	add.s64 	%rd230, %rd299, %rd229;
	add.s64 	%rd152, %rd230, %rd196;
	ld.global.u32 	%r157, [%rd145+2048];
	setp.lt.s32 	%p48, %r624, %r157;
	mov.u32 	%r625, %r157;
	mov.u64 	%rd309, %rd152;
	@%p48 bra 	$L__BB12_160;
	setp.lt.s32 	%p49, %r157, %r624;
	mov.u32 	%r625, %r624;
	mov.u64 	%rd309, %rd308;
	@%p49 bra 	$L__BB12_160;
	setp.lt.s64 	%p50, %rd308, %rd152;
	selp.b32 	%r625, %r624, %r157, %p50;
	min.s64 	%rd309, %rd308, %rd152;
$L__BB12_160:
	add.s32 	%r228, %r149, 256;
	cvt.u64.u32 	%rd231, %r228;
	add.s64 	%rd232, %rd299, %rd231;
	add.s64 	%rd155, %rd232, %rd196;
	ld.global.u32 	%r160, [%rd145+3072];
	setp.lt.s32 	%p51, %r625, %r160;
	mov.u32 	%r627, %r160;
	mov.u64 	%rd311, %rd155;
	@%p51 bra 	$L__BB12_163;
	setp.lt.s32 	%p52, %r160, %r625;
	mov.u32 	%r627, %r625;
	mov.u64 	%rd311, %rd309;
	@%p52 bra 	$L__BB12_163;
	setp.lt.s64 	%p53, %rd309, %rd155;
	selp.b32 	%r627, %r625, %r160, %p53;
	min.s64 	%rd311, %rd309, %rd155;
$L__BB12_163:
	add.s32 	%r621, %r149, 1024;
	add.s32 	%r229, %r149, 512;
	setp.lt.s32 	%p54, %r229, %r134;
	@%p54 bra 	$L__BB12_151;
$L__BB12_164:
	// begin inline asm
	mov.u32 %r230, %laneid;
	// end inline asm
	mov.b32 	%r248, 1;
	mov.b32 	%r249, 31;
	mov.b32 	%r250, -1;
	// begin inline asm
	shfl.sync.down.b32 %r231, %r627, %r248, %r249, %r250;
	// end inline asm
	// begin inline asm
	shfl.sync.down.b32 %r236, %r237, %r248, %r249, %r250;
	// end inline asm
	mov.b64 	{%r242, %r247}, %rd311;
	// begin inline asm
	shfl.sync.down.b32 %r241, %r242, %r248, %r249, %r250;
	// end inline asm
	// begin inline asm
	shfl.sync.down.b32 %r246, %r247, %r248, %r249, %r250;
	// end inline asm
	mov.b64 	%rd159, {%r241, %r246};
	setp.gt.s32 	%p55, %r230, 30;
	mov.u32 	%r628, %r627;
	mov.u64 	%rd312, %rd311;
	@%p55 bra 	$L__BB12_168;
	setp.lt.s32 	%p56, %r627, %r231;
	mov.u32 	%r628, %r231;
	mov.u64 	%rd312, %rd159;
	@%p56 bra 	$L__BB12_168;
	setp.lt.s32 	%p57, %r231, %r627;
	mov.u32 	%r628, %r627;
	mov.u64 	%rd312, %rd311;
	@%p57 bra 	$L__BB12_168;
	setp.lt.s64 	%p58, %rd311, %rd159;
	selp.b32 	%r628, %r627, %r231, %p58;
	min.s64 	%rd312, %rd311, %rd159;
$L__BB12_168:
	mov.b32 	%r268, 2;
	mov.b32 	%r269, 31;
	mov.b32 	%r270, -1;
	// begin inline asm
	shfl.sync.down.b32 %r251, %r628, %r268, %r269, %r270;
	// end inline asm
	// begin inline asm
	shfl.sync.down.b32 %r256, %r257, %r268, %r269, %r270;
	// end inline asm
	mov.b64 	{%r262, %r267}, %rd312;
	// begin inline asm
	shfl.sync.down.b32 %r261, %r262, %r268, %r269, %r270;
	// end inline asm
	// begin inline asm
	shfl.sync.down.b32 %r266, %r267, %r268, %r269, %r270;
	// end inline asm
	mov.b64 	%rd162, {%r261, %r266};
	setp.gt.s32 	%p59, %r230, 29;
	mov.u32 	%r629, %r628;
	mov.u64 	%rd313, %rd312;
	@%p59 bra 	$L__BB12_172;
	setp.lt.s32 	%p60, %r628, %r251;
	mov.u32 	%r629, %r251;
	mov.u64 	%rd313, %rd162;
	@%p60 bra 	$L__BB12_172;
	setp.lt.s32 	%p61, %r251, %r628;
	mov.u32 	%r629, %r628;
	mov.u64 	%rd313, %rd312;
	@%p61 bra 	$L__BB12_172;
	setp.lt.s64 	%p62, %rd312, %rd162;
	selp.b32 	%r629, %r628, %r251, %p62;
	min.s64 	%rd313, %rd312, %rd162;
$L__BB12_172:
	mov.b32 	%r288, 4;
	mov.b32 	%r289, 31;
	mov.b32 	%r290, -1;
	// begin inline asm
	shfl.sync.down.b32 %r271, %r629, %r288, %r289, %r290;
	// end inline asm
	// begin inline asm
	shfl.sync.down.b32 %r276, %r277, %r288, %r289, %r290;
	// end inline asm
	mov.b64 	{%r282, %r287}, %rd313;
	// begin inline asm
	shfl.sync.down.b32 %r281, %r282, %r288, %r289, %r290;
	// end inline asm
	// begin inline asm
	shfl.sync.down.b32 %r286, %r287, %r288, %r289, %r290;
	// end inline asm
	mov.b64 	%rd165, {%r281, %r286};
	setp.gt.s32 	%p63, %r230, 27;
	mov.u32 	%r630, %r629;
	mov.u64 	%rd314, %rd313;
	@%p63 bra 	$L__BB12_176;
	setp.lt.s32 	%p64, %r629, %r271;
	mov.u32 	%r630, %r271;
	mov.u64 	%rd314, %rd165;
	@%p64 bra 	$L__BB12_176;
	setp.lt.s32 	%p65, %r271, %r629;
	mov.u32 	%r630, %r629;
	mov.u64 	%rd314, %rd313;
	@%p65 bra 	$L__BB12_176;
	setp.lt.s64 	%p66, %rd313, %rd165;
	selp.b32 	%r630, %r629, %r271, %p66;
	min.s64 	%rd314, %rd313, %rd165;
$L__BB12_176:
	mov.b32 	%r308, 8;
	mov.b32 	%r309, 31;
	mov.b32 	%r310, -1;
	// begin inline asm
	shfl.sync.down.b32 %r291, %r630, %r308, %r309, %r310;
	// end inline asm
	// begin inline asm
	shfl.sync.down.b32 %r296, %r297, %r308, %r309, %r310;
	// end inline asm
	mov.b64 	{%r302, %r307}, %rd314;
	// begin inline asm
	shfl.sync.down.b32 %r301, %r302, %r308, %r309, %r310;
	// end inline asm
	// begin inline asm
	shfl.sync.down.b32 %r306, %r307, %r308, %r309, %r310;
	// end inline asm
	mov.b64 	%rd168, {%r301, %r306};
	setp.gt.s32 	%p67, %r230, 23;
	mov.u32 	%r631, %r630;
	mov.u64 	%rd315, %rd314;
	@%p67 bra 	$L__BB12_180;
	setp.lt.s32 	%p68, %r630, %r291;
	mov.u32 	%r631, %r291;
	mov.u64 	%rd315, %rd168;
	@%p68 bra 	$L__BB12_180;
	setp.lt.s32 	%p69, %r291, %r630;
	mov.u32 	%r631, %r630;
	mov.u64 	%rd315, %rd314;
	@%p69 bra 	$L__BB12_180;
	setp.lt.s64 	%p70, %rd314, %rd168;
	selp.b32 	%r631, %r630, %r291, %p70;
	min.s64 	%rd315, %rd314, %rd168;
$L__BB12_180:
	mov.b32 	%r328, 16;
	mov.b32 	%r329, 31;
	mov.b32 	%r330, -1;
	// begin inline asm
	shfl.sync.down.b32 %r311, %r631, %r328, %r329, %r330;
	// end inline asm
	// begin inline asm
	shfl.sync.down.b32 %r316, %r317, %r328, %r329, %r330;
	// end inline asm
	mov.b64 	{%r322, %r327}, %rd315;
	// begin inline asm
	shfl.sync.down.b32 %r321, %r322, %r328, %r329, %r330;
	// end inline asm
	// begin inline asm
	shfl.sync.down.b32 %r326, %r327, %r328, %r329, %r330;
	// end inline asm
	mov.b64 	%rd171, {%r321, %r326};
	setp.gt.s32 	%p71, %r230, 15;
	mov.u32 	%r639, %r631;
	mov.u64 	%rd323, %rd315;
	@%p71 bra 	$L__BB12_184;
	setp.lt.s32 	%p72, %r631, %r311;
	mov.u32 	%r639, %r311;
	mov.u64 	%rd323, %rd171;
	@%p72 bra 	$L__BB12_184;
	setp.lt.s32 	%p73, %r311, %r631;
	mov.u32 	%r639, %r631;
	mov.u64 	%rd323, %rd315;
	@%p73 bra 	$L__BB12_184;
	setp.lt.s64 	%p74, %rd315, %rd171;
	selp.b32 	%r639, %r631, %r311, %p74;
	min.s64 	%rd323, %rd315, %rd171;
$L__BB12_184:
	setp.ne.s32 	%p75, %r230, 0;
	@%p75 bra 	$L__BB12_186;
	shr.u32 	%r331, %r112, 1;
	and.b32  	%r332, %r331, 496;
	mov.u32 	%r333, _ZN6thrust24THRUST_300001_SM_1000_NS8cuda_cub4core6detail5shmemE;
	add.s32 	%r334, %r333, %r332;
	st.shared.u32 	[%r334+8], %r639;
	st.shared.u64 	[%r334+16], %rd323;
$L__BB12_186:
	bar.sync 	0;
	setp.ne.s32 	%p76, %r112, 0;
	@%p76 bra 	$L__BB12_208;
	ld.shared.u32 	%r181, [_ZN6thrust24THRUST_300001_SM_1000_NS8cuda_cub4core6detail5shmemE+24];
	ld.shared.u64 	%rd174, [_ZN6thrust24THRUST_300001_SM_1000_NS8cuda_cub4core6detail5shmemE+32];
	setp.lt.s32 	%p77, %r639, %r181;
	mov.u32 	%r633, %r181;
	mov.u64 	%rd317, %rd174;
	@%p77 bra 	$L__BB12_190;
	setp.lt.s32 	%p78, %r181, %r639;
	mov.u32 	%r633, %r639;
	mov.u64 	%rd317, %rd323;
	@%p78 bra 	$L__BB12_190;
	setp.lt.s64 	%p79, %rd323, %rd174;
	selp.b32 	%r633, %r639, %r181, %p79;
	min.s64 	%rd317, %rd323, %rd174;
$L__BB12_190:
	ld.shared.u32 	%r184, [_ZN6thrust24THRUST_300001_SM_1000_NS8cuda_cub4core6detail5shmemE+40];
	ld.shared.u64 	%rd177, [_ZN6thrust24THRUST_300001_SM_1000_NS8cuda_cub4core6detail5shmemE+48];
	setp.lt.s32 	%p80, %r633, %r184;
	mov.u32 	%r634, %r184;
	mov.u64 	%rd318, %rd177;
	@%p80 bra 	$L__BB12_193;
	setp.lt.s32 	%p81, %r184, %r633;
	mov.u32 	%r634, %r633;
	mov.u64 	%rd318, %rd317;
	@%p81 bra 	$L__BB12_193;
	setp.lt.s64 	%p82, %rd317, %rd177;
	selp.b32 	%r634, %r633, %r184, %p82;
	min.s64 	%rd318, %rd317, %rd177;
$L__BB12_193:
	ld.shared.u32 	%r187, [_ZN6thrust24THRUST_300001_SM_1000_NS8cuda_cub4core6detail5shmemE+56];
	ld.shared.u64 	%rd180, [_ZN6thrust24THRUST_300001_SM_1000_NS8cuda_cub4core6detail5shmemE+64];
	setp.lt.s32 	%p83, %r634, %r187;
	mov.u32 	%r635, %r187;
	mov.u64 	%rd319, %rd180;
	@%p83 bra 	$L__BB12_196;
	setp.lt.s32 	%p84, %r187, %r634;
	mov.u32 	%r635, %r634;
	mov.u64 	%rd319, %rd318;
	@%p84 bra 	$L__BB12_196;
	setp.lt.s64 	%p85, %rd318, %rd180;
	selp.b32 	%r635, %r634, %r187, %p85;
	min.s64 	%rd319, %rd318, %rd180;
$L__BB12_196:
	ld.shared.u32 	%r190, [_ZN6thrust24THRUST_300001_SM_1000_NS8cuda_cub4core6detail5shmemE+72];
	ld.shared.u64 	%rd183, [_ZN6thrust24THRUST_300001_SM_1000_NS8cuda_cub4core6detail5shmemE+80];
	setp.lt.s32 	%p86, %r635, %r190;
	mov.u32 	%r636, %r190;
	mov.u64 	%rd320, %rd183;
	@%p86 bra 	$L__BB12_199;
	setp.lt.s32 	%p87, %r190, %r635;
	mov.u32 	%r636, %r635;
	mov.u64 	%rd320, %rd319;
	@%p87 bra 	$L__BB12_199;
	setp.lt.s64 	%p88, %rd319, %rd183;
	selp.b32 	%r636, %r635, %r190, %p88;
	min.s64 	%rd320, %rd319, %rd183;
$L__BB12_199:
	ld.shared.u32 	%r193, [_ZN6thrust24THRUST_300001_SM_1000_NS8cuda_cub4core6detail5shmemE+88];
	ld.shared.u64 	%rd186, [_ZN6thrust24THRUST_300001_SM_1000_NS8cuda_cub4core6detail5shmemE+96];
	setp.lt.s32 	%p89, %r636, %r193;
	mov.u32 	%r637, %r193;
	mov.u64 	%rd321, %rd186;
	@%p89 bra 	$L__BB12_202;
	setp.lt.s32 	%p90, %r193, %r636;
	mov.u32 	%r637, %r636;
	mov.u64 	%rd321, %rd320;
	@%p90 bra 	$L__BB12_202;
	setp.lt.s64 	%p91, %rd320, %rd186;
	selp.b32 	%r637, %r636, %r193, %p91;
	min.s64 	%rd321, %rd320, %rd186;
$L__BB12_202:
	ld.shared.u32 	%r196, [_ZN6thrust24THRUST_300001_SM_1000_NS8cuda_cub4core6detail5shmemE+104];
	ld.shared.u64 	%rd189, [_ZN6thrust24THRUST_300001_SM_1000_NS8cuda_cub4core6detail5shmemE+112];
	setp.lt.s32 	%p92, %r637, %r196;
	mov.u32 	%r638, %r196;
	mov.u64 	%rd322, %rd189;
	@%p92 bra 	$L__BB12_205;
	setp.lt.s32 	%p93, %r196, %r637;
	mov.u32 	%r638, %r637;
	mov.u64 	%rd322, %rd321;
	@%p93 bra 	$L__BB12_205;
	setp.lt.s64 	%p94, %rd321, %rd189;
	selp.b32 	%r638, %r637, %r196, %p94;
	min.s64 	%rd322, %rd321, %rd189;
$L__BB12_205:
	ld.shared.u32 	%r199, [_ZN6thrust24THRUST_300001_SM_1000_NS8cuda_cub4core6detail5shmemE+120];
	ld.shared.u64 	%rd192, [_ZN6thrust24THRUST_300001_SM_1000_NS8cuda_cub4core6detail5shmemE+128];
	setp.lt.s32 	%p95, %r638, %r199;
	mov.u32 	%r639, %r199;
	mov.u64 	%rd323, %rd192;
	@%p95 bra 	$L__BB12_208;
	setp.lt.s32 	%p96, %r199, %r638;
	mov.u32 	%r639, %r638;
	mov.u64 	%rd323, %rd322;
	@%p96 bra 	$L__BB12_208;
	setp.lt.s64 	%p97, %rd322, %rd192;
	selp.b32 	%r639, %r638, %r199, %p97;
	min.s64 	%rd323, %rd322, %rd192;
$L__BB12_208:
	mov.u32 	%r567, %tid.x;
	setp.ne.s32 	%p214, %r567, 0;
	@%p214 bra 	$L__BB12_210;
	ld.param.u64 	%rd254, [_ZN6thrust24THRUST_300001_SM_1000_NS8cuda_cub4core6detail13_kernel_agentINS1_8__reduce11ReduceAgentINS0_12zip_iteratorIN4cuda3std3__45tupleIJNS0_10device_ptrIiEENS0_17counting_iteratorIlNS0_11use_defaultESF_SF_EEEEEEEPNSB_IJilEEESJ_lNS1_9__extrema9arg_max_fIilNSA_4lessIiEEEEEEJSI_SK_lN3cub18CUB_300001_SM_100013GridEvenShareIlEENSS_9GridQueueIyEESP_EEEvDpT0__param_1];
	cvta.to.global.u64 	%rd251, %rd254;
	mul.wide.u32 	%rd252, %r1, 16;
	add.s64 	%rd253, %rd251, %rd252;
	st.global.u32 	[%rd253], %r639;
	st.global.u64 	[%rd253+8], %rd323;
$L__BB12_210:
	ret;

}
	// .globl	_ZN6thrust24THRUST_300001_SM_1000_NS8cuda_cub4core6detail13_kernel_agentINS1_8__reduce10DrainAgentIlEEJN3cub18CUB_300001_SM_10009GridQueueIyEElEEEvDpT0_
.visible .entry _ZN6thrust24THRUST_300001_SM_1000_NS8cuda_cub4core6detail13_kernel_agentINS1_8__reduce10DrainAgentIlEEJN3cub18CUB_300001_SM_10009GridQueueIyEElEEEvDpT0_(
	.param .align 8 .b8 _ZN6thrust24THRUST_300001_SM_1000_NS8cuda_cub4core6detail13_kernel_agentINS1_8__reduce10DrainAgentIlEEJN3cub18CUB_300001_SM_10009GridQueueIyEElEEEvDpT0__param_0[8],
	.param .u64 _ZN6thrust24THRUST_300001_SM_1000_NS8cuda_cub4core6detail13_kernel_agentINS1_8__reduce10DrainAgentIlEEJN3cub18CUB_300001_SM_10009GridQueueIyEElEEEvDpT0__param_1
)
.maxntid 1
{
	.reg .b64 	%rd<5>;

	ld.param.u64 	%rd1, [_ZN6thrust24THRUST_300001_SM_1000_NS8cuda_cub4core6detail13_kernel_agentINS1_8__reduce10DrainAgentIlEEJN3cub18CUB_300001_SM_10009GridQueueIyEElEEEvDpT0__param_0];
	ld.param.u64 	%rd2, [_ZN6thrust24THRUST_300001_SM_1000_NS8cuda_cub4core6detail13_kernel_agentINS1_8__reduce10DrainAgentIlEEJN3cub18CUB_300001_SM_10009GridQueueIyEElEEEvDpT0__param_1];
	cvta.to.global.u64 	%rd3, %rd1;
	st.global.u64 	[%rd3], %rd2;
	mov.b64 	%rd4, 0;
	st.global.u64 	[%rd3+8], %rd4;
	ret;

}
	// .globl	_ZN6thrust24THRUST_300001_SM_1000_NS8cuda_cub4core6detail13_kernel_agentINS1_8__reduce11ReduceAgentIPN4cuda3std3__45tupleIJilEEESC_SB_lNS1_9__extrema9arg_max_fIilNS9_4lessIiEEEEEEJSC_SC_iSH_EEEvDpT0_
.visible .entry _ZN6thrust24THRUST_300001_SM_1000_NS8cuda_cub4core6detail13_kernel_agentINS1_8__reduce11ReduceAgentIPN4cuda3std3__45tupleIJilEEESC_SB_lNS1_9__extrema9arg_max_fIilNS9_4lessIiEEEEEEJSC_SC_iSH_EEEvDpT0_(
	.param .u64 .ptr .align 1 _ZN6thrust24THRUST_300001_SM_1000_NS8cuda_cub4core6detail13_kernel_agentINS1_8__reduce11ReduceAgentIPN4cuda3std3__45tupleIJilEEESC_SB_lNS1_9__extrema9arg_max_fIilNS9_4lessIiEEEEEEJSC_SC_iSH_EEEvDpT0__param_0,
	.param .u64 .ptr .align 1 _ZN6thrust24THRUST_300001_SM_1000_NS8cuda_cub4core6detail13_kernel_agentINS1_8__reduce11ReduceAgentIPN4cuda3std3__45tupleIJilEEESC_SB_lNS1_9__extrema9arg_max_fIilNS9_4lessIiEEEEEEJSC_SC_iSH_EEEvDpT0__param_1,
	.param .u32 _ZN6thrust24THRUST_300001_SM_1000_NS8cuda_cub4core6detail13_kernel_agentINS1_8__reduce11ReduceAgentIPN4cuda3std3__45tupleIJilEEESC_SB_lNS1_9__extrema9arg_max_fIilNS9_4lessIiEEEEEEJSC_SC_iSH_EEEvDpT0__param_2,
	.param .align 1 .b8 _ZN6thrust24THRUST_300001_SM_1000_NS8cuda_cub4core6detail13_kernel_agentINS1_8__reduce11ReduceAgentIPN4cuda3std3__45tupleIJilEEESC_SB_lNS1_9__extrema9arg_max_fIilNS9_4lessIiEEEEEEJSC_SC_iSH_EEEvDpT0__param_3[1]
)
.maxntid 256
{
	.reg .pred 	%p<264>;
	.reg .b32 	%r<666>;
	.reg .b64 	%rd<487>;

	ld.param.u32 	%r239, [_ZN6thrust24THRUST_300001_SM_1000_NS8cuda_cub4core6detail13_kernel_agentINS1_8__reduce11ReduceAgentIPN4cuda3std3__45tupleIJilEEESC_SB_lNS1_9__extrema9arg_max_fIilNS9_4lessIiEEEEEEJSC_SC_iSH_EEEvDpT0__param_2];
	cvt.s64.s32 	%rd1, %r239;
	setp.eq.s32 	%p1, %r239, 0;
	@%p1 bra 	$L__BB14_234;
	setp.gt.s32 	%p2, %r239, 1279;
	@%p2 bra 	$L__BB14_121;
	mov.u32 	%r1, %tid.x;
	setp.ge.s32 	%p147, %r1, %r239;
	mov.b32 	%r593, 0;
	mov.b64 	%rd410, 0;
	mov.u32 	%r585, %r1;
	@%p147 bra 	$L__BB14_4;
	ld.param.u64 	%rd396, [_ZN6thrust24THRUST_300001_SM_1000_NS8cuda_cub4core6detail13_kernel_agentINS1_8__reduce11ReduceAgentIPN4cuda3std3__45tupleIJilEEESC_SB_lNS1_9__extrema9arg_max_fIilNS9_4lessIiEEEEEEJSC_SC_iSH_EEEvDpT0__param_0];
	mul.wide.u32 	%rd366, %r1, 16;
	add.s64 	%rd363, %rd396, %rd366;
	// begin inline asm
	ld.global.nc.u64 %rd362, [%rd363];
	// end inline asm
	add.s64 	%rd365, %rd363, 8;
	// begin inline asm
	ld.global.nc.u64 %rd410, [%rd365];
	// end inline asm
	cvt.u32.u64 	%r593, %rd362;
	add.s32 	%r585, %r1, 256;
$L__BB14_4:
	setp.ge.s32 	%p148, %r585, %r239;
	@%p148 bra 	$L__BB14_25;
	not.b32 	%r355, %r585;
	add.s32 	%r6, %r239, %r355;
	and.b32  	%r356, %r6, 768;
	setp.eq.s32 	%p149, %r356, 768;
	@%p149 bra 	$L__BB14_11;
	ld.param.u64 	%rd397, [_ZN6thrust24THRUST_300001_SM_1000_NS8cuda_cub4core6detail13_kernel_agentINS1_8__reduce11ReduceAgentIPN4cuda3std3__45tupleIJilEEESC_SB_lNS1_9__extrema9arg_max_fIilNS9_4lessIiEEEEEEJSC_SC_iSH_EEEvDpT0__param_0];
	mul.wide.u32 	%rd368, %r585, 16;
	add.s64 	%rd401, %rd397, %rd368;
	shr.u32 	%r357, %r6, 8;
	add.s32 	%r358, %r357, 1;
	and.b32  	%r359, %r358, 3;
	neg.s32 	%r581, %r359;
$L__BB14_7:
	.pragma "nounroll";
	mov.u64 	%rd6, %rd410;
	mov.u32 	%r10, %r593;
	// begin inline asm
	ld.global.nc.u64 %rd369, [%rd401];
	// end inline asm
	add.s64 	%rd372, %rd401, 8;
	// begin inline asm
	ld.global.nc.u64 %rd371, [%rd372];
	// end inline asm
	cvt.u32.u64 	%r11, %rd369;
	setp.lt.s32 	%p150, %r10, %r11;
	mov.u64 	%rd410, %rd371;
	mov.u32 	%r593, %r11;
	@%p150 bra 	$L__BB14_10;
	setp.lt.s32 	%p151, %r11, %r10;
	mov.u64 	%rd410, %rd6;
	mov.u32 	%r593, %r10;
	@%p151 bra 	$L__BB14_10;
	setp.lt.s64 	%p152, %rd6, %rd371;
	min.s64 	%rd410, %rd6, %rd371;
	selp.b32 	%r593, %r10, %r11, %p152;
$L__BB14_10:
	add.s32 	%r585, %r585, 256;
	add.s64 	%rd401, %rd401, 4096;
	add.s32 	%r581, %r581, 1;
	setp.ne.s32 	%p153, %r581, 0;
	@%p153 bra 	$L__BB14_7;
$L__BB14_11:
	setp.lt.u32 	%p154, %r6, 768;
	@%p154 bra 	$L__BB14_25;
$L__BB14_12:
	ld.param.u64 	%rd398, [_ZN6thrust24THRUST_300001_SM_1000_NS8cuda_cub4core6detail13_kernel_agentINS1_8__reduce11ReduceAgentIPN4cuda3std3__45tupleIJilEEESC_SB_lNS1_9__extrema9arg_max_fIilNS9_4lessIiEEEEEEJSC_SC_iSH_EEEvDpT0__param_0];
	mul.wide.s32 	%rd377, %r585, 16;
	add.s64 	%rd374, %rd398, %rd377;
	// begin inline asm
	ld.global.nc.u64 %rd373, [%rd374];
	// end inline asm
	add.s64 	%rd376, %rd374, 8;
	// begin inline asm
	ld.global.nc.u64 %rd375, [%rd376];
	// end inline asm
	cvt.u32.u64 	%r21, %rd373;
	setp.lt.s32 	%p155, %r593, %r21;
	mov.u64 	%rd407, %rd375;
	mov.u32 	%r590, %r21;
	@%p155 bra 	$L__BB14_15;
	setp.lt.s32 	%p156, %r21, %r593;
	mov.u64 	%rd407, %rd410;
	mov.u32 	%r590, %r593;
	@%p156 bra 	$L__BB14_15;
	setp.lt.s64 	%p157, %rd410, %rd375;
	min.s64 	%rd407, %rd410, %rd375;
	selp.b32 	%r590, %r593, %r21, %p157;
$L__BB14_15:
	add.s64 	%rd379, %rd374, 4096;
	// begin inline asm
	ld.global.nc.u64 %rd378, [%rd379];
	// end inline asm
	add.s64 	%rd381, %rd374, 4104;
	// begin inline asm
	ld.global.nc.u64 %rd380, [%rd381];
	// end inline asm
	cvt.u32.u64 	%r24, %rd378;
	setp.lt.s32 	%p158, %r590, %r24;
	mov.u64 	%rd408, %rd380;
	mov.u32 	%r591, %r24;
	@%p158 bra 	$L__BB14_18;
	setp.lt.s32 	%p159, %r24, %r590;
	mov.u64 	%rd408, %rd407;
	mov.u32 	%r591, %r590;
	@%p159 bra 	$L__BB14_18;
	setp.lt.s64 	%p160, %rd407, %rd380;
	min.s64 	%rd408, %rd407, %rd380;
	selp.b32 	%r591, %r590, %r24, %p160;
$L__BB14_18:
	add.s64 	%rd383, %rd374, 8192;
	// begin inline asm
	ld.global.nc.u64 %rd382, [%rd383];
	// end inline asm
	add.s64 	%rd385, %rd374, 8200;
	// begin inline asm
	ld.global.nc.u64 %rd384, [%rd385];
	// end inline asm
	cvt.u32.u64 	%r27, %rd382;
	setp.lt.s32 	%p161, %r591, %r27;
	mov.u64 	%rd409, %rd384;
	mov.u32 	%r592, %r27;
	@%p161 bra 	$L__BB14_21;
	setp.lt.s32 	%p162, %r27, %r591;
	mov.u64 	%rd409, %rd408;
	mov.u32 	%r592, %r591;
	@%p162 bra 	$L__BB14_21;
	setp.lt.s64 	%p163, %rd408, %rd384;
	min.s64 	%rd409, %rd408, %rd384;
	selp.b32 	%r592, %r591, %r27, %p163;
$L__BB14_21:
	add.s64 	%rd387, %rd374, 12288;
	// begin inline asm
	ld.global.nc.u64 %rd386, [%rd387];
	// end inline asm
	add.s64 	%rd389, %rd374, 12296;
	// begin inline asm
	ld.global.nc.u64 %rd388, [%rd389];
	// end inline asm
	cvt.u32.u64 	%r30, %rd386;
	setp.lt.s32 	%p164, %r592, %r30;
	mov.u64 	%rd410, %rd388;
	mov.u32 	%r593, %r30;
	@%p164 bra 	$L__BB14_24;
	setp.lt.s32 	%p165, %r30, %r592;
	mov.u64 	%rd410, %rd409;
	mov.u32 	%r593, %r592;
	@%p165 bra 	$L__BB14_24;
	setp.lt.s64 	%p166, %rd409, %rd388;
	min.s64 	%rd410, %rd409, %rd388;
	selp.b32 	%r593, %r592, %r30, %p166;
$L__BB14_24:
	add.s32 	%r585, %r585, 1024;
	setp.lt.s32 	%p167, %r585, %r239;
	@%p167 bra 	$L__BB14_12;
$L__BB14_25:
	setp.lt.s32 	%p168, %r239, 256;
	@%p168 bra 	$L__BB14_70;
	// begin inline asm
	mov.u32 %r473, %laneid;
	// end inline asm
	mov.b32 	%r491, 1;
	mov.b32 	%r492, 31;
	mov.b32 	%r493, -1;
	// begin inline asm
	shfl.sync.down.b32 %r474, %r593, %r491, %r492, %r493;
	// end inline asm
	// begin inline asm
	shfl.sync.down.b32 %r479, %r480, %r491, %r492, %r493;
	// end inline asm
	mov.b64 	{%r485, %r490}, %rd410;
	// begin inline asm
	shfl.sync.down.b32 %r484, %r485, %r491, %r492, %r493;
	// end inline asm
	// begin inline asm
	shfl.sync.down.b32 %r489, %r490, %r491, %r492, %r493;
	// end inline asm
	mov.b64 	%rd28, {%r484, %r489};
	setp.gt.s32 	%p220, %r473, 30;
	mov.u64 	%rd412, %rd410;
	mov.u32 	%r595, %r593;
	@%p220 bra 	$L__BB14_30;
	setp.lt.s32 	%p221, %r593, %r474;
	mov.u64 	%rd412, %rd28;
	mov.u32 	%r595, %r474;
	@%p221 bra 	$L__BB14_30;
	setp.lt.s32 	%p222, %r474, %r593;
	mov.u64 	%rd412, %rd410;
	mov.u32 	%r595, %r593;
	@%p222 bra 	$L__BB14_30;
	setp.lt.s64 	%p223, %rd410, %rd28;
	min.s64 	%rd412, %rd410, %rd28;
	selp.b32 	%r595, %r593, %r474, %p223;
$L__BB14_30:
	mov.b32 	%r511, 2;
	mov.b32 	%r512, 31;
	mov.b32 	%r513, -1;
	// begin inline asm
	shfl.sync.down.b32 %r494, %r595, %r511, %r512, %r513;
	// end inline asm
	// begin inline asm
	shfl.sync.down.b32 %r499, %r500, %r511, %r512, %r513;
	// end inline asm
	mov.b64 	{%r505, %r510}, %rd412;
	// begin inline asm
	shfl.sync.down.b32 %r504, %r505, %r511, %r512, %r513;
	// end inline asm
	// begin inline asm
	shfl.sync.down.b32 %r509, %r510, %r511, %r512, %r513;
	// end inline asm
	mov.b64 	%rd31, {%r504, %r509};
	setp.gt.s32 	%p224, %r473, 29;
	mov.u64 	%rd413, %rd412;
	mov.u32 	%r596, %r595;
	@%p224 bra 	$L__BB14_34;
	setp.lt.s32 	%p225, %r595, %r494;
	mov.u64 	%rd413, %rd31;
	mov.u32 	%r596, %r494;
	@%p225 bra 	$L__BB14_34;
	setp.lt.s32 	%p226, %r494, %r595;
	mov.u64 	%rd413, %rd412;
	mov.u32 	%r596, %r595;
	@%p226 bra 	$L__BB14_34;
	setp.lt.s64 	%p227, %rd412, %rd31;
	min.s64 	%rd413, %rd412, %rd31;
	selp.b32 	%r596, %r595, %r494, %p227;
$L__BB14_34:
	mov.b32 	%r531, 4;
	mov.b32 	%r532, 31;
	mov.b32 	%r533, -1;
	// begin inline asm
	shfl.sync.down.b32 %r514, %r596, %r531, %r532, %r533;
	// end inline asm
	// begin inline asm
	shfl.sync.down.b32 %r519, %r520, %r531, %r532, %r533;
	// end inline asm
	mov.b64 	{%r525, %r530}, %rd413;
	// begin inline asm
	shfl.sync.down.b32 %r524, %r525, %r531, %r532, %r533;
	// end inline asm
	// begin inline asm
	shfl.sync.down.b32 %r529, %r530, %r531, %r532, %r533;
	// end inline asm
	mov.b64 	%rd34, {%r524, %r529};
	setp.gt.s32 	%p228, %r473, 27;
	mov.u64 	%rd414, %rd413;
	mov.u32 	%r597, %r596;
	@%p228 bra 	$L__BB14_38;
	setp.lt.s32 	%p229, %r596, %r514;
	mov.u64 	%rd414, %rd34;
	mov.u32 	%r597, %r514;
	@%p229 bra 	$L__BB14_38;
	setp.lt.s32 	%p230, %r514, %r596;
	mov.u64 	%rd414, %rd413;
	mov.u32 	%r597, %r596;
	@%p230 bra 	$L__BB14_38;
	setp.lt.s64 	%p231, %rd413, %rd34;
	min.s64 	%rd414, %rd413, %rd34;
	selp.b32 	%r597, %r596, %r514, %p231;
$L__BB14_38:
	mov.b32 	%r551, 8;
	mov.b32 	%r552, 31;
	mov.b32 	%r553, -1;
	// begin inline asm
	shfl.sync.down.b32 %r534, %r597, %r551, %r552, %r553;
	// end inline asm
	// begin inline asm
	shfl.sync.down.b32 %r539, %r540, %r551, %r552, %r553;
	// end inline asm
	mov.b64 	{%r545, %r550}, %rd414;
	// begin inline asm
	shfl.sync.down.b32 %r544, %r545, %r551, %r552, %r553;
	// end inline asm
	// begin inline asm
	shfl.sync.down.b32 %r549, %r550, %r551, %r552, %r553;
	// end inline asm
	mov.b64 	%rd37, {%r544, %r549};
	setp.gt.s32 	%p232, %r473, 23;
	mov.u64 	%rd415, %rd414;
	mov.u32 	%r598, %r597;
	@%p232 bra 	$L__BB14_42;
	setp.lt.s32 	%p233, %r597, %r534;
	mov.u64 	%rd415, %rd37;
	mov.u32 	%r598, %r534;
	@%p233 bra 	$L__BB14_42;
	setp.lt.s32 	%p234, %r534, %r597;
	mov.u64 	%rd415, %rd414;
	mov.u32 	%r598, %r597;
	@%p234 bra 	$L__BB14_42;
	setp.lt.s64 	%p235, %rd414, %rd37;
	min.s64 	%rd415, %rd414, %rd37;
	selp.b32 	%r598, %r597, %r534, %p235;
$L__BB14_42:
	mov.b32 	%r571, 16;
	mov.b32 	%r572, 31;
	mov.b32 	%r573, -1;
	// begin inline asm
	shfl.sync.down.b32 %r554, %r598, %r571, %r572, %r573;
	// end inline asm
	// begin inline asm
	shfl.sync.down.b32 %r559, %r560, %r571, %r572, %r573;
	// end inline asm
	mov.b64 	{%r565, %r570}, %rd415;
	// begin inline asm
	shfl.sync.down.b32 %r564, %r565, %r571, %r572, %r573;
	// end inline asm
	// begin inline asm
	shfl.sync.down.b32 %r569, %r570, %r571, %r572, %r573;
	// end inline asm
	mov.b64 	%rd40, {%r564, %r569};
	setp.gt.s32 	%p236, %r473, 15;
	mov.u64 	%rd486, %rd415;
	mov.u32 	%r665, %r598;
	@%p236 bra 	$L__BB14_46;
	setp.lt.s32 	%p237, %r598, %r554;
	mov.u64 	%rd486, %rd40;
	mov.u32 	%r665, %r554;
	@%p237 bra 	$L__BB14_46;
	setp.lt.s32 	%p238, %r554, %r598;
	mov.u64 	%rd486, %rd415;
	mov.u32 	%r665, %r598;
	@%p238 bra 	$L__BB14_46;
	setp.lt.s64 	%p239, %rd415, %rd40;
	min.s64 	%rd486, %rd415, %rd40;
	selp.b32 	%r665, %r598, %r554, %p239;
$L__BB14_46:
	setp.ne.s32 	%p240, %r473, 0;
	@%p240 bra 	$L__BB14_48;
	shr.u32 	%r574, %r1, 1;
	and.b32  	%r575, %r574, 496;
	mov.u32 	%r576, _ZN6thrust24THRUST_300001_SM_1000_NS8cuda_cub4core6detail5shmemE;
	add.s32 	%r577, %r576, %r575;
	st.shared.u32 	[%r577+8], %r665;
	st.shared.u64 	[%r577+16], %rd486;
$L__BB14_48:
	bar.sync 	0;
	setp.ne.s32 	%p241, %r1, 0;
	@%p241 bra 	$L__BB14_232;
	ld.shared.u32 	%r51, [_ZN6thrust24THRUST_300001_SM_1000_NS8cuda_cub4core6detail5shmemE+24];
	ld.shared.u64 	%rd43, [_ZN6thrust24THRUST_300001_SM_1000_NS8cuda_cub4core6detail5shmemE+32];
	setp.lt.s32 	%p242, %r665, %r51;
	mov.u64 	%rd417, %rd43;
	mov.u32 	%r600, %r51;
	@%p242 bra 	$L__BB14_52;
	setp.lt.s32 	%p243, %r51, %r665;
	mov.u64 	%rd417, %rd486;
	mov.u32 	%r600, %r665;
	@%p243 bra 	$L__BB14_52;
	setp.lt.s64 	%p244, %rd486, %rd43;
	min.s64 	%rd417, %rd486, %rd43;
	selp.b32 	%r600, %r665, %r51, %p244;
$L__BB14_52:
	ld.shared.u32 	%r54, [_ZN6thrust24THRUST_300001_SM_1000_NS8cuda_cub4core6detail5shmemE+40];
	ld.shared.u64 	%rd46, [_ZN6thrust24THRUST_300001_SM_1000_NS8cuda_cub4core6detail5shmemE+48];
	setp.lt.s32 	%p245, %r600, %r54;
	mov.u64 	%rd418, %rd46;
	mov.u32 	%r601, %r54;
	@%p245 bra 	$L__BB14_55;
	setp.lt.s32 	%p246, %r54, %r600;
	mov.u64 	%rd418, %rd417;
	mov.u32 	%r601, %r600;
	@%p246 bra 	$L__BB14_55;
	setp.lt.s64 	%p247, %rd417, %rd46;
	min.s64 	%rd418, %rd417, %rd46;
	selp.b32 	%r601, %r600, %r54, %p247;
$L__BB14_55:
	ld.shared.u32 	%r57, [_ZN6thrust24THRUST_300001_SM_1000_NS8cuda_cub4core6detail5shmemE+56];
	ld.shared.u64 	%rd49, [_ZN6thrust24THRUST_300001_SM_1000_NS8cuda_cub4core6detail5shmemE+64];
	setp.lt.s32 	%p248, %r601, %r57;
	mov.u64 	%rd419, %rd49;
	mov.u32 	%r602, %r57;
	@%p248 bra 	$L__BB14_58;
	setp.lt.s32 	%p249, %r57, %r601;
	mov.u64 	%rd419, %rd418;
	mov.u32 	%r602, %r601;
	@%p249 bra 	$L__BB14_58;
	setp.lt.s64 	%p250, %rd418, %rd49;
	min.s64 	%rd419, %rd418, %rd49;
	selp.b32 	%r602, %r601, %r57, %p250;
$L__BB14_58:
	ld.shared.u32 	%r60, [_ZN6thrust24THRUST_300001_SM_1000_NS8cuda_cub4core6detail5shmemE+72];
	ld.shared.u64 	%rd52, [_ZN6thrust24THRUST_300001_SM_1000_NS8cuda_cub4core6detail5shmemE+80];
	setp.lt.s32 	%p251, %r602, %r60;
	mov.u64 	%rd420, %rd52;
	mov.u32 	%r603, %r60;
	@%p251 bra 	$L__BB14_61;
	setp.lt.s32 	%p252, %r60, %r602;
	mov.u64 	%rd420, %rd419;
	mov.u32 	%r603, %r602;
	@%p252 bra 	$L__BB14_61;
	setp.lt.s64 	%p253, %rd419, %rd52;
	min.s64 	%rd420, %rd419, %rd52;
	selp.b32 	%r603, %r602, %r60, %p253;
$L__BB14_61:
	ld.shared.u32 	%r63, [_ZN6thrust24THRUST_300001_SM_1000_NS8cuda_cub4core6detail5shmemE+88];
	ld.shared.u64 	%rd55, [_ZN6thrust24THRUST_300001_SM_1000_NS8cuda_cub4core6detail5shmemE+96];
	setp.lt.s32 	%p254, %r603, %r63;
	mov.u64 	%rd421, %rd55;
	mov.u32 	%r604, %r63;
	@%p254 bra 	$L__BB14_64;
	setp.lt.s32 	%p255, %r63, %r603;
	mov.u64 	%rd421, %rd420;
	mov.u32 	%r604, %r603;
	@%p255 bra 	$L__BB14_64;
	setp.lt.s64 	%p256, %rd420, %rd55;
	min.s64 	%rd421, %rd420, %rd55;
	selp.b32 	%r604, %r603, %r63, %p256;
$L__BB14_64:
	ld.shared.u32 	%r66, [_ZN6thrust24THRUST_300001_SM_1000_NS8cuda_cub4core6detail5shmemE+104];
	ld.shared.u64 	%rd58, [_ZN6thrust24THRUST_300001_SM_1000_NS8cuda_cub4core6detail5shmemE+112];
	setp.lt.s32 	%p257, %r604, %r66;
	mov.u64 	%rd422, %rd58;
	mov.u32 	%r605, %r66;
	@%p257 bra 	$L__BB14_67;
	setp.lt.s32 	%p258, %r66, %r604;
	mov.u64 	%rd422, %rd421;
	mov.u32 	%r605, %r604;
	@%p258 bra 	$L__BB14_67;
	setp.lt.s64 	%p259, %rd421, %rd58;
	min.s64 	%rd422, %rd421, %rd58;
	selp.b32 	%r605, %r604, %r66, %p259;
$L__BB14_67:
	ld.shared.u32 	%r69, [_ZN6thrust24THRUST_300001_SM_1000_NS8cuda_cub4core6detail5shmemE+120];
	ld.shared.u64 	%rd61, [_ZN6thrust24THRUST_300001_SM_1000_NS8cuda_cub4core6detail5shmemE+128];
	setp.lt.s32 	%p260, %r605, %r69;
	mov.u32 	%r665, %r69;
	mov.u64 	%rd486, %rd61;
	@%p260 bra 	$L__BB14_232;
	setp.lt.s32 	%p261, %r69, %r605;
	mov.u32 	%r665, %r605;
	mov.u64 	%rd486, %rd422;
	@%p261 bra 	$L__BB14_232;
	setp.lt.s64 	%p262, %rd422, %rd61;
	min.s64 	%rd486, %rd422, %rd61;
	selp.b32 	%r665, %r605, %r69, %p262;
	bra.uni 	$L__BB14_232;
$L__BB14_70:
	// begin inline asm
	mov.u32 %r360, %laneid;
	// end inline asm
	and.b32  	%r381, %r1, 992;
	add.s32 	%r382, %r381, 32;
	setp.gt.s32 	%p169, %r382, %r239;
	not.b32 	%r383, %r381;
	add.s32 	%r384, %r239, %r383;
	selp.b32 	%r379, %r384, 31, %p169;
	mov.b32 	%r378, 1;
	mov.b32 	%r380, -1;
	// begin inline asm
	shfl.sync.down.b32 %r361, %r593, %r378, %r379, %r380;
	// end inline asm
	// begin inline asm
	shfl.sync.down.b32 %r366, %r367, %r378, %r379, %r380;
	// end inline asm
	mov.b64 	{%r372, %r377}, %rd410;
	// begin inline asm
	shfl.sync.down.b32 %r371, %r372, %r378, %r379, %r380;
	// end inline asm
	// begin inline asm
	shfl.sync.down.b32 %r376, %r377, %r378, %r379, %r380;
	// end inline asm
	mov.b64 	%rd63, {%r371, %r376};
	setp.ge.s32 	%p170, %r360, %r379;
	mov.u64 	%rd423, %rd410;
	mov.u32 	%r606, %r593;
	@%p170 bra 	$L__BB14_74;
	setp.lt.s32 	%p171, %r593, %r361;
	mov.u64 	%rd423, %rd63;
	mov.u32 	%r606, %r361;
	@%p171 bra 	$L__BB14_74;
	setp.lt.s32 	%p172, %r361, %r593;
	mov.u64 	%rd423, %rd410;
	mov.u32 	%r606, %r593;
	@%p172 bra 	$L__BB14_74;
	setp.lt.s64 	%p173, %rd410, %rd63;
	min.s64 	%rd423, %rd410, %rd63;
	selp.b32 	%r606, %r593, %r361, %p173;
$L__BB14_74:
	mov.b32 	%r402, 2;
	mov.b32 	%r404, -1;
	// begin inline asm
	shfl.sync.down.b32 %r385, %r606, %r402, %r379, %r404;
	// end inline asm
	// begin inline asm
	shfl.sync.down.b32 %r390, %r391, %r402, %r379, %r404;
	// end inline asm
	mov.b64 	{%r396, %r401}, %rd423;
	// begin inline asm
	shfl.sync.down.b32 %r395, %r396, %r402, %r379, %r404;
	// end inline asm
	// begin inline asm
	shfl.sync.down.b32 %r400, %r401, %r402, %r379, %r404;
	// end inline asm
	mov.b64 	%rd66, {%r395, %r400};
	add.s32 	%r405, %r360, 2;
	setp.gt.s32 	%p174, %r405, %r379;
	mov.u64 	%rd424, %rd423;
	mov.u32 	%r607, %r606;
	@%p174 bra 	$L__BB14_78;
	setp.lt.s32 	%p175, %r606, %r385;
	mov.u64 	%rd424, %rd66;
	mov.u32 	%r607, %r385;
	@%p175 bra 	$L__BB14_78;
	setp.lt.s32 	%p176, %r385, %r606;
	mov.u64 	%rd424, %rd423;
	mov.u32 	%r607, %r606;
	@%p176 bra 	$L__BB14_78;
	setp.lt.s64 	%p177, %rd423, %rd66;
	min.s64 	%rd424, %rd423, %rd66;
	selp.b32 	%r607, %r606, %r385, %p177;
$L__BB14_78:
	mov.b32 	%r423, 4;
	mov.b32 	%r425, -1;
	// begin inline asm
	shfl.sync.down.b32 %r406, %r607, %r423, %r379, %r425;
	// end inline asm
	// begin inline asm
	shfl.sync.down.b32 %r411, %r412, %r423, %r379, %r425;
	// end inline asm
	mov.b64 	{%r417, %r422}, %rd424;
	// begin inline asm
	shfl.sync.down.b32 %r416, %r417, %r423, %r379, %r425;
	// end inline asm
	// begin inline asm
	shfl.sync.down.b32 %r421, %r422, %r423, %r379, %r425;
	// end inline asm
	mov.b64 	%rd69, {%r416, %r421};
	add.s32 	%r426, %r360, 4;
	setp.gt.s32 	%p178, %r426, %r379;
	mov.u32 	%r608, %r607;
	mov.u64 	%rd425, %rd424;
	@%p178 bra 	$L__BB14_82;
	setp.lt.s32 	%p179, %r607, %r406;
	mov.u32 	%r608, %r406;
	mov.u64 	%rd425, %rd69;
	@%p179 bra 	$L__BB14_82;
	setp.lt.s32 	%p180, %r406, %r607;
	mov.u32 	%r608, %r607;
	mov.u64 	%rd425, %rd424;
	@%p180 bra 	$L__BB14_82;
	setp.lt.s64 	%p181, %rd424, %rd69;
	selp.b32 	%r608, %r607, %r406, %p181;
	min.s64 	%rd425, %rd424, %rd69;
$L__BB14_82:
	mov.b32 	%r444, 8;
	mov.b32 	%r446, -1;
	// begin inline asm
	shfl.sync.down.b32 %r427, %r608, %r444, %r379, %r446;
	// end inline asm
	// begin inline asm
	shfl.sync.down.b32 %r432, %r433, %r444, %r379, %r446;
	// end inline asm
	mov.b64 	{%r438, %r443}, %rd425;
	// begin inline asm
	shfl.sync.down.b32 %r437, %r438, %r444, %r379, %r446;
	// end inline asm
	// begin inline asm
	shfl.sync.down.b32 %r442, %r443, %r444, %r379, %r446;
	// end inline asm
	mov.b64 	%rd72, {%r437, %r442};
	add.s32 	%r447, %r360, 8;
	setp.gt.s32 	%p182, %r447, %r379;
	mov.u32 	%r609, %r608;
	mov.u64 	%rd426, %rd425;
	@%p182 bra 	$L__BB14_86;
	setp.lt.s32 	%p183, %r608, %r427;
	mov.u32 	%r609, %r427;
	mov.u64 	%rd426, %rd72;
	@%p183 bra 	$L__BB14_86;
	setp.lt.s32 	%p184, %r427, %r608;
	mov.u32 	%r609, %r608;
	mov.u64 	%rd426, %rd425;
	@%p184 bra 	$L__BB14_86;
	setp.lt.s64 	%p185, %rd425, %rd72;
	selp.b32 	%r609, %r608, %r427, %p185;
	min.s64 	%rd426, %rd425, %rd72;
$L__BB14_86:
	mov.b32 	%r465, 16;
	mov.b32 	%r467, -1;
	// begin inline asm
	shfl.sync.down.b32 %r448, %r609, %r465, %r379, %r467;
	// end inline asm
	// begin inline asm
	shfl.sync.down.b32 %r453, %r454, %r465, %r379, %r467;
	// end inline asm
	mov.b64 	{%r459, %r464}, %rd426;
	// begin inline asm
	shfl.sync.down.b32 %r458, %r459, %r465, %r379, %r467;
	// end inline asm
	// begin inline asm
	shfl.sync.down.b32 %r463, %r464, %r465, %r379, %r467;
	// end inline asm
	mov.b64 	%rd75, {%r458, %r463};
	add.s32 	%r468, %r360, 16;
	setp.gt.s32 	%p186, %r468, %r379;
	mov.u32 	%r665, %r609;
	mov.u64 	%rd486, %rd426;
	@%p186 bra 	$L__BB14_90;
	setp.lt.s32 	%p187, %r609, %r448;
	mov.u32 	%r665, %r448;
	mov.u64 	%rd486, %rd75;
	@%p187 bra 	$L__BB14_90;
	setp.lt.s32 	%p188, %r448, %r609;
	mov.u32 	%r665, %r609;
	mov.u64 	%rd486, %rd426;
	@%p188 bra 	$L__BB14_90;
	setp.lt.s64 	%p189, %rd426, %rd75;
	selp.b32 	%r665, %r609, %r448, %p189;
	min.s64 	%rd486, %rd426, %rd75;
$L__BB14_90:
	setp.ne.s32 	%p190, %r360, 0;
	@%p190 bra 	$L__BB14_92;
	shr.u32 	%r469, %r1, 1;
	and.b32  	%r470, %r469, 496;
	mov.u32 	%r471, _ZN6thrust24THRUST_300001_SM_1000_NS8cuda_cub4core6detail5shmemE;
	add.s32 	%r472, %r471, %r470;
	st.shared.u32 	[%r472+8], %r665;
	st.shared.u64 	[%r472+16], %rd486;
$L__BB14_92:
	bar.sync 	0;
	setp.ne.s32 	%p191, %r1, 0;
	@%p191 bra 	$L__BB14_232;
	setp.lt.s32 	%p192, %r239, 33;
	mov.u32 	%r611, %r665;
	mov.u64 	%rd428, %rd486;
	@%p192 bra 	$L__BB14_97;
	ld.shared.u32 	%r88, [_ZN6thrust24THRUST_300001_SM_1000_NS8cuda_cub4core6detail5shmemE+24];
	ld.shared.u64 	%rd78, [_ZN6thrust24THRUST_300001_SM_1000_NS8cuda_cub4core6detail5shmemE+32];
	setp.lt.s32 	%p193, %r665, %r88;
	mov.u32 	%r611, %r88;
	mov.u64 	%rd428, %rd78;
	@%p193 bra 	$L__BB14_97;
	setp.lt.s32 	%p194, %r88, %r665;
	mov.u32 	%r611, %r665;
	mov.u64 	%rd428, %rd486;
	@%p194 bra 	$L__BB14_97;
	setp.lt.s64 	%p195, %rd486, %rd78;
	selp.b32 	%r611, %r665, %r88, %p195;
	min.s64 	%rd428, %rd486, %rd78;
$L__BB14_97:
	setp.lt.s32 	%p196, %r239, 65;
	mov.u32 	%r612, %r611;
	mov.u64 	%rd429, %rd428;
	@%p196 bra 	$L__BB14_101;
	ld.shared.u32 	%r91, [_ZN6thrust24THRUST_300001_SM_1000_NS8cuda_cub4core6detail5shmemE+40];
	ld.shared.u64 	%rd81, [_ZN6thrust24THRUST_300001_SM_1000_NS8cuda_cub4core6detail5shmemE+48];
	setp.lt.s32 	%p197, %r611, %r91;
	mov.u32 	%r612, %r91;
	mov.u64 	%rd429, %rd81;
	@%p197 bra 	$L__BB14_101;
	setp.lt.s32 	%p198, %r91, %r611;
	mov.u32 	%r612, %r611;
	mov.u64 	%rd429, %rd428;
	@%p198 bra 	$L__BB14_101;
	setp.lt.s64 	%p199, %rd428, %rd81;
	selp.b32 	%r612, %r611, %r91, %p199;
	min.s64 	%rd429, %rd428, %rd81;
$L__BB14_101:
	setp.lt.s32 	%p200, %r239, 97;
	mov.u32 	%r613, %r612;
	mov.u64 	%rd430, %rd429;
	@%p200 bra 	$L__BB14_105;
	ld.shared.u32 	%r94, [_ZN6thrust24THRUST_300001_SM_1000_NS8cuda_cub4core6detail5shmemE+56];
	ld.shared.u64 	%rd84, [_ZN6thrust24THRUST_300001_SM_1000_NS8cuda_cub4core6detail5shmemE+64];
	setp.lt.s32 	%p201, %r612, %r94;
	mov.u32 	%r613, %r94;
	mov.u64 	%rd430, %rd84;
	@%p201 bra 	$L__BB14_105;
	setp.lt.s32 	%p202, %r94, %r612;
	mov.u32 	%r613, %r612;
	mov.u64 	%rd430, %rd429;
	@%p202 bra 	$L__BB14_105;
	setp.lt.s64 	%p203, %rd429, %rd84;
	selp.b32 	%r613, %r612, %r94, %p203;
	min.s64 	%rd430, %rd429, %rd84;
$L__BB14_105:
	setp.lt.s32 	%p204, %r239, 129;
	mov.u32 	%r614, %r613;
	mov.u64 	%rd431, %rd430;
	@%p204 bra 	$L__BB14_109;
	ld.shared.u32 	%r97, [_ZN6thrust24THRUST_300001_SM_1000_NS8cuda_cub4core6detail5shmemE+72];
	ld.shared.u64 	%rd87, [_ZN6thrust24THRUST_300001_SM_1000_NS8cuda_cub4core6detail5shmemE+80];
	setp.lt.s32 	%p205, %r613, %r97;
	mov.u32 	%r614, %r97;
	mov.u64 	%rd431, %rd87;
	@%p205 bra 	$L__BB14_109;
	setp.lt.s32 	%p206, %r97, %r613;
	mov.u32 	%r614, %r613;
	mov.u64 	%rd431, %rd430;
	@%p206 bra 	$L__BB14_109;
	setp.lt.s64 	%p207, %rd430, %rd87;
	selp.b32 	%r614, %r613, %r97, %p207;
	min.s64 	%rd431, %rd430, %rd87;
$L__BB14_109:
	setp.lt.s32 	%p208, %r239, 161;
	mov.u32 	%r615, %r614;
	mov.u64 	%rd432, %rd431;
	@%p208 bra 	$L__BB14_113;
	ld.shared.u32 	%r100, [_ZN6thrust24THRUST_300001_SM_1000_NS8cuda_cub4core6detail5shmemE+88];
	ld.shared.u64 	%rd90, [_ZN6thrust24THRUST_300001_SM_1000_NS8cuda_cub4core6detail5shmemE+96];
	setp.lt.s32 	%p209, %r614, %r100;
	mov.u32 	%r615, %r100;
	mov.u64 	%rd432, %rd90;
	@%p209 bra 	$L__BB14_113;
	setp.lt.s32 	%p210, %r100, %r614;
	mov.u32 	%r615, %r614;
	mov.u64 	%rd432, %rd431;
	@%p210 bra 	$L__BB14_113;
	setp.lt.s64 	%p211, %rd431, %rd90;
	selp.b32 	%r615, %r614, %r100, %p211;
	min.s64 	%rd432, %rd431, %rd90;
$L__BB14_113:
	setp.lt.s32 	%p212, %r239, 193;
	mov.u32 	%r616, %r615;
	mov.u64 	%rd433, %rd432;
	@%p212 bra 	$L__BB14_117;
	ld.shared.u32 	%r103, [_ZN6thrust24THRUST_300001_SM_1000_NS8cuda_cub4core6detail5shmemE+104];
	ld.shared.u64 	%rd93, [_ZN6thrust24THRUST_300001_SM_1000_NS8cuda_cub4core6detail5shmemE+112];
	setp.lt.s32 	%p213, %r615, %r103;
	mov.u32 	%r616, %r103;
	mov.u64 	%rd433, %rd93;
	@%p213 bra 	$L__BB14_117;
	setp.lt.s32 	%p214, %r103, %r615;
	mov.u32 	%r616, %r615;
	mov.u64 	%rd433, %rd432;
	@%p214 bra 	$L__BB14_117;
	setp.lt.s64 	%p215, %rd432, %rd93;
	selp.b32 	%r616, %r615, %r103, %p215;
	min.s64 	%rd433, %rd432, %rd93;
$L__BB14_117:
	setp.lt.s32 	%p216, %r239, 225;
	mov.u32 	%r665, %r616;
	mov.u64 	%rd486, %rd433;
	@%p216 bra 	$L__BB14_232;
	ld.shared.u32 	%r106, [_ZN6thrust24THRUST_300001_SM_1000_NS8cuda_cub4core6detail5shmemE+120];
	ld.shared.u64 	%rd96, [_ZN6thrust24THRUST_300001_SM_1000_NS8cuda_cub4core6detail5shmemE+128];
	setp.lt.s32 	%p217, %r616, %r106;
	mov.u32 	%r665, %r106;
	mov.u64 	%rd486, %rd96;
	@%p217 bra 	$L__BB14_232;
	setp.lt.s32 	%p218, %r106, %r616;
	mov.u32 	%r665, %r616;
	mov.u64 	%rd486, %rd433;
	@%p218 bra 	$L__BB14_232;
	setp.lt.s64 	%p219, %rd433, %rd96;
	selp.b32 	%r665, %r616, %r106, %p219;
	min.s64 	%rd486, %rd433, %rd96;
	bra.uni 	$L__BB14_232;
$L__BB14_121:
	ld.param.u64 	%rd391, [_ZN6thrust24THRUST_300001_SM_1000_NS8cuda_cub4core6detail13_kernel_agentINS1_8__reduce11ReduceAgentIPN4cuda3std3__45tupleIJilEEESC_SB_lNS1_9__extrema9arg_max_fIilNS9_4lessIiEEEEEEJSC_SC_iSH_EEEvDpT0__param_0];
	mov.u32 	%r108, %tid.x;
	cvt.u64.u32 	%rd98, %r108;
	mul.wide.u32 	%rd258, %r108, 16;
	add.s64 	%rd239, %rd391, %rd258;
	// begin inline asm
	ld.global.nc.u64 %rd238, [%rd239];
	// end inline asm
	add.s64 	%rd241, %rd239, 8;
	// begin inline asm
	ld.global.nc.u64 %rd240, [%rd241];
	// end inline asm
	cvt.u32.u64 	%r109, %rd238;
	add.s64 	%rd243, %rd239, 4096;
	// begin inline asm
	ld.global.nc.u64 %rd242, [%rd243];
	// end inline asm
	add.s64 	%rd245, %rd239, 4104;
	// begin inline asm
	ld.global.nc.u64 %rd434, [%rd245];
	// end inline asm
	cvt.u32.u64 	%r617, %rd242;
	add.s64 	%rd247, %rd239, 8192;
	// begin inline asm
	ld.global.nc.u64 %rd246, [%rd247];
	// end inline asm
	add.s64 	%rd249, %rd239, 8200;
	// begin inline asm
	ld.global.nc.u64 %rd435, [%rd249];
	// end inline asm
	cvt.u32.u64 	%r618, %rd246;
	add.s64 	%rd251, %rd239, 12288;
	// begin inline asm
	ld.global.nc.u64 %rd250, [%rd251];
	// end inline asm
	add.s64 	%rd253, %rd239, 12296;
	// begin inline asm
	ld.global.nc.u64 %rd436, [%rd253];
	// end inline asm
	cvt.u32.u64 	%r619, %rd250;
	add.s64 	%rd255, %rd239, 16384;
	// begin inline asm
	ld.global.nc.u64 %rd254, [%rd255];
	// end inline asm
	add.s64 	%rd257, %rd239, 16392;
	// begin inline asm
	ld.global.nc.u64 %rd473, [%rd257];
	// end inline asm
	cvt.u32.u64 	%r652, %rd254;
	setp.lt.s32 	%p3, %r109, %r617;
	@%p3 bra 	$L__BB14_123;
	setp.lt.s32 	%p4, %r617, %r109;
	setp.lt.s64 	%p5, %rd240, %rd434;
	or.pred  	%p6, %p4, %p5;
	selp.b32 	%r617, %r109, %r617, %p6;
	selp.b64 	%rd434, %rd240, %rd434, %p6;
$L__BB14_123:
	setp.lt.s32 	%p7, %r617, %r618;
	@%p7 bra 	$L__BB14_125;
	setp.lt.s32 	%p8, %r618, %r617;
	setp.lt.s64 	%p9, %rd434, %rd435;
	or.pred  	%p10, %p8, %p9;
	selp.b32 	%r618, %r617, %r618, %p10;
	selp.b64 	%rd435, %rd434, %rd435, %p10;
$L__BB14_125:
	setp.lt.s32 	%p11, %r618, %r619;
	@%p11 bra 	$L__BB14_127;
	setp.lt.s32 	%p12, %r619, %r618;
	setp.lt.s64 	%p13, %rd435, %rd436;
	or.pred  	%p14, %p12, %p13;
	selp.b32 	%r619, %r618, %r619, %p14;
	selp.b64 	%rd436, %rd435, %rd436, %p14;
$L__BB14_127:
	setp.lt.s32 	%p15, %r619, %r652;
	@%p15 bra 	$L__BB14_129;
	setp.lt.s32 	%p16, %r652, %r619;
	setp.lt.s64 	%p17, %rd436, %rd473;
	or.pred  	%p18, %p16, %p17;
	selp.b32 	%r652, %r619, %r652, %p18;
	selp.b64 	%rd473, %rd436, %rd473, %p18;
$L__BB14_129:
	setp.lt.u32 	%p19, %r239, 2560;
	mov.b64 	%rd452, 1280;
	@%p19 bra 	$L__BB14_165;
	add.s64 	%rd262, %rd1, -2560;
	mul.hi.u64 	%rd263, %rd262, -3689348814741910323;
	shr.u64 	%rd112, %rd263, 10;
	setp.lt.u64 	%p20, %rd262, 1280;
	mov.b64 	%rd452, 1280;
	@%p20 bra 	$L__BB14_153;
	ld.param.u64 	%rd392, [_ZN6thrust24THRUST_300001_SM_1000_NS8cuda_cub4core6detail13_kernel_agentINS1_8__reduce11ReduceAgentIPN4cuda3std3__45tupleIJilEEESC_SB_lNS1_9__extrema9arg_max_fIilNS9_4lessIiEEEEEEJSC_SC_iSH_EEEvDpT0__param_0];
	add.s64 	%rd265, %rd112, 1;
	and.b64  	%rd438, %rd265, 36028797018963966;
	shl.b64 	%rd266, %rd98, 4;
	add.s64 	%rd267, %rd266, %rd392;
	add.s64 	%rd439, %rd267, 57352;
	mov.b64 	%rd452, 1280;
$L__BB14_132:
	add.s64 	%rd269, %rd439, -36872;
	// begin inline asm
	ld.global.nc.u64 %rd268, [%rd269];
	// end inline asm
	add.s64 	%rd271, %rd439, -36864;
	// begin inline asm
	ld.global.nc.u64 %rd442, [%rd271];
	// end inline asm
	cvt.u32.u64 	%r622, %rd268;
	add.s64 	%rd273, %rd439, -32776;
	// begin inline asm
	ld.global.nc.u64 %rd272, [%rd273];
	// end inline asm
	add.s64 	%rd275, %rd439, -32768;
	// begin inline asm
	ld.global.nc.u64 %rd443, [%rd275];
	// end inline asm
	cvt.u32.u64 	%r623, %rd272;
	add.s64 	%rd277, %rd439, -28680;
	// begin inline asm
	ld.global.nc.u64 %rd276, [%rd277];
	// end inline asm
	add.s64 	%rd279, %rd439, -28672;
	// begin inline asm
	ld.global.nc.u64 %rd444, [%rd279];
	// end inline asm
	cvt.u32.u64 	%r624, %rd276;
	add.s64 	%rd281, %rd439, -24584;
	// begin inline asm
	ld.global.nc.u64 %rd280, [%rd281];
	// end inline asm
	add.s64 	%rd283, %rd439, -24576;
	// begin inline asm
	ld.global.nc.u64 %rd445, [%rd283];
	// end inline asm
	cvt.u32.u64 	%r625, %rd280;
	add.s64 	%rd285, %rd439, -20488;
	// begin inline asm
	ld.global.nc.u64 %rd284, [%rd285];
	// end inline asm
	add.s64 	%rd287, %rd439, -20480;
	// begin inline asm
	ld.global.nc.u64 %rd446, [%rd287];
	// end inline asm
	cvt.u32.u64 	%r626, %rd284;
	setp.lt.s32 	%p21, %r652, %r622;
	@%p21 bra 	$L__BB14_134;
	setp.lt.s32 	%p22, %r622, %r652;
	setp.lt.s64 	%p23, %rd473, %rd442;
	or.pred  	%p24, %p22, %p23;
	selp.b32 	%r622, %r652, %r622, %p24;
	selp.b64 	%rd442, %rd473, %rd442, %p24;
$L__BB14_134:
	setp.lt.s32 	%p25, %r622, %r623;
	@%p25 bra 	$L__BB14_136;
	setp.lt.s32 	%p26, %r623, %r622;
	setp.lt.s64 	%p27, %rd442, %rd443;
	or.pred  	%p28, %p26, %p27;
	selp.b32 	%r623, %r622, %r623, %p28;
	selp.b64 	%rd443, %rd442, %rd443, %p28;
$L__BB14_136:
	setp.lt.s32 	%p29, %r623, %r624;
	@%p29 bra 	$L__BB14_138;
	setp.lt.s32 	%p30, %r624, %r623;
	setp.lt.s64 	%p31, %rd443, %rd444;
	or.pred  	%p32, %p30, %p31;
	selp.b32 	%r624, %r623, %r624, %p32;
	selp.b64 	%rd444, %rd443, %rd444, %p32;
$L__BB14_138:
	setp.lt.s32 	%p33, %r624, %r625;
	@%p33 bra 	$L__BB14_140;
	setp.lt.s32 	%p34, %r625, %r624;
	setp.lt.s64 	%p35, %rd444, %rd445;
	or.pred  	%p36, %p34, %p35;
	selp.b32 	%r625, %r624, %r625, %p36;
	selp.b64 	%rd445, %rd444, %rd445, %p36;
$L__BB14_140:
	setp.lt.s32 	%p37, %r625, %r626;
	@%p37 bra 	$L__BB14_142;
	setp.lt.s32 	%p38, %r626, %r625;
	setp.lt.s64 	%p39, %rd445, %rd446;
	or.pred  	%p40, %p38, %p39;
	selp.b32 	%r626, %r625, %r626, %p40;
	selp.b64 	%rd446, %rd445, %rd446, %p40;
$L__BB14_142:
	add.s64 	%rd289, %rd439, -16392;
	// begin inline asm
	ld.global.nc.u64 %rd288, [%rd289];
	// end inline asm
	add.s64 	%rd291, %rd439, -16384;
	// begin inline asm
	ld.global.nc.u64 %rd447, [%rd291];
	// end inline asm
	cvt.u32.u64 	%r627, %rd288;
	add.s64 	%rd293, %rd439, -12296;
	// begin inline asm
	ld.global.nc.u64 %rd292, [%rd293];
	// end inline asm
	add.s64 	%rd295, %rd439, -12288;
	// begin inline asm
	ld.global.nc.u64 %rd448, [%rd295];
	// end inline asm
	cvt.u32.u64 	%r628, %rd292;
	add.s64 	%rd297, %rd439, -8200;
	// begin inline asm
	ld.global.nc.u64 %rd296, [%rd297];
	// end inline asm
	add.s64 	%rd299, %rd439, -8192;
	// begin inline asm
	ld.global.nc.u64 %rd449, [%rd299];
	// end inline asm
	cvt.u32.u64 	%r629, %rd296;
	add.s64 	%rd301, %rd439, -4104;
	// begin inline asm
	ld.global.nc.u64 %rd300, [%rd301];
	// end inline asm
	add.s64 	%rd303, %rd439, -4096;
	// begin inline asm
	ld.global.nc.u64 %rd450, [%rd303];
	// end inline asm
	cvt.u32.u64 	%r630, %rd300;
	add.s64 	%rd305, %rd439, -8;
	// begin inline asm
	ld.global.nc.u64 %rd304, [%rd305];
	// end inline asm
	// begin inline asm
	ld.global.nc.u64 %rd473, [%rd439];
	// end inline asm
	cvt.u32.u64 	%r652, %rd304;
	setp.lt.s32 	%p41, %r626, %r627;
	@%p41 bra 	$L__BB14_144;
	setp.lt.s32 	%p42, %r627, %r626;
	setp.lt.s64 	%p43, %rd446, %rd447;
	or.pred  	%p44, %p42, %p43;
	selp.b32 	%r627, %r626, %r627, %p44;
	selp.b64 	%rd447, %rd446, %rd447, %p44;
$L__BB14_144:
	setp.lt.s32 	%p45, %r627, %r628;
	@%p45 bra 	$L__BB14_146;
	setp.lt.s32 	%p46, %r628, %r627;
	setp.lt.s64 	%p47, %rd447, %rd448;
	or.pred  	%p48, %p46, %p47;
	selp.b32 	%r628, %r627, %r628, %p48;
	selp.b64 	%rd448, %rd447, %rd448, %p48;
$L__BB14_146:
	setp.lt.s32 	%p49, %r628, %r629;
	@%p49 bra 	$L__BB14_148;
	setp.lt.s32 	%p50, %r629, %r628;
	setp.lt.s64 	%p51, %rd448, %rd449;
	or.pred  	%p52, %p50, %p51;
	selp.b32 	%r629, %r628, %r629, %p52;
	selp.b64 	%rd449, %rd448, %rd449, %p52;
$L__BB14_148:
	setp.lt.s32 	%p53, %r629, %r630;
	@%p53 bra 	$L__BB14_150;
	setp.lt.s32 	%p54, %r630, %r629;
	setp.lt.s64 	%p55, %rd449, %rd450;
	or.pred  	%p56, %p54, %p55;
	selp.b32 	%r630, %r629, %r630, %p56;
	selp.b64 	%rd450, %rd449, %rd450, %p56;
$L__BB14_150:
	setp.lt.s32 	%p57, %r630, %r652;
	@%p57 bra 	$L__BB14_152;
	setp.lt.s32 	%p58, %r652, %r630;
	setp.lt.s64 	%p59, %rd450, %rd473;
	or.pred  	%p60, %p58, %p59;
	selp.b32 	%r652, %r630, %r652, %p60;
	selp.b64 	%rd473, %rd450, %rd473, %p60;
$L__BB14_152:
	add.s64 	%rd452, %rd452, 2560;
	add.s64 	%rd439, %rd439, 40960;
	add.s64 	%rd438, %rd438, -2;
	setp.ne.s64 	%p61, %rd438, 0;
	@%p61 bra 	$L__BB14_132;
$L__BB14_153:
	and.b64  	%rd308, %rd112, 1;
	setp.eq.b64 	%p62, %rd308, 1;
	@%p62 bra 	$L__BB14_165;
	ld.param.u64 	%rd393, [_ZN6thrust24THRUST_300001_SM_1000_NS8cuda_cub4core6detail13_kernel_agentINS1_8__reduce11ReduceAgentIPN4cuda3std3__45tupleIJilEEESC_SB_lNS1_9__extrema9arg_max_fIilNS9_4lessIiEEEEEEJSC_SC_iSH_EEEvDpT0__param_0];
	shl.b64 	%rd329, %rd452, 4;
	add.s64 	%rd331, %rd393, %rd258;
	add.s64 	%rd310, %rd331, %rd329;
	// begin inline asm
	ld.global.nc.u64 %rd309, [%rd310];
	// end inline asm
	add.s64 	%rd312, %rd310, 8;
	// begin inline asm
	ld.global.nc.u64 %rd456, [%rd312];
	// end inline asm
	cvt.u32.u64 	%r634, %rd309;
	add.s64 	%rd314, %rd310, 4096;
	// begin inline asm
	ld.global.nc.u64 %rd313, [%rd314];
	// end inline asm
	add.s64 	%rd316, %rd310, 4104;
	// begin inline asm
	ld.global.nc.u64 %rd457, [%rd316];
	// end inline asm
	cvt.u32.u64 	%r635, %rd313;
	add.s64 	%rd318, %rd310, 8192;
	// begin inline asm
	ld.global.nc.u64 %rd317, [%rd318];
	// end inline asm
	add.s64 	%rd320, %rd310, 8200;
	// begin inline asm
	ld.global.nc.u64 %rd458, [%rd320];
	// end inline asm
	cvt.u32.u64 	%r636, %rd317;
	add.s64 	%rd322, %rd310, 12288;
	// begin inline asm
	ld.global.nc.u64 %rd321, [%rd322];
	// end inline asm
	add.s64 	%rd324, %rd310, 12296;
	// begin inline asm
	ld.global.nc.u64 %rd459, [%rd324];
	// end inline asm
	cvt.u32.u64 	%r637, %rd321;
	add.s64 	%rd326, %rd310, 16384;
	// begin inline asm
	ld.global.nc.u64 %rd325, [%rd326];
	// end inline asm
	add.s64 	%rd328, %rd310, 16392;
	// begin inline asm
	ld.global.nc.u64 %rd460, [%rd328];
	// end inline asm
	cvt.u32.u64 	%r638, %rd325;
	setp.lt.s32 	%p63, %r652, %r634;
	@%p63 bra 	$L__BB14_156;
	setp.lt.s32 	%p64, %r634, %r652;
	setp.lt.s64 	%p65, %rd473, %rd456;
	or.pred  	%p66, %p64, %p65;
	selp.b32 	%r634, %r652, %r634, %p66;
	selp.b64 	%rd456, %rd473, %rd456, %p66;
$L__BB14_156:
	setp.lt.s32 	%p67, %r634, %r635;
	@%p67 bra 	$L__BB14_158;
	setp.lt.s32 	%p68, %r635, %r634;
	setp.lt.s64 	%p69, %rd456, %rd457;
	or.pred  	%p70, %p68, %p69;
	selp.b32 	%r635, %r634, %r635, %p70;
	selp.b64 	%rd457, %rd456, %rd457, %p70;
$L__BB14_158:
	setp.lt.s32 	%p71, %r635, %r636;
	@%p71 bra 	$L__BB14_160;
	setp.lt.s32 	%p72, %r636, %r635;
	setp.lt.s64 	%p73, %rd457, %rd458;
	or.pred  	%p74, %p72, %p73;
	selp.b32 	%r636, %r635, %r636, %p74;
	selp.b64 	%rd458, %rd457, %rd458, %p74;
$L__BB14_160:
	setp.lt.s32 	%p75, %r636, %r637;
	@%p75 bra 	$L__BB14_162;
	setp.lt.s32 	%p76, %r637, %r636;
	setp.lt.s64 	%p77, %rd458, %rd459;
	or.pred  	%p78, %p76, %p77;
	selp.b32 	%r637, %r636, %r637, %p78;
	selp.b64 	%rd459, %rd458, %rd459, %p78;
$L__BB14_162:
	setp.lt.s32 	%p79, %r637, %r638;
	@%p79 bra 	$L__BB14_164;
	setp.lt.s32 	%p80, %r638, %r637;
	setp.lt.s64 	%p81, %rd459, %rd460;
	or.pred  	%p82, %p80, %p81;
	selp.b32 	%r638, %r637, %r638, %p82;
	selp.b64 	%rd460, %rd459, %rd460, %p82;
$L__BB14_164:
	add.s64 	%rd452, %rd452, 1280;
	mov.u64 	%rd473, %rd460;
	mov.u32 	%r652, %r638;
$L__BB14_165:
	cvt.s64.s32 	%rd332, %r239;
	setp.ge.s64 	%p83, %rd452, %rd332;
	@%p83 bra 	$L__BB14_188;
	cvt.u32.u64 	%r171, %rd452;
	sub.s32 	%r172, %r239, %r171;
	setp.ge.s32 	%p84, %r108, %r172;
	@%p84 bra 	$L__BB14_188;
	not.b32 	%r242, %r108;
	add.s32 	%r243, %r239, %r242;
	sub.s32 	%r173, %r243, %r171;
	and.b32  	%r244, %r173, 768;
	setp.eq.s32 	%p85, %r244, 768;
	mov.u32 	%r644, %r108;
	@%p85 bra 	$L__BB14_173;
	ld.param.u64 	%rd394, [_ZN6thrust24THRUST_300001_SM_1000_NS8cuda_cub4core6detail13_kernel_agentINS1_8__reduce11ReduceAgentIPN4cuda3std3__45tupleIJilEEESC_SB_lNS1_9__extrema9arg_max_fIilNS9_4lessIiEEEEEEJSC_SC_iSH_EEEvDpT0__param_0];
	cvt.u64.u32 	%rd334, %r108;
	add.s64 	%rd335, %rd452, %rd334;
	shl.b64 	%rd336, %rd335, 4;
	add.s64 	%rd463, %rd394, %rd336;
	shr.u32 	%r245, %r173, 8;
	add.s32 	%r246, %r245, 1;
	and.b32  	%r247, %r246, 3;
	neg.s32 	%r640, %r247;
	mov.u32 	%r644, %r108;
$L__BB14_169:
	.pragma "nounroll";
	mov.u64 	%rd176, %rd473;
	mov.u32 	%r177, %r652;
	// begin inline asm
	ld.global.nc.u64 %rd337, [%rd463];
	// end inline asm
	add.s64 	%rd340, %rd463, 8;
	// begin inline asm
	ld.global.nc.u64 %rd339, [%rd340];
	// end inline asm
	cvt.u32.u64 	%r178, %rd337;
	setp.lt.s32 	%p86, %r177, %r178;
	mov.u32 	%r652, %r178;
	mov.u64 	%rd473, %rd339;
	@%p86 bra 	$L__BB14_172;
	setp.lt.s32 	%p87, %r178, %r177;
	mov.u32 	%r652, %r177;
	mov.u64 	%rd473, %rd176;
	@%p87 bra 	$L__BB14_172;
	setp.lt.s64 	%p88, %rd176, %rd339;
	selp.b32 	%r652, %r177, %r178, %p88;
	min.s64 	%rd473, %rd176, %rd339;
$L__BB14_172:
	add.s32 	%r644, %r644, 256;
	add.s64 	%rd463, %rd463, 4096;
	add.s32 	%r640, %r640, 1;
	setp.ne.s32 	%p89, %r640, 0;
	@%p89 bra 	$L__BB14_169;
$L__BB14_173:
	setp.lt.u32 	%p90, %r173, 768;
	@%p90 bra 	$L__BB14_188;
	ld.param.u64 	%rd395, [_ZN6thrust24THRUST_300001_SM_1000_NS8cuda_cub4core6detail13_kernel_agentINS1_8__reduce11ReduceAgentIPN4cuda3std3__45tupleIJilEEESC_SB_lNS1_9__extrema9arg_max_fIilNS9_4lessIiEEEEEEJSC_SC_iSH_EEEvDpT0__param_0];
	cvt.u64.u32 	%rd341, %r644;
	add.s64 	%rd342, %rd452, %rd341;
	shl.b64 	%rd343, %rd342, 4;
	add.s64 	%rd344, %rd343, %rd395;
	add.s64 	%rd468, %rd344, 12296;
$L__BB14_175:
	add.s64 	%rd346, %rd468, -12296;
	// begin inline asm
	ld.global.nc.u64 %rd345, [%rd346];
	// end inline asm
	add.s64 	%rd348, %rd468, -12288;
	// begin inline asm
	ld.global.nc.u64 %rd347, [%rd348];
	// end inline asm
	cvt.u32.u64 	%r188, %rd345;
	setp.lt.s32 	%p91, %r652, %r188;
	mov.u32 	%r649, %r188;
	mov.u64 	%rd470, %rd347;
	@%p91 bra 	$L__BB14_178;
	setp.lt.s32 	%p92, %r188, %r652;
	mov.u32 	%r649, %r652;
	mov.u64 	%rd470, %rd473;
	@%p92 bra 	$L__BB14_178;
	setp.lt.s64 	%p93, %rd473, %rd347;
	selp.b32 	%r649, %r652, %r188, %p93;
	min.s64 	%rd470, %rd473, %rd347;
$L__BB14_178:
	add.s64 	%rd350, %rd468, -8200;
	// begin inline asm
	ld.global.nc.u64 %rd349, [%rd350];
	// end inline asm
	add.s64 	%rd352, %rd468, -8192;
	// begin inline asm
	ld.global.nc.u64 %rd351, [%rd352];
	// end inline asm
	cvt.u32.u64 	%r191, %rd349;
	setp.lt.s32 	%p94, %r649, %r191;
	mov.u32 	%r650, %r191;
	mov.u64 	%rd471, %rd351;
	@%p94 bra 	$L__BB14_181;
	setp.lt.s32 	%p95, %r191, %r649;
	mov.u32 	%r650, %r649;
	mov.u64 	%rd471, %rd470;
	@%p95 bra 	$L__BB14_181;
	setp.lt.s64 	%p96, %rd470, %rd351;
	selp.b32 	%r650, %r649, %r191, %p96;
	min.s64 	%rd471, %rd470, %rd351;
$L__BB14_181:
	add.s64 	%rd354, %rd468, -4104;
	// begin inline asm
	ld.global.nc.u64 %rd353, [%rd354];
	// end inline asm
	add.s64 	%rd356, %rd468, -4096;
	// begin inline asm
	ld.global.nc.u64 %rd355, [%rd356];
	// end inline asm
	cvt.u32.u64 	%r194, %rd353;
	setp.lt.s32 	%p97, %r650, %r194;
	mov.u32 	%r651, %r194;
	mov.u64 	%rd472, %rd355;
	@%p97 bra 	$L__BB14_184;
	setp.lt.s32 	%p98, %r194, %r650;
	mov.u32 	%r651, %r650;
	mov.u64 	%rd472, %rd471;
	@%p98 bra 	$L__BB14_184;
	setp.lt.s64 	%p99, %rd471, %rd355;
	selp.b32 	%r651, %r650, %r194, %p99;
	min.s64 	%rd472, %rd471, %rd355;
$L__BB14_184:
	add.s64 	%rd358, %rd468, -8;
	// begin inline asm
	ld.global.nc.u64 %rd357, [%rd358];
	// end inline asm
	// begin inline asm
	ld.global.nc.u64 %rd359, [%rd468];
	// end inline asm
	cvt.u32.u64 	%r197, %rd357;
	setp.lt.s32 	%p100, %r651, %r197;
	mov.u32 	%r652, %r197;
	mov.u64 	%rd473, %rd359;
	@%p100 bra 	$L__BB14_187;
	setp.lt.s32 	%p101, %r197, %r651;
	mov.u32 	%r652, %r651;
	mov.u64 	%rd473, %rd472;
	@%p101 bra 	$L__BB14_187;
	setp.lt.s64 	%p102, %rd472, %rd359;
	selp.b32 	%r652, %r651, %r197, %p102;
	min.s64 	%rd473, %rd472, %rd359;
$L__BB14_187:
	add.s32 	%r644, %r644, 1024;
	add.s64 	%rd468, %rd468, 16384;
	setp.lt.s32 	%p103, %r644, %r172;
	@%p103 bra 	$L__BB14_175;
$L__BB14_188:
	// begin inline asm
	mov.u32 %r248, %laneid;
	// end inline asm
	mov.b32 	%r266, 1;
	mov.b32 	%r267, 31;
	mov.b32 	%r268, -1;
	// begin inline asm
	shfl.sync.down.b32 %r249, %r652, %r266, %r267, %r268;
	// end inline asm
	// begin inline asm
	shfl.sync.down.b32 %r254, %r255, %r266, %r267, %r268;
	// end inline asm
	mov.b64 	{%r260, %r265}, %rd473;
	// begin inline asm
	shfl.sync.down.b32 %r259, %r260, %r266, %r267, %r268;
	// end inline asm
	// begin inline asm
	shfl.sync.down.b32 %r264, %r265, %r266, %r267, %r268;
	// end inline asm
	mov.b64 	%rd200, {%r259, %r264};
	setp.gt.s32 	%p104, %r248, 30;
	mov.u32 	%r654, %r652;
	mov.u64 	%rd475, %rd473;
	@%p104 bra 	$L__BB14_192;
	setp.lt.s32 	%p105, %r652, %r249;
	mov.u32 	%r654, %r249;
	mov.u64 	%rd475, %rd200;
	@%p105 bra 	$L__BB14_192;
	setp.lt.s32 	%p106, %r249, %r652;
	mov.u32 	%r654, %r652;
	mov.u64 	%rd475, %rd473;
	@%p106 bra 	$L__BB14_192;
	setp.lt.s64 	%p107, %rd473, %rd200;
	selp.b32 	%r654, %r652, %r249, %p107;
	min.s64 	%rd475, %rd473, %rd200;
$L__BB14_192:
	mov.b32 	%r286, 2;
	mov.b32 	%r287, 31;
	mov.b32 	%r288, -1;
	// begin inline asm
	shfl.sync.down.b32 %r269, %r654, %r286, %r287, %r288;
	// end inline asm
	// begin inline asm
	shfl.sync.down.b32 %r274, %r275, %r286, %r287, %r288;
	// end inline asm
	mov.b64 	{%r280, %r285}, %rd475;
	// begin inline asm
	shfl.sync.down.b32 %r279, %r280, %r286, %r287, %r288;
	// end inline asm
	// begin inline asm
	shfl.sync.down.b32 %r284, %r285, %r286, %r287, %r288;
	// end inline asm
	mov.b64 	%rd203, {%r279, %r284};
	setp.gt.s32 	%p108, %r248, 29;
	mov.u32 	%r655, %r654;
	mov.u64 	%rd476, %rd475;
	@%p108 bra 	$L__BB14_196;
	setp.lt.s32 	%p109, %r654, %r269;
	mov.u32 	%r655, %r269;
	mov.u64 	%rd476, %rd203;
	@%p109 bra 	$L__BB14_196;
	setp.lt.s32 	%p110, %r269, %r654;
	mov.u32 	%r655, %r654;
	mov.u64 	%rd476, %rd475;
	@%p110 bra 	$L__BB14_196;
	setp.lt.s64 	%p111, %rd475, %rd203;
	selp.b32 	%r655, %r654, %r269, %p111;
	min.s64 	%rd476, %rd475, %rd203;
$L__BB14_196:
	mov.b32 	%r306, 4;
	mov.b32 	%r307, 31;
	mov.b32 	%r308, -1;
	// begin inline asm
	shfl.sync.down.b32 %r289, %r655, %r306, %r307, %r308;
	// end inline asm
	// begin inline asm
	shfl.sync.down.b32 %r294, %r295, %r306, %r307, %r308;
	// end inline asm
	mov.b64 	{%r300, %r305}, %rd476;
	// begin inline asm
	shfl.sync.down.b32 %r299, %r300, %r306, %r307, %r308;
	// end inline asm
	// begin inline asm
	shfl.sync.down.b32 %r304, %r305, %r306, %r307, %r308;
	// end inline asm
	mov.b64 	%rd206, {%r299, %r304};
	setp.gt.s32 	%p112, %r248, 27;
	mov.u32 	%r656, %r655;
	mov.u64 	%rd477, %rd476;
	@%p112 bra 	$L__BB14_200;
	setp.lt.s32 	%p113, %r655, %r289;
	mov.u32 	%r656, %r289;
	mov.u64 	%rd477, %rd206;
	@%p113 bra 	$L__BB14_200;
	setp.lt.s32 	%p114, %r289, %r655;
	mov.u32 	%r656, %r655;
	mov.u64 	%rd477, %rd476;
	@%p114 bra 	$L__BB14_200;
	setp.lt.s64 	%p115, %rd476, %rd206;
	selp.b32 	%r656, %r655, %r289, %p115;
	min.s64 	%rd477, %rd476, %rd206;
$L__BB14_200:
	mov.b32 	%r326, 8;
	mov.b32 	%r327, 31;
	mov.b32 	%r328, -1;
	// begin inline asm
	shfl.sync.down.b32 %r309, %r656, %r326, %r327, %r328;
	// end inline asm
	// begin inline asm
	shfl.sync.down.b32 %r314, %r315, %r326, %r327, %r328;
	// end inline asm
	mov.b64 	{%r320, %r325}, %rd477;
	// begin inline asm
	shfl.sync.down.b32 %r319, %r320, %r326, %r327, %r328;
	// end inline asm
	// begin inline asm
	shfl.sync.down.b32 %r324, %r325, %r326, %r327, %r328;
	// end inline asm
	mov.b64 	%rd209, {%r319, %r324};
	setp.gt.s32 	%p116, %r248, 23;
	mov.u32 	%r657, %r656;
	mov.u64 	%rd478, %rd477;
	@%p116 bra 	$L__BB14_204;
	setp.lt.s32 	%p117, %r656, %r309;
	mov.u32 	%r657, %r309;
	mov.u64 	%rd478, %rd209;
	@%p117 bra 	$L__BB14_204;
	setp.lt.s32 	%p118, %r309, %r656;
	mov.u32 	%r657, %r656;
	mov.u64 	%rd478, %rd477;
	@%p118 bra 	$L__BB14_204;
	setp.lt.s64 	%p119, %rd477, %rd209;
	selp.b32 	%r657, %r656, %r309, %p119;
	min.s64 	%rd478, %rd477, %rd209;
$L__BB14_204:
	mov.b32 	%r346, 16;
	mov.b32 	%r347, 31;
	mov.b32 	%r348, -1;
	// begin inline asm
	shfl.sync.down.b32 %r329, %r657, %r346, %r347, %r348;
	// end inline asm
	// begin inline asm
	shfl.sync.down.b32 %r334, %r335, %r346, %r347, %r348;
	// end inline asm
	mov.b64 	{%r340, %r345}, %rd478;
	// begin inline asm
	shfl.sync.down.b32 %r339, %r340, %r346, %r347, %r348;
	// end inline asm
	// begin inline asm
	shfl.sync.down.b32 %r344, %r345, %r346, %r347, %r348;
	// end inline asm
	mov.b64 	%rd212, {%r339, %r344};
	setp.gt.s32 	%p120, %r248, 15;
	mov.u32 	%r665, %r657;
	mov.u64 	%rd486, %rd478;
	@%p120 bra 	$L__BB14_208;
	setp.lt.s32 	%p121, %r657, %r329;
	mov.u32 	%r665, %r329;
	mov.u64 	%rd486, %rd212;
	@%p121 bra 	$L__BB14_208;
	setp.lt.s32 	%p122, %r329, %r657;
	mov.u32 	%r665, %r657;
	mov.u64 	%rd486, %rd478;
	@%p122 bra 	$L__BB14_208;
	setp.lt.s64 	%p123, %rd478, %rd212;
	selp.b32 	%r665, %r657, %r329, %p123;
	min.s64 	%rd486, %rd478, %rd212;
$L__BB14_208:
	setp.ne.s32 	%p124, %r248, 0;
	@%p124 bra 	$L__BB14_210;
	shr.u32 	%r349, %r108, 1;
	and.b32  	%r350, %r349, 496;
	mov.u32 	%r351, _ZN6thrust24THRUST_300001_SM_1000_NS8cuda_cub4core6detail5shmemE;
	add.s32 	%r352, %r351, %r350;
	st.shared.u32 	[%r352+8], %r665;
	st.shared.u64 	[%r352+16], %rd486;
$L__BB14_210:
	bar.sync 	0;
	setp.ne.s32 	%p125, %r108, 0;
	@%p125 bra 	$L__BB14_232;
	ld.shared.u32 	%r218, [_ZN6thrust24THRUST_300001_SM_1000_NS8cuda_cub4core6detail5shmemE+24];
	ld.shared.u64 	%rd215, [_ZN6thrust24THRUST_300001_SM_1000_NS8cuda_cub4core6detail5shmemE+32];
	setp.lt.s32 	%p126, %r665, %r218;
	mov.u32 	%r659, %r218;
	mov.u64 	%rd480, %rd215;
	@%p126 bra 	$L__BB14_214;
	setp.lt.s32 	%p127, %r218, %r665;
	mov.u32 	%r659, %r665;
	mov.u64 	%rd480, %rd486;
	@%p127 bra 	$L__BB14_214;
	setp.lt.s64 	%p128, %rd486, %rd215;
	selp.b32 	%r659, %r665, %r218, %p128;
	min.s64 	%rd480, %rd486, %rd215;
$L__BB14_214:
	ld.shared.u32 	%r221, [_ZN6thrust24THRUST_300001_SM_1000_NS8cuda_cub4core6detail5shmemE+40];
	ld.shared.u64 	%rd218, [_ZN6thrust24THRUST_300001_SM_1000_NS8cuda_cub4core6detail5shmemE+48];
	setp.lt.s32 	%p129, %r659, %r221;
	mov.u32 	%r660, %r221;
	mov.u64 	%rd481, %rd218;
	@%p129 bra 	$L__BB14_217;
	setp.lt.s32 	%p130, %r221, %r659;
	mov.u32 	%r660, %r659;
	mov.u64 	%rd481, %rd480;
	@%p130 bra 	$L__BB14_217;
	setp.lt.s64 	%p131, %rd480, %rd218;
	selp.b32 	%r660, %r659, %r221, %p131;
	min.s64 	%rd481, %rd480, %rd218;
$L__BB14_217:
	ld.shared.u32 	%r224, [_ZN6thrust24THRUST_300001_SM_1000_NS8cuda_cub4core6detail5shmemE+56];
	ld.shared.u64 	%rd221, [_ZN6thrust24THRUST_300001_SM_1000_NS8cuda_cub4core6detail5shmemE+64];
	setp.lt.s32 	%p132, %r660, %r224;
	mov.u32 	%r661, %r224;
	mov.u64 	%rd482, %rd221;
	@%p132 bra 	$L__BB14_220;
	setp.lt.s32 	%p133, %r224, %r660;
	mov.u32 	%r661, %r660;
	mov.u64 	%rd482, %rd481;
	@%p133 bra 	$L__BB14_220;
	setp.lt.s64 	%p134, %rd481, %rd221;
	selp.b32 	%r661, %r660, %r224, %p134;
	min.s64 	%rd482, %rd481, %rd221;
$L__BB14_220:
	ld.shared.u32 	%r227, [_ZN6thrust24THRUST_300001_SM_1000_NS8cuda_cub4core6detail5shmemE+72];
	ld.shared.u64 	%rd224, [_ZN6thrust24THRUST_300001_SM_1000_NS8cuda_cub4core6detail5shmemE+80];
	setp.lt.s32 	%p135, %r661, %r227;
	mov.u32 	%r662, %r227;
	mov.u64 	%rd483, %rd224;
	@%p135 bra 	$L__BB14_223;
	setp.lt.s32 	%p136, %r227, %r661;
	mov.u32 	%r662, %r661;
	mov.u64 	%rd483, %rd482;
	@%p136 bra 	$L__BB14_223;
	setp.lt.s64 	%p137, %rd482, %rd224;
	selp.b32 	%r662, %r661, %r227, %p137;
	min.s64 	%rd483, %rd482, %rd224;
$L__BB14_223:
	ld.shared.u32 	%r230, [_ZN6thrust24THRUST_300001_SM_1000_NS8cuda_cub4core6detail5shmemE+88];
	ld.shared.u64 	%rd227, [_ZN6thrust24THRUST_300001_SM_1000_NS8cuda_cub4core6detail5shmemE+96];
	setp.lt.s32 	%p138, %r662, %r230;
	mov.u32 	%r663, %r230;
	mov.u64 	%rd484, %rd227;
	@%p138 bra 	$L__BB14_226;
	setp.lt.s32 	%p139, %r230, %r662;
	mov.u32 	%r663, %r662;
	mov.u64 	%rd484, %rd483;
	@%p139 bra 	$L__BB14_226;
	setp.lt.s64 	%p140, %rd483, %rd227;
	selp.b32 	%r663, %r662, %r230, %p140;
	min.s64 	%rd484, %rd483, %rd227;
$L__BB14_226:
	ld.shared.u32 	%r233, [_ZN6thrust24THRUST_300001_SM_1000_NS8cuda_cub4core6detail5shmemE+104];
	ld.shared.u64 	%rd230, [_ZN6thrust24THRUST_300001_SM_1000_NS8cuda_cub4core6detail5shmemE+112];
	setp.lt.s32 	%p141, %r663, %r233;
	mov.u32 	%r664, %r233;
	mov.u64 	%rd485, %rd230;
	@%p141 bra 	$L__BB14_229;
	setp.lt.s32 	%p142, %r233, %r663;
	mov.u32 	%r664, %r663;
	mov.u64 	%rd485, %rd484;
	@%p142 bra 	$L__BB14_229;
	setp.lt.s64 	%p143, %rd484, %rd230;
	selp.b32 	%r664, %r663, %r233, %p143;
	min.s64 	%rd485, %rd484, %rd230;
$L__BB14_229:
	ld.shared.u32 	%r236, [_ZN6thrust24THRUST_300001_SM_1000_NS8cuda_cub4core6detail5shmemE+120];
	ld.shared.u64 	%rd233, [_ZN6thrust24THRUST_300001_SM_1000_NS8cuda_cub4core6detail5shmemE+128];
	setp.lt.s32 	%p144, %r664, %r236;
	mov.u32 	%r665, %r236;
	mov.u64 	%rd486, %rd233;
	@%p144 bra 	$L__BB14_232;
	setp.lt.s32 	%p145, %r236, %r664;
	mov.u32 	%r665, %r664;
	mov.u64 	%rd486, %rd485;
	@%p145 bra 	$L__BB14_232;
	setp.lt.s64 	%p146, %rd485, %rd233;
	selp.b32 	%r665, %r664, %r236, %p146;
	min.s64 	%rd486, %rd485, %rd233;
$L__BB14_232:
	mov.u32 	%r578, %tid.x;
	setp.ne.s32 	%p263, %r578, 0;
	@%p263 bra 	$L__BB14_234;
	ld.param.u64 	%rd399, [_ZN6thrust24THRUST_300001_SM_1000_NS8cuda_cub4core6detail13_kernel_agentINS1_8__reduce11ReduceAgentIPN4cuda3std3__45tupleIJilEEESC_SB_lNS1_9__extrema9arg_max_fIilNS9_4lessIiEEEEEEJSC_SC_iSH_EEEvDpT0__param_1];
	cvta.to.global.u64 	%rd390, %rd399;
	st.global.u32 	[%rd390], %r665;
	st.global.u64 	[%rd390+8], %rd486;
$L__BB14_234:
	ret;

}
	// .globl	_ZN3cub18CUB_300001_SM_10006detail11EmptyKernelIvEEvv
.visible .entry _ZN3cub18CUB_300001_SM_10006detail11EmptyKernelIvEEvv()
{


	ret;

}


// ===== COMPILED SASS (sm_100) =====

	.target	sm_100

	.elftype	@"ET_EXEC"


//--------------------- .note.nv.tkinfo           --------------------------
	.section	.note.nv.tkinfo,"",@"SHT_NOTE"
	.sectionflags	@"SHF_NOTE_NV_TKINFO"
	.tkinfo
        /*0018*/ 	.word	0x00000002
        /*0030*/ 	.string	""
        /*0030*/ 	.string	"ptxas"
        /*0030*/ 	.string	"Cuda compilation tools, release 13.0, V13.0.88"
        /*0030*/ 	.string	"Build cuda_13.0.r13.0/compiler.36424714_0"
        /*0030*/ 	.string	"-arch sm_100 -m 64 "



//--------------------- .note.nv.cuinfo           --------------------------
	.section	.note.nv.cuinfo,"",@"SHT_NOTE"
	.sectionflags	@"SHF_NOTE_NV_CUINFO"
        /*0018*/ 	.short	0x0002
        /*001a*/ 	.short	0x0064
        /*001c*/ 	.short	0x0082
	.zero		2


//--------------------- .nv.info                  --------------------------
	.section	.nv.info,"",@"SHT_CUDA_INFO"
	.align	4


	//----- nvinfo : EIATTR_REGCOUNT
	.align		4
        /*0000*/ 	.byte	0x04, 0x2f
        /*0002*/ 	.short	(.L_56 - .L_55)
	.align		4
.L_55:
        /*0004*/ 	.word	index@(_Z20propagationColouringPiS_iiS_iii)
        /*0008*/ 	.word	0x00000004


	//----- nvinfo : EIATTR_FRAME_SIZE
	.align		4
.L_56:
        /*000c*/ 	.byte	0x04, 0x11
        /*000e*/ 	.short	(.L_58 - .L_57)
	.align		4
.L_57:
        /*0010*/ 	.word	index@(_Z20propagationColouringPiS_iiS_iii)
        /*0014*/ 	.word	0x00000000


	//----- nvinfo : EIATTR_REGCOUNT
	.align		4
.L_58:
        /*0018*/ 	.byte	0x04, 0x2f
        /*001a*/ 	.short	(.L_60 - .L_59)
	.align		4
.L_59:
        /*001c*/ 	.word	index@(_Z20decrementalColouringPiS_iiS_iii)
        /*0020*/ 	.word	0x00000018


	//----- nvinfo : EIATTR_FRAME_SIZE
	.align		4
.L_60:
        /*0024*/ 	.byte	0x04, 0x11
        /*0026*/ 	.short	(.L_62 - .L_61)
	.align		4
.L_61:
        /*0028*/ 	.word	index@(_Z20decrementalColouringPiS_iiS_iii)
        /*002c*/ 	.word	0x00000258


	//----- nvinfo : EIATTR_REGCOUNT
	.align		4
.L_62:
        /*0030*/ 	.byte	0x04, 0x2f
        /*0032*/ 	.short	(.L_64 - .L_63)
	.align		4
.L_63:
        /*0034*/ 	.word	index@(_Z20incrementalColouringPiS_iiS_iii)
        /*0038*/ 	.word	0x00000020


	//----- nvinfo : EIATTR_FRAME_SIZE
	.align		4
.L_64:
        /*003c*/ 	.byte	0x04, 0x11
        /*003e*/ 	.short	(.L_66 - .L_65)
	.align		4
.L_65:
        /*0040*/ 	.word	index@(_Z20incrementalColouringPiS_iiS_iii)
        /*0044*/ 	.word	0x00000258


	//----- nvinfo : EIATTR_REGCOUNT
	.align		4
.L_66:
        /*0048*/ 	.byte	0x04, 0x2f
        /*004a*/ 	.short	(.L_68 - .L_67)
	.align		4
.L_67:
        /*004c*/ 	.word	index@(_Z12colourMinMaxPiS_S_iiS_i)
        /*0050*/ 	.word	0x0000001a


	//----- nvinfo : EIATTR_FRAME_SIZE
	.align		4
.L_68:
        /*0054*/ 	.byte	0x04, 0x11
        /*0056*/ 	.short	(.L_70 - .L_69)
	.align		4
.L_69:
        /*0058*/ 	.word	index@(_Z12colourMinMaxPiS_S_iiS_i)
        /*005c*/ 	.word	0x00000000


	//----- nvinfo : EIATTR_REGCOUNT
	.align		4
.L_70:
        /*0060*/ 	.byte	0x04, 0x2f
        /*0062*/ 	.short	(.L_72 - .L_71)
	.align		4
.L_71:
        /*0064*/ 	.word	index@(_Z12setup_kernelP17curandStateXORWOWm)
        /*0068*/ 	.word	0x0000001f


	//----- nvinfo : EIATTR_FRAME_SIZE
	.align		4
.L_72:
        /*006c*/ 	.byte	0x04, 0x11
        /*006e*/ 	.short	(.L_74 - .L_73)
	.align		4
.L_73:
        /*0070*/ 	.word	index@(_Z12setup_kernelP17curandStateXORWOWm)
        /*0074*/ 	.word	0x00000000


	//----- nvinfo : EIATTR_REGCOUNT
	.align		4
.L_74:
        /*0078*/ 	.byte	0x04, 0x2f
        /*007a*/ 	.short	(.L_76 - .L_75)
	.align		4
.L_75:
        /*007c*/ 	.word	index@(_Z15randomNumberingP17curandStateXORWOWPiii)
        /*0080*/ 	.word	0x00000016


	//----- nvinfo : EIATTR_FRAME_SIZE
	.align		4
.L_76:
        /*0084*/ 	.byte	0x04, 0x11
        /*0086*/ 	.short	(.L_78 - .L_77)
	.align		4
.L_77:
        /*0088*/ 	.word	index@(_Z15randomNumberingP17curandStateXORWOWPiii)
        /*008c*/ 	.word	0x00000000


	//----- nvinfo : EIATTR_REGCOUNT
	.align		4
.L_78:
        /*0090*/ 	.byte	0x04, 0x2f
        /*0092*/ 	.short	(.L_80 - .L_79)
	.align		4
.L_79:
        /*0094*/ 	.word	index@(_Z10degreeCalcPiS_S_ii)
        /*0098*/ 	.word	0x0000000c


	//----- nvinfo : EIATTR_FRAME_SIZE
	.align		4
.L_80:
        /*009c*/ 	.byte	0x04, 0x11
        /*009e*/ 	.short	(.L_82 - .L_81)
	.align		4
.L_81:
        /*00a0*/ 	.word	index@(_Z10degreeCalcPiS_S_ii)
        /*00a4*/ 	.word	0x00000000


	//----- nvinfo : EIATTR_REGCOUNT
	.align		4
.L_82:
        /*00a8*/ 	.byte	0x04, 0x2f
        /*00aa*/ 	.short	(.L_84 - .L_83)
	.align		4
.L_83:
        /*00ac*/ 	.word	index@(_ZN6thrust24THRUST_300001_SM_1000_NS8cuda_cub4core6detail13_kernel_agentINS1_8__reduce11ReduceAgentINS0_12zip_iteratorIN4cuda3std3__45tupleIJNS0_10device_ptrIiEENS0_17counting_iteratorIlNS0_11use_defaultESF_SF_EEEEEEEPNSB_IJilEEESJ_iNS1_9__extrema9arg_max_fIilNSA_4lessIiEEEEEEJSI_SK_iSP_EEEvDpT0_)
        /*00b0*/ 	.word	0x0000001c


	//----- nvinfo : EIATTR_FRAME_SIZE
	.align		4
.L_84:
        /*00b4*/ 	.byte	0x04, 0x11
        /*00b6*/ 	.short	(.L_86 - .L_85)
	.align		4
.L_85:
        /*00b8*/ 	.word	index@(_ZN6thrust24THRUST_300001_SM_1000_NS8cuda_cub4core6detail13_kernel_agentINS1_8__reduce11ReduceAgentINS0_12zip_iteratorIN4cuda3std3__45tupleIJNS0_10device_ptrIiEENS0_17counting_iteratorIlNS0_11use_defaultESF_SF_EEEEEEEPNSB_IJilEEESJ_iNS1_9__extrema9arg_max_fIilNSA_4lessIiEEEEEEJSI_SK_iSP_EEEvDpT0_)
        /*00bc*/ 	.word	0x00000000


	//----- nvinfo : EIATTR_REGCOUNT
	.align		4
.L_86:
        /*00c0*/ 	.byte	0x04, 0x2f
        /*00c2*/ 	.short	(.L_88 - .L_87)
	.align		4
.L_87:
        /*00c4*/ 	.word	index@(_ZN6thrust24THRUST_300001_SM_1000_NS8cuda_cub4core6detail13_kernel_agentINS1_8__reduce11ReduceAgentINS0_12zip_iteratorIN4cuda3std3__45tupleIJNS0_10device_ptrIiEENS0_17counting_iteratorIlNS0_11use_defaultESF_SF_EEEEEEEPNSB_IJilEEESJ_iNS1_9__extrema9arg_max_fIilNSA_4lessIiEEEEEEJSI_SK_iN3cub18CUB_300001_SM_100013GridEvenShareIiEENSS_9GridQueueIjEESP_EEEvDpT0_)
        /*00c8*/ 	.word	0x0000001d


	//----- nvinfo : EIATTR_FRAME_SIZE
	.align		4
.L_88:
        /*00cc*/ 	.byte	0x04, 0x11
        /*00ce*/ 	.short	(.L_90 - .L_89)
	.align		4
.L_89:
        /*00d0*/ 	.word	index@(_ZN6thrust24THRUST_300001_SM_1000_NS8cuda_cub4core6detail13_kernel_agentINS1_8__reduce11ReduceAgentINS0_12zip_iteratorIN4cuda3std3__45tupleIJNS0_10device_ptrIiEENS0_17counting_iteratorIlNS0_11use_defaultESF_SF_EEEEEEEPNSB_IJilEEESJ_iNS1_9__extrema9arg_max_fIilNSA_4lessIiEEEEEEJSI_SK_iN3cub18CUB_300001_SM_100013GridEvenShareIiEENSS_9GridQueueIjEESP_EEEvDpT0_)
        /*00d4*/ 	.word	0x00000000


	//----- nvinfo : EIATTR_REGCOUNT
	.align		4
.L_90:
        /*00d8*/ 	.byte	0x04, 0x2f
        /*00da*/ 	.short	(.L_92 - .L_91)
	.align		4
.L_91:
        /*00dc*/ 	.word	index@(_ZN6thrust24THRUST_300001_SM_1000_NS8cuda_cub4core6detail13_kernel_agentINS1_8__reduce10DrainAgentIiEEJN3cub18CUB_300001_SM_10009GridQueueIjEEiEEEvDpT0_)
        /*00e0*/ 	.word	0x00000008


	//----- nvinfo : EIATTR_FRAME_SIZE
	.align		4
.L_92:
        /*00e4*/ 	.byte	0x04, 0x11
        /*00e6*/ 	.short	(.L_94 - .L_93)
	.align		4
.L_93:
        /*00e8*/ 	.word	index@(_ZN6thrust24THRUST_300001_SM_1000_NS8cuda_cub4core6detail13_kernel_agentINS1_8__reduce10DrainAgentIiEEJN3cub18CUB_300001_SM_10009GridQueueIjEEiEEEvDpT0_)
        /*00ec*/ 	.word	0x00000000


	//----- nvinfo : EIATTR_REGCOUNT
	.align		4
.L_94:
        /*00f0*/ 	.byte	0x04, 0x2f
        /*00f2*/ 	.short	(.L_96 - .L_95)
	.align		4
.L_95:
        /*00f4*/ 	.word	index@(_ZN6thrust24THRUST_300001_SM_1000_NS8cuda_cub4core6detail13_kernel_agentINS1_8__reduce11ReduceAgentIPN4cuda3std3__45tupleIJilEEESC_SB_iNS1_9__extrema9arg_max_fIilNS9_4lessIiEEEEEEJSC_SC_iSH_EEEvDpT0_)
        /*00f8*/ 	.word	0x00000020


	//----- nvinfo : EIATTR_FRAME_SIZE
	.align		4
.L_96:
        /*00fc*/ 	.byte	0x04, 0x11
        /*00fe*/ 	.short	(.L_98 - .L_97)
	.align		4
.L_97:
        /*0100*/ 	.word	index@(_ZN6thrust24THRUST_300001_SM_1000_NS8cuda_cub4core6detail13_kernel_agentINS1_8__reduce11ReduceAgentIPN4cuda3std3__45tupleIJilEEESC_SB_iNS1_9__extrema9arg_max_fIilNS9_4lessIiEEEEEEJSC_SC_iSH_EEEvDpT0_)
        /*0104*/ 	.word	0x00000000


	//----- nvinfo : EIATTR_REGCOUNT
	.align		4
.L_98:
        /*0108*/ 	.byte	0x04, 0x2f
        /*010a*/ 	.short	(.L_100 - .L_99)
	.align		4
.L_99:
        /*010c*/ 	.word	index@(_ZN6thrust24THRUST_300001_SM_1000_NS8cuda_cub4core6detail13_kernel_agentINS1_8__reduce11ReduceAgentINS0_12zip_iteratorIN4cuda3std3__45tupleIJNS0_10device_ptrIiEENS0_17counting_iteratorIlNS0_11use_defaultESF_SF_EEEEEEEPNSB_IJilEEESJ_lNS1_9__extrema9arg_max_fIilNSA_4lessIiEEEEEEJSI_SK_lSP_EEEvDpT0_)
        /*0110*/ 	.word	0x0000001c


	//----- nvinfo : EIATTR_FRAME_SIZE
	.align		4
.L_100:
        /*0114*/ 	.byte	0x04, 0x11
        /*0116*/ 	.short	(.L_102 - .L_101)
	.align		4
.L_101:
        /*0118*/ 	.word	index@(_ZN6thrust24THRUST_300001_SM_1000_NS8cuda_cub4core6detail13_kernel_agentINS1_8__reduce11ReduceAgentINS0_12zip_iteratorIN4cuda3std3__45tupleIJNS0_10device_ptrIiEENS0_17counting_iteratorIlNS0_11use_defaultESF_SF_EEEEEEEPNSB_IJilEEESJ_lNS1_9__extrema9arg_max_fIilNSA_4lessIiEEEEEEJSI_SK_lSP_EEEvDpT0_)
        /*011c*/ 	.word	0x00000000


	//----- nvinfo : EIATTR_REGCOUNT
	.align		4
.L_102:
        /*0120*/ 	.byte	0x04, 0x2f
        /*0122*/ 	.short	(.L_104 - .L_103)
	.align		4
.L_103:
        /*0124*/ 	.word	index@(_ZN6thrust24THRUST_300001_SM_1000_NS8cuda_cub4core6detail13_kernel_agentINS1_8__reduce11ReduceAgentINS0_12zip_iteratorIN4cuda3std3__45tupleIJNS0_10device_ptrIiEENS0_17counting_iteratorIlNS0_11use_defaultESF_SF_EEEEEEEPNSB_IJilEEESJ_lNS1_9__extrema9arg_max_fIilNSA_4lessIiEEEEEEJSI_SK_lN3cub18CUB_300001_SM_100013GridEvenShareIlEENSS_9GridQueueIyEESP_EEEvDpT0_)
        /*0128*/ 	.word	0x0000001e


	//----- nvinfo : EIATTR_FRAME_SIZE
	.align		4
.L_104:
        /*012c*/ 	.byte	0x04, 0x11
        /*012e*/ 	.short	(.L_106 - .L_105)
	.align		4
.L_105:
        /*0130*/ 	.word	index@(_ZN6thrust24THRUST_300001_SM_1000_NS8cuda_cub4core6detail13_kernel_agentINS1_8__reduce11ReduceAgentINS0_12zip_iteratorIN4cuda3std3__45tupleIJNS0_10device_ptrIiEENS0_17counting_iteratorIlNS0_11use_defaultESF_SF_EEEEEEEPNSB_IJilEEESJ_lNS1_9__extrema9arg_max_fIilNSA_4lessIiEEEEEEJSI_SK_lN3cub18CUB_300001_SM_100013GridEvenShareIlEENSS_9GridQueueIyEESP_EEEvDpT0_)
        /*0134*/ 	.word	0x00000000


	//----- nvinfo : EIATTR_REGCOUNT
	.align		4
.L_106:
        /*0138*/ 	.byte	0x04, 0x2f
        /*013a*/ 	.short	(.L_108 - .L_107)
	.align		4
.L_107:
        /*013c*/ 	.word	index@(_ZN6thrust24THRUST_300001_SM_1000_NS8cuda_cub4core6detail13_kernel_agentINS1_8__reduce10DrainAgentIlEEJN3cub18CUB_300001_SM_10009GridQueueIyEElEEEvDpT0_)
        /*0140*/ 	.word	0x00000008


	//----- nvinfo : EIATTR_FRAME_SIZE
	.align		4
.L_108:
        /*0144*/ 	.byte	0x04, 0x11
        /*0146*/ 	.short	(.L_110 - .L_109)
	.align		4
.L_109:
        /*0148*/ 	.word	index@(_ZN6thrust24THRUST_300001_SM_1000_NS8cuda_cub4core6detail13_kernel_agentINS1_8__reduce10DrainAgentIlEEJN3cub18CUB_300001_SM_10009GridQueueIyEElEEEvDpT0_)
        /*014c*/ 	.word	0x00000000


	//----- nvinfo : EIATTR_REGCOUNT
	.align		4
.L_110:
        /*0150*/ 	.byte	0x04, 0x2f
        /*0152*/ 	.short	(.L_112 - .L_111)
	.align		4
.L_111:
        /*0154*/ 	.word	index@(_ZN6thrust24THRUST_300001_SM_1000_NS8cuda_cub4core6detail13_kernel_agentINS1_8__reduce11ReduceAgentIPN4cuda3std3__45tupleIJilEEESC_SB_lNS1_9__extrema9arg_max_fIilNS9_4lessIiEEEEEEJSC_SC_iSH_EEEvDpT0_)
        /*0158*/ 	.word	0x00000020


	//----- nvinfo : EIATTR_FRAME_SIZE
	.align		4
.L_112:
        /*015c*/ 	.byte	0x04, 0x11
        /*015e*/ 	.short	(.L_114 - .L_113)
	.align		4
.L_113:
        /*0160*/ 	.word	index@(_ZN6thrust24THRUST_300001_SM_1000_NS8cuda_cub4core6detail13_kernel_agentINS1_8__reduce11ReduceAgentIPN4cuda3std3__45tupleIJilEEESC_SB_lNS1_9__extrema9arg_max_fIilNS9_4lessIiEEEEEEJSC_SC_iSH_EEEvDpT0_)
        /*0164*/ 	.word	0x00000000


	//----- nvinfo : EIATTR_REGCOUNT
	.align		4
.L_114:
        /*0168*/ 	.byte	0x04, 0x2f
        /*016a*/ 	.short	(.L_116 - .L_115)
	.align		4
.L_115:
        /*016c*/ 	.word	index@(_ZN3cub18CUB_300001_SM_10006detail11EmptyKernelIvEEvv)
        /*0170*/ 	.word	0x00000004


	//----- nvinfo : EIATTR_FRAME_SIZE
	.align		4
.L_116:
        /*0174*/ 	.byte	0x04, 0x11
        /*0176*/ 	.short	(.L_118 - .L_117)
	.align		4
.L_117:
        /*0178*/ 	.word	index@(_ZN3cub18CUB_300001_SM_10006detail11EmptyKernelIvEEvv)
        /*017c*/ 	.word	0x00000000


	//----- nvinfo : EIATTR_MIN_STACK_SIZE
	.align		4
.L_118:
        /*0180*/ 	.byte	0x04, 0x12
        /*0182*/ 	.short	(.L_120 - .L_119)
	.align		4
.L_119:
        /*0184*/ 	.word	index@(_ZN3cub18CUB_300001_SM_10006detail11EmptyKernelIvEEvv)
        /*0188*/ 	.word	0x00000000


	//----- nvinfo : EIATTR_MIN_STACK_SIZE
	.align		4
.L_120:
        /*018c*/ 	.byte	0x04, 0x12
        /*018e*/ 	.short	(.L_122 - .L_121)
	.align		4
.L_121:
        /*0190*/ 	.word	index@(_ZN6thrust24THRUST_300001_SM_1000_NS8cuda_cub4core6detail13_kernel_agentINS1_8__reduce11ReduceAgentIPN4cuda3std3__45tupleIJilEEESC_SB_lNS1_9__extrema9arg_max_fIilNS9_4lessIiEEEEEEJSC_SC_iSH_EEEvDpT0_)
        /*0194*/ 	.word	0x00000000


	//----- nvinfo : EIATTR_MIN_STACK_SIZE
	.align		4
.L_122:
        /*0198*/ 	.byte	0x04, 0x12
        /*019a*/ 	.short	(.L_124 - .L_123)
	.align		4
.L_123:
        /*019c*/ 	.word	index@(_ZN6thrust24THRUST_300001_SM_1000_NS8cuda_cub4core6detail13_kernel_agentINS1_8__reduce10DrainAgentIlEEJN3cub18CUB_300001_SM_10009GridQueueIyEElEEEvDpT0_)
        /*01a0*/ 	.word	0x00000000


	//----- nvinfo : EIATTR_MIN_STACK_SIZE
	.align		4
.L_124:
        /*01a4*/ 	.byte	0x04, 0x12
        /*01a6*/ 	.short	(.L_126 - .L_125)
	.align		4
.L_125:
        /*01a8*/ 	.word	index@(_ZN6thrust24THRUST_300001_SM_1000_NS8cuda_cub4core6detail13_kernel_agentINS1_8__reduce11ReduceAgentINS0_12zip_iteratorIN4cuda3std3__45tupleIJNS0_10device_ptrIiEENS0_17counting_iteratorIlNS0_11use_defaultESF_SF_EEEEEEEPNSB_IJilEEESJ_lNS1_9__extrema9arg_max_fIilNSA_4lessIiEEEEEEJSI_SK_lN3cub18CUB_300001_SM_100013GridEvenShareIlEENSS_9GridQueueIyEESP_EEEvDpT0_)
        /*01ac*/ 	.word	0x00000000


	//----- nvinfo : EIATTR_MIN_STACK_SIZE
	.align		4
.L_126:
        /*01b0*/ 	.byte	0x04, 0x12
        /*01b2*/ 	.short	(.L_128 - .L_127)
	.align		4
.L_127:
        /*01b4*/ 	.word	index@(_ZN6thrust24THRUST_300001_SM_1000_NS8cuda_cub4core6detail13_kernel_agentINS1_8__reduce11ReduceAgentINS0_12zip_iteratorIN4cuda3std3__45tupleIJNS0_10device_ptrIiEENS0_17counting_iteratorIlNS0_11use_defaultESF_SF_EEEEEEEPNSB_IJilEEESJ_lNS1_9__extrema9arg_max_fIilNSA_4lessIiEEEEEEJSI_SK_lSP_EEEvDpT0_)
        /*01b8*/ 	.word	0x00000000


	//----- nvinfo : EIATTR_MIN_STACK_SIZE
	.align		4
.L_128:
        /*01bc*/ 	.byte	0x04, 0x12
        /*01be*/ 	.short	(.L_130 - .L_129)
	.align		4
.L_129:
        /*01c0*/ 	.word	index@(_ZN6thrust24THRUST_300001_SM_1000_NS8cuda_cub4core6detail13_kernel_agentINS1_8__reduce11ReduceAgentIPN4cuda3std3__45tupleIJilEEESC_SB_iNS1_9__extrema9arg_max_fIilNS9_4lessIiEEEEEEJSC_SC_iSH_EEEvDpT0_)
        /*01c4*/ 	.word	0x00000000


	//----- nvinfo : EIATTR_MIN_STACK_SIZE
	.align		4
.L_130:
        /*01c8*/ 	.byte	0x04, 0x12
        /*01ca*/ 	.short	(.L_132 - .L_131)
	.align		4
.L_131:
        /*01cc*/ 	.word	index@(_ZN6thrust24THRUST_300001_SM_1000_NS8cuda_cub4core6detail13_kernel_agentINS1_8__reduce10DrainAgentIiEEJN3cub18CUB_300001_SM_10009GridQueueIjEEiEEEvDpT0_)
        /*01d0*/ 	.word	0x00000000


	//----- nvinfo : EIATTR_MIN_STACK_SIZE
	.align		4
.L_132:
        /*01d4*/ 	.byte	0x04, 0x12
        /*01d6*/ 	.short	(.L_134 - .L_133)
	.align		4
.L_133:
        /*01d8*/ 	.word	index@(_ZN6thrust24THRUST_300001_SM_1000_NS8cuda_cub4core6detail13_kernel_agentINS1_8__reduce11ReduceAgentINS0_12zip_iteratorIN4cuda3std3__45tupleIJNS0_10device_ptrIiEENS0_17counting_iteratorIlNS0_11use_defaultESF_SF_EEEEEEEPNSB_IJilEEESJ_iNS1_9__extrema9arg_max_fIilNSA_4lessIiEEEEEEJSI_SK_iN3cub18CUB_300001_SM_100013GridEvenShareIiEENSS_9GridQueueIjEESP_EEEvDpT0_)
        /*01dc*/ 	.word	0x00000000


	//----- nvinfo : EIATTR_MIN_STACK_SIZE
	.align		4
.L_134:
        /*01e0*/ 	.byte	0x04, 0x12
        /*01e2*/ 	.short	(.L_136 - .L_135)
	.align		4
.L_135:
        /*01e4*/ 	.word	index@(_ZN6thrust24THRUST_300001_SM_1000_NS8cuda_cub4core6detail13_kernel_agentINS1_8__reduce11ReduceAgentINS0_12zip_iteratorIN4cuda3std3__45tupleIJNS0_10device_ptrIiEENS0_17counting_iteratorIlNS0_11use_defaultESF_SF_EEEEEEEPNSB_IJilEEESJ_iNS1_9__extrema9arg_max_fIilNSA_4lessIiEEEEEEJSI_SK_iSP_EEEvDpT0_)
        /*01e8*/ 	.word	0x00000000


	//----- nvinfo : EIATTR_MIN_STACK_SIZE
	.align		4
.L_136:
        /*01ec*/ 	.byte	0x04, 0x12
        /*01ee*/ 	.short	(.L_138 - .L_137)
	.align		4
.L_137:
        /*01f0*/ 	.word	index@(_Z10degreeCalcPiS_S_ii)
        /*01f4*/ 	.word	0x00000000


	//----- nvinfo : EIATTR_MIN_STACK_SIZE
	.align		4
.L_138:
        /*01f8*/ 	.byte	0x04, 0x12
        /*01fa*/ 	.short	(.L_140 - .L_139)
	.align		4
.L_139:
        /*01fc*/ 	.word	index@(_Z15randomNumberingP17curandStateXORWOWPiii)
        /*0200*/ 	.word	0x00000000


	//----- nvinfo : EIATTR_MIN_STACK_SIZE
	.align		4
.L_140:
        /*0204*/ 	.byte	0x04, 0x12
        /*0206*/ 	.short	(.L_142 - .L_141)
	.align		4
.L_141:
        /*0208*/ 	.word	index@(_Z12setup_kernelP17curandStateXORWOWm)
        /*020c*/ 	.word	0x00000000


	//----- nvinfo : EIATTR_MIN_STACK_SIZE
	.align		4
.L_142:
        /*0210*/ 	.byte	0x04, 0x12
        /*0212*/ 	.short	(.L_144 - .L_143)
	.align		4
.L_143:
        /*0214*/ 	.word	index@(_Z12colourMinMaxPiS_S_iiS_i)
        /*0218*/ 	.word	0x00000000


	//----- nvinfo : EIATTR_MIN_STACK_SIZE
	.align		4
.L_144:
        /*021c*/ 	.byte	0x04, 0x12
        /*021e*/ 	.short	(.L_146 - .L_145)
	.align		4
.L_145:
        /*0220*/ 	.word	index@(_Z20incrementalColouringPiS_iiS_iii)
        /*0224*/ 	.word	0x00000258


	//----- nvinfo : EIATTR_MIN_STACK_SIZE
	.align		4
.L_146:
        /*0228*/ 	.byte	0x04, 0x12
        /*022a*/ 	.short	(.L_148 - .L_147)
	.align		4
.L_147:
        /*022c*/ 	.word	index@(_Z20decrementalColouringPiS_iiS_iii)
        /*0230*/ 	.word	0x00000258


	//----- nvinfo : EIATTR_MIN_STACK_SIZE
	.align		4
.L_148:
        /*0234*/ 	.byte	0x04, 0x12
        /*0236*/ 	.short	(.L_150 - .L_149)
	.align		4
.L_149:
        /*0238*/ 	.word	index@(_Z20propagationColouringPiS_iiS_iii)
        /*023c*/ 	.word	0x00000000
.L_150:


//--------------------- .nv.compat                --------------------------
	.section	.nv.compat,"",@"SHT_CUDA_COMPAT_INFO"
	.align	4
        /*0000*/ 	.byte	0x02, 0x09, 0x00, 0x00, 0x02, 0x02, 0x01, 0x00, 0x02, 0x05, 0x05, 0x00, 0x03, 0x07, 0x01, 0x01
        /*0010*/ 	.byte	0x02, 0x03, 0x00, 0x00, 0x02, 0x06, 0x01, 0x00, 0x04, 0x0b, 0x08, 0x00, 0x01, 0x00, 0x00, 0x00
        /*0020*/ 	.byte	0x00, 0x00, 0x00, 0x00


//--------------------- .nv.info._ZN3cub18CUB_300001_SM_10006detail11EmptyKernelIvEEvv --------------------------
	.section	.nv.info._ZN3cub18CUB_300001_SM_10006detail11EmptyKernelIvEEvv,"",@"SHT_CUDA_INFO"
	.sectionflags	@""
	.align	4


	//----- nvinfo : EIATTR_CUDA_API_VERSION
	.align		4
        /*0000*/ 	.byte	0x04, 0x37
        /*0002*/ 	.short	(.L_152 - .L_151)
.L_151:
        /*0004*/ 	.word	0x00000082


	//----- nvinfo : EIATTR_SPARSE_MMA_MASK
	.align		4
.L_152:
        /*0008*/ 	.byte	0x03, 0x50
        /*000a*/ 	.short	0x0000


	//----- nvinfo : EIATTR_MAXREG_COUNT
	.align		4
        /*000c*/ 	.byte	0x03, 0x1b
        /*000e*/ 	.short	0x00ff


	//----- nvinfo : EIATTR_MERCURY_ISA_VERSION
	.align		4
        /*0010*/ 	.byte	0x03, 0x5f
        /*0012*/ 	.short	0x0101


	//----- nvinfo : EIATTR_VRC_CTA_INIT_COUNT
	.align		4
        /*0014*/ 	.byte	0x02, 0x4a
	.zero		1
	.zero		1


	//----- nvinfo : EIATTR_EXIT_INSTR_OFFSETS
	.align		4
        /*0018*/ 	.byte	0x04, 0x1c
        /*001a*/ 	.short	(.L_154 - .L_153)


	//   ....[0]....
.L_153:
        /*001c*/ 	.word	0x00000010


	//----- nvinfo : EIATTR_SW_WAR
	.align		4
.L_154:
        /*0020*/ 	.byte	0x04, 0x36
        /*0022*/ 	.short	(.L_156 - .L_155)
.L_155:
        /*0024*/ 	.word	0x00000008
.L_156:


//--------------------- .nv.info._ZN6thrust24THRUST_300001_SM_1000_NS8cuda_cub4core6detail13_kernel_agentINS1_8__reduce11ReduceAgentIPN4cuda3std3__45tupleIJilEEESC_SB_lNS1_9__extrema9arg_max_fIilNS9_4lessIiEEEEEEJSC_SC_iSH_EEEvDpT0_ --------------------------
	.section	.nv.info._ZN6thrust24THRUST_300001_SM_1000_NS8cuda_cub4core6detail13_kernel_agentINS1_8__reduce11ReduceAgentIPN4cuda3std3__45tupleIJilEEESC_SB_lNS1_9__extrema9arg_max_fIilNS9_4lessIiEEEEEEJSC_SC_iSH_EEEvDpT0_,"",@"SHT_CUDA_INFO"
	.sectionflags	@""
	.align	4


	//----- nvinfo : EIATTR_CUDA_API_VERSION
	.align		4
        /*0000*/ 	.byte	0x04, 0x37
        /*0002*/ 	.short	(.L_158 - .L_157)
.L_157:
        /*0004*/ 	.word	0x00000082


	//----- nvinfo : EIATTR_KPARAM_INFO
	.align		4
.L_158:
        /*0008*/ 	.byte	0x04, 0x17
        /*000a*/ 	.short	(.L_160 - .L_159)
.L_159:
        /*000c*/ 	.word	0x00000000
        /*0010*/ 	.short	0x0003
        /*0012*/ 	.short	0x0014
        /*0014*/ 	.byte	0x00, 0xf0, 0x05, 0x00


	//----- nvinfo : EIATTR_KPARAM_INFO
	.align		4
.L_160:
        /*0018*/ 	.byte	0x04, 0x17
        /*001a*/ 	.short	(.L_162 - .L_161)
.L_161:
        /*001c*/ 	.word	0x00000000
        /*0020*/ 	.short	0x0002
        /*0022*/ 	.short	0x0010
        /*0024*/ 	.byte	0x00, 0xf0, 0x11, 0x00


	//----- nvinfo : EIATTR_KPARAM_INFO
	.align		4
.L_162:
        /*0028*/ 	.byte	0x04, 0x17
        /*002a*/ 	.short	(.L_164 - .L_163)
.L_163:
        /*002c*/ 	.word	0x00000000
        /*0030*/ 	.short	0x0001
        /*0032*/ 	.short	0x0008
        /*0034*/ 	.byte	0x00, 0xf5, 0x21, 0x00


	//----- nvinfo : EIATTR_KPARAM_INFO
	.align		4
.L_164:
        /*0038*/ 	.byte	0x04, 0x17
        /*003a*/ 	.short	(.L_166 - .L_165)
.L_165:
        /*003c*/ 	.word	0x00000000
        /*0040*/ 	.short	0x0000
        /*0042*/ 	.short	0x0000
        /*0044*/ 	.byte	0x00, 0xf5, 0x21, 0x00


	//----- nvinfo : EIATTR_SPARSE_MMA_MASK
	.align		4
.L_166:
        /*0048*/ 	.byte	0x03, 0x50
        /*004a*/ 	.short	0x0000


	//----- nvinfo : EIATTR_MAXREG_COUNT
	.align		4
        /*004c*/ 	.byte	0x03, 0x1b
        /*004e*/ 	.short	0x00ff


	//----- nvinfo : EIATTR_NUM_BARRIERS
	.align		4
        /*0050*/ 	.byte	0x02, 0x4c
        /*0052*/ 	.byte	0x01
	.zero		1


	//----- nvinfo : EIATTR_MERCURY_ISA_VERSION
	.align		4
        /*0054*/ 	.byte	0x03, 0x5f
        /*0056*/ 	.short	0x0101


	//----- nvinfo : EIATTR_COOP_GROUP_MASK_REGIDS
	.align		4
        /*0058*/ 	.byte	0x04, 0x29
        /*005a*/ 	.short	(.L_168 - .L_167)


	//   ....[0]....
.L_167:
        /*005c*/ 	.word	0xffffffff


	//   ....[1]....
        /*0060*/ 	.word	0xffffffff


	//   ....[2]....
        /*0064*/ 	.word	0xffffffff


	//   ....[3]....
        /*0068*/ 	.word	0xffffffff


	//   ....[4]....
        /*006c*/ 	.word	0xffffffff


	//   ....[5]....
        /*0070*/ 	.word	0xffffffff


	//   ....[6]....
        /*0074*/ 	.word	0xffffffff


	//   ....[7]....
        /*0078*/ 	.word	0xffffffff


	//   ....[8]....
        /*007c*/ 	.word	0xffffffff


	//   ....[9]....
        /*0080*/ 	.word	0xffffffff


	//   ....[10]....
        /*0084*/ 	.word	0xffffffff


	//   ....[11]....
        /*0088*/ 	.word	0xffffffff


	//   ....[12]....
        /*008c*/ 	.word	0xffffffff


	//   ....[13]....
        /*0090*/ 	.word	0xffffffff


	//   ....[14]....
        /*0094*/ 	.word	0xffffffff


	//   ....[15]....
        /*0098*/ 	.word	0xffffffff


	//   ....[16]....
        /*009c*/ 	.word	0xffffffff


	//   ....[17]....
        /*00a0*/ 	.word	0xffffffff


	//   ....[18]....
        /*00a4*/ 	.word	0xffffffff


	//   ....[19]....
        /*00a8*/ 	.word	0xffffffff


	//   ....[20]....
        /*00ac*/ 	.word	0xffffffff


	//   ....[21]....
        /*00b0*/ 	.word	0xffffffff


	//   ....[22]....
        /*00b4*/ 	.word	0xffffffff


	//   ....[23]....
        /*00b8*/ 	.word	0xffffffff


	//   ....[24]....
        /*00bc*/ 	.word	0xffffffff


	//   ....[25]....
        /*00c0*/ 	.word	0xffffffff


	//   ....[26]....
        /*00c4*/ 	.word	0xffffffff


	//   ....[27]....
        /*00c8*/ 	.word	0xffffffff


	//   ....[28]....
        /*00cc*/ 	.word	0xffffffff


	//   ....[29]....
        /*00d0*/ 	.word	0xffffffff


	//   ....[30]....
        /*00d4*/ 	.word	0xffffffff


	//   ....[31]....
        /*00d8*/ 	.word	0xffffffff


	//   ....[32]....
        /*00dc*/ 	.word	0xffffffff


	//   ....[33]....
        /*00e0*/ 	.word	0xffffffff


	//   ....[34]....
        /*00e4*/ 	.word	0xffffffff


	//   ....[35]....
        /*00e8*/ 	.word	0xffffffff


	//   ....[36]....
        /*00ec*/ 	.word	0xffffffff


	//   ....[37]....
        /*00f0*/ 	.word	0xffffffff


	//   ....[38]....
        /*00f4*/ 	.word	0xffffffff


	//   ....[39]....
        /*00f8*/ 	.word	0xffffffff


	//   ....[40]....
        /*00fc*/ 	.word	0xffffffff


	//   ....[41]....
        /*0100*/ 	.word	0xffffffff


	//   ....[42]....
        /*0104*/ 	.word	0xffffffff


	//   ....[43]....
        /*0108*/ 	.word	0xffffffff


	//   ....[44]....
        /*010c*/ 	.word	0xffffffff


	//----- nvinfo : EIATTR_COOP_GROUP_INSTR_OFFSETS
	.align		4
.L_168:
        /*0110*/ 	.byte	0x04, 0x28
        /*0112*/ 	.short	(.L_170 - .L_169)


	//   ....[0]....
.L_169:
        /*0114*/ 	.word	0x00000a60


	//   ....[1]....
        /*0118*/ 	.word	0x00000a90


	//   ....[2]....
        /*011c*/ 	.word	0x00000aa0


	//   ....[3]....
        /*0120*/ 	.word	0x00000c00


	//   ....[4]....
        /*0124*/ 	.word	0x00000c40


	//   ....[5]....
        /*0128*/ 	.word	0x00000c80


	//   ....[6]....
        /*012c*/ 	.word	0x00000dc0


	//   ....[7]....
        /*0130*/ 	.word	0x00000df0


	//   ....[8]....
        /*0134*/ 	.word	0x00000e20


	//   ....[9]....
        /*0138*/ 	.word	0x00000f50


	//   ....[10]....
        /*013c*/ 	.word	0x00000f80


	//   ....[11]....
        /*0140*/ 	.word	0x00000fb0


	//   ....[12]....
        /*0144*/ 	.word	0x000010e0


	//   ....[13]....
        /*0148*/ 	.word	0x00001110


	//   ....[14]....
        /*014c*/ 	.word	0x00001140


	//   ....[15]....
        /*0150*/ 	.word	0x00001d00


	//   ....[16]....
        /*0154*/ 	.word	0x00001d10


	//   ....[17]....
        /*0158*/ 	.word	0x00001d20


	//   ....[18]....
        /*015c*/ 	.word	0x00001ef0


	//   ....[19]....
        /*0160*/ 	.word	0x00001f30


	//   ....[20]....
        /*0164*/ 	.word	0x00001f60


	//   ....[21]....
        /*0168*/ 	.word	0x00002090


	//   ....[22]....
        /*016c*/ 	.word	0x000020c0


	//   ....[23]....
        /*0170*/ 	.word	0x000020f0


	//   ....[24]....
        /*0174*/ 	.word	0x00002220


	//   ....[25]....
        /*0178*/ 	.word	0x00002250


	//   ....[26]....
        /*017c*/ 	.word	0x00002280


	//   ....[27]....
        /*0180*/ 	.word	0x000023b0


	//   ....[28]....
        /*0184*/ 	.word	0x000023e0


	//   ....[29]....
        /*0188*/ 	.word	0x00002410


	//   ....[30]....
        /*018c*/ 	.word	0x00004a60


	//   ....[31]....
        /*0190*/ 	.word	0x00004a80


	//   ....[32]....
        /*0194*/ 	.word	0x00004a90


	//   ....[33]....
        /*0198*/ 	.word	0x00004c30


	//   ....[34]....
        /*019c*/ 	.word	0x00004c60


	//   ....[35]....
        /*01a0*/ 	.word	0x00004c90


	//   ....[36]....
        /*01a4*/ 	.word	0x00004dc0


	//   ....[37]....
        /*01a8*/ 	.word	0x00004df0


	//   ....[38]....
        /*01ac*/ 	.word	0x00004e20


	//   ....[39]....
        /*01b0*/ 	.word	0x00004f50


	//   ....[40]....
        /*01b4*/ 	.word	0x00004f80


	//   ....[41]....
        /*01b8*/ 	.word	0x00004fb0


	//   ....[42]....
        /*01bc*/ 	.word	0x000050e0


	//   ....[43]....
        /*01c0*/ 	.word	0x00005110


	//   ....[44]....
        /*01c4*/ 	.word	0x00005140


	//----- nvinfo : EIATTR_VRC_CTA_INIT_COUNT
	.align		4
.L_170:
        /*01c8*/ 	.byte	0x02, 0x4a
	.zero		1
	.zero		1


	//----- nvinfo : EIATTR_EXIT_INSTR_OFFSETS
	.align		4
        /*01cc*/ 	.byte	0x04, 0x1c
        /*01ce*/ 	.short	(.L_172 - .L_171)


	//   ....[0]....
.L_171:
        /*01d0*/ 	.word	0x00000030


	//   ....[1]....
        /*01d4*/ 	.word	0x00005c50


	//   ....[2]....
        /*01d8*/ 	.word	0x00005cc0


	//----- nvinfo : EIATTR_MAX_THREADS
	.align		4
.L_172:
        /*01dc*/ 	.byte	0x04, 0x05
        /*01de*/ 	.short	(.L_174 - .L_173)
.L_173:
        /*01e0*/ 	.word	0x00000100
        /*01e4*/ 	.word	0x00000001
        /*01e8*/ 	.word	0x00000001


	//----- nvinfo : EIATTR_CRS_STACK_SIZE
	.align		4
.L_174:
        /*01ec*/ 	.byte	0x04, 0x1e
        /*01ee*/ 	.short	(.L_176 - .L_175)
.L_175:
        /*01f0*/ 	.word	0x00000000


	//----- nvinfo : EIATTR_CBANK_PARAM_SIZE
	.align		4
.L_176:
        /*01f4*/ 	.byte	0x03, 0x19
        /*01f6*/ 	.short	0x0015


	//----- nvinfo : EIATTR_PARAM_CBANK
	.align		4
        /*01f8*/ 	.byte	0x04, 0x0a
        /*01fa*/ 	.short	(.L_178 - .L_177)
	.align		4
.L_177:
        /*01fc*/ 	.word	index@(.nv.constant0._ZN6thrust24THRUST_300001_SM_1000_NS8cuda_cub4core6detail13_kernel_agentINS1_8__reduce11ReduceAgentIPN4cuda3std3__45tupleIJilEEESC_SB_lNS1_9__extrema9arg_max_fIilNS9_4lessIiEEEEEEJSC_SC_iSH_EEEvDpT0_)
        /*0200*/ 	.short	0x0380
        /*0202*/ 	.short	0x0015


	//----- nvinfo : EIATTR_SW_WAR
	.align		4
.L_178:
        /*0204*/ 	.byte	0x04, 0x36
        /*0206*/ 	.short	(.L_180 - .L_179)
.L_179:
        /*0208*/ 	.word	0x00000008
.L_180:


//--------------------- .nv.info._ZN6thrust24THRUST_300001_SM_1000_NS8cuda_cub4core6detail13_kernel_agentINS1_8__reduce10DrainAgentIlEEJN3cub18CUB_300001_SM_10009GridQueueIyEElEEEvDpT0_ --------------------------
	.section	.nv.info._ZN6thrust24THRUST_300001_SM_1000_NS8cuda_cub4core6detail13_kernel_agentINS1_8__reduce10DrainAgentIlEEJN3cub18CUB_300001_SM_10009GridQueueIyEElEEEvDpT0_,"",@"SHT_CUDA_INFO"
	.sectionflags	@""
	.align	4


	//----- nvinfo : EIATTR_CUDA_API_VERSION
	.align		4
        /*0000*/ 	.byte	0x04, 0x37
        /*0002*/ 	.short	(.L_182 - .L_181)
.L_181:
        /*0004*/ 	.word	0x00000082


	//----- nvinfo : EIATTR_KPARAM_INFO
	.align		4
.L_182:
        /*0008*/ 	.byte	0x04, 0x17
        /*000a*/ 	.short	(.L_184 - .L_183)
.L_183:
        /*000c*/ 	.word	0x00000000
        /*0010*/ 	.short	0x0001
        /*0012*/ 	.short	0x0008
        /*0014*/ 	.byte	0x00, 0xf0, 0x21, 0x00


	//----- nvinfo : EIATTR_KPARAM_INFO
	.align		4
.L_184:
        /*0018*/ 	.byte	0x04, 0x17
        /*001a*/ 	.short	(.L_186 - .L_185)
.L_185:
        /*001c*/ 	.word	0x00000000
        /*0020*/ 	.short	0x0000
        /*0022*/ 	.short	0x0000
        /*0024*/ 	.byte	0x00, 0xf0, 0x21, 0x00


	//----- nvinfo : EIATTR_SPARSE_MMA_MASK
	.align		4
.L_186:
        /*0028*/ 	.byte	0x03, 0x50
        /*002a*/ 	.short	0x0000


	//----- nvinfo : EIATTR_MAXREG_COUNT
	.align		4
        /*002c*/ 	.byte	0x03, 0x1b
        /*002e*/ 	.short	0x00ff


	//----- nvinfo : EIATTR_MERCURY_ISA_VERSION
	.align		4
        /*0030*/ 	.byte	0x03, 0x5f
        /*0032*/ 	.short	0x0101


	//----- nvinfo : EIATTR_VRC_CTA_INIT_COUNT
	.align		4
        /*0034*/ 	.byte	0x02, 0x4a
	.zero		1
	.zero		1


	//----- nvinfo : EIATTR_EXIT_INSTR_OFFSETS
	.align		4
        /*0038*/ 	.byte	0x04, 0x1c
        /*003a*/ 	.short	(.L_188 - .L_187)


	//   ....[0]....
.L_187:
        /*003c*/ 	.word	0x00000060


	//----- nvinfo : EIATTR_MAX_THREADS
	.align		4
.L_188:
        /*0040*/ 	.byte	0x04, 0x05
        /*0042*/ 	.short	(.L_190 - .L_189)
.L_189:
        /*0044*/ 	.word	0x00000001
        /*0048*/ 	.word	0x00000001
        /*004c*/ 	.word	0x00000001


	//----- nvinfo : EIATTR_CBANK_PARAM_SIZE
	.align		4
.L_190:
        /*0050*/ 	.byte	0x03, 0x19
        /*0052*/ 	.short	0x0010


	//----- nvinfo : EIATTR_PARAM_CBANK
	.align		4
        /*0054*/ 	.byte	0x04, 0x0a
        /*0056*/ 	.short	(.L_192 - .L_191)
	.align		4
.L_191:
        /*0058*/ 	.word	index@(.nv.constant0._ZN6thrust24THRUST_300001_SM_1000_NS8cuda_cub4core6detail13_kernel_agentINS1_8__reduce10DrainAgentIlEEJN3cub18CUB_300001_SM_10009GridQueueIyEElEEEvDpT0_)
        /*005c*/ 	.short	0x0380
        /*005e*/ 	.short	0x0010


	//----- nvinfo : EIATTR_SW_WAR
	.align		4
.L_192:
        /*0060*/ 	.byte	0x04, 0x36
        /*0062*/ 	.short	(.L_194 - .L_193)
.L_193:
        /*0064*/ 	.word	0x00000008
.L_194:


//--------------------- .nv.info._ZN6thrust24THRUST_300001_SM_1000_NS8cuda_cub4core6detail13_kernel_agentINS1_8__reduce11ReduceAgentINS0_12zip_iteratorIN4cuda3std3__45tupleIJNS0_10device_ptrIiEENS0_17counting_iteratorIlNS0_11use_defaultESF_SF_EEEEEEEPNSB_IJilEEESJ_lNS1_9__extrema9arg_max_fIilNSA_4lessIiEEEEEEJSI_SK_lN3cub18CUB_300001_SM_100013GridEvenShareIlEENSS_9GridQueueIyEESP_EEEvDpT0_ --------------------------
	.section	.nv.info._ZN6thrust24THRUST_300001_SM_1000_NS8cuda_cub4core6detail13_kernel_agentINS1_8__reduce11ReduceAgentINS0_12zip_iteratorIN4cuda3std3__45tupleIJNS0_10device_ptrIiEENS0_17counting_iteratorIlNS0_11use_defaultESF_SF_EEEEEEEPNSB_IJilEEESJ_lNS1_9__extrema9arg_max_fIilNSA_4lessIiEEEEEEJSI_SK_lN3cub18CUB_300001_SM_100013GridEvenShareIlEENSS_9GridQueueIyEESP_EEEvDpT0_,"",@"SHT_CUDA_INFO"
	.sectionflags	@""
	.align	4


	//----- nvinfo : EIATTR_CUDA_API_VERSION
	.align		4
        /*0000*/ 	.byte	0x04, 0x37
        /*0002*/ 	.short	(.L_196 - .L_195)
.L_195:
        /*0004*/ 	.word	0x00000082


	//----- nvinfo : EIATTR_KPARAM_INFO
	.align		4
.L_196:
        /*0008*/ 	.byte	0x04, 0x17
        /*000a*/ 	.short	(.L_198 - .L_197)
.L_197:
        /*000c*/ 	.word	0x00000000
        /*0010*/ 	.short	0x0005
        /*0012*/ 	.short	0x0070
        /*0014*/ 	.byte	0x00, 0xf0, 0x05, 0x00


	//----- nvinfo : EIATTR_KPARAM_INFO
	.align		4
.L_198:
        /*0018*/ 	.byte	0x04, 0x17
        /*001a*/ 	.short	(.L_200 - .L_199)
.L_199:
        /*001c*/ 	.word	0x00000000
        /*0020*/ 	.short	0x0004
        /*0022*/ 	.short	0x0068
        /*0024*/ 	.byte	0x00, 0xf0, 0x21, 0x00


	//----- nvinfo : EIATTR_KPARAM_INFO
	.align		4
.L_200:
        /*0028*/ 	.byte	0x04, 0x17
        /*002a*/ 	.short	(.L_202 - .L_201)
.L_201:
        /*002c*/ 	.word	0x00000000
        /*0030*/ 	.short	0x0003
        /*0032*/ 	.short	0x0020
        /*0034*/ 	.byte	0x00, 0xf0, 0x21, 0x01


	//----- nvinfo : EIATTR_KPARAM_INFO
	.align		4
.L_202:
        /*0038*/ 	.byte	0x04, 0x17
        /*003a*/ 	.short	(.L_204 - .L_203)
.L_203:
        /*003c*/ 	.word	0x00000000
        /*0040*/ 	.short	0x0002
        /*0042*/ 	.short	0x0018
        /*0044*/ 	.byte	0x00, 0xf0, 0x21, 0x00


	//----- nvinfo : EIATTR_KPARAM_INFO
	.align		4
.L_204:
        /*0048*/ 	.byte	0x04, 0x17
        /*004a*/ 	.short	(.L_206 - .L_205)
.L_205:
        /*004c*/ 	.word	0x00000000
        /*0050*/ 	.short	0x0001
        /*0052*/ 	.short	0x0010
        /*0054*/ 	.byte	0x00, 0xf5, 0x21, 0x00


	//----- nvinfo : EIATTR_KPARAM_INFO
	.align		4
.L_206:
        /*0058*/ 	.byte	0x04, 0x17
        /*005a*/ 	.short	(.L_208 - .L_207)
.L_207:
        /*005c*/ 	.word	0x00000000
        /*0060*/ 	.short	0x0000
        /*0062*/ 	.short	0x0000
        /*0064*/ 	.byte	0x00, 0xf0, 0x41, 0x00


	//----- nvinfo : EIATTR_SPARSE_MMA_MASK
	.align		4
.L_208:
        /*0068*/ 	.byte	0x03, 0x50
        /*006a*/ 	.short	0x0000


	//----- nvinfo : EIATTR_MAXREG_COUNT
	.align		4
        /*006c*/ 	.byte	0x03, 0x1b
        /*006e*/ 	.short	0x00ff


	//----- nvinfo : EIATTR_NUM_BARRIERS
	.align		4
        /*0070*/ 	.byte	0x02, 0x4c
        /*0072*/ 	.byte	0x01
	.zero		1


	//----- nvinfo : EIATTR_MERCURY_ISA_VERSION
	.align		4
        /*0074*/ 	.byte	0x03, 0x5f
        /*0076*/ 	.short	0x0101


	//----- nvinfo : EIATTR_COOP_GROUP_MASK_REGIDS
	.align		4
        /*0078*/ 	.byte	0x04, 0x29
        /*007a*/ 	.short	(.L_210 - .L_209)


	//   ....[0]....
.L_209:
        /*007c*/ 	.word	0xffffffff


	//   ....[1]....
        /*0080*/ 	.word	0xffffffff


	//   ....[2]....
        /*0084*/ 	.word	0xffffffff


	//   ....[3]....
        /*0088*/ 	.word	0xffffffff


	//   ....[4]....
        /*008c*/ 	.word	0xffffffff


	//   ....[5]....
        /*0090*/ 	.word	0xffffffff


	//   ....[6]....
        /*0094*/ 	.word	0xffffffff


	//   ....[7]....
        /*0098*/ 	.word	0xffffffff


	//   ....[8]....
        /*009c*/ 	.word	0xffffffff


	//   ....[9]....
        /*00a0*/ 	.word	0xffffffff


	//   ....[10]....
        /*00a4*/ 	.word	0xffffffff


	//   ....[11]....
        /*00a8*/ 	.word	0xffffffff


	//   ....[12]....
        /*00ac*/ 	.word	0xffffffff


	//   ....[13]....
        /*00b0*/ 	.word	0xffffffff


	//   ....[14]....
        /*00b4*/ 	.word	0xffffffff


	//   ....[15]....
        /*00b8*/ 	.word	0xffffffff


	//   ....[16]....
        /*00bc*/ 	.word	0xffffffff


	//   ....[17]....
        /*00c0*/ 	.word	0xffffffff


	//   ....[18]....
        /*00c4*/ 	.word	0xffffffff


	//   ....[19]....
        /*00c8*/ 	.word	0xffffffff


	//   ....[20]....
        /*00cc*/ 	.word	0xffffffff


	//   ....[21]....
        /*00d0*/ 	.word	0xffffffff


	//   ....[22]....
        /*00d4*/ 	.word	0xffffffff


	//   ....[23]....
        /*00d8*/ 	.word	0xffffffff


	//   ....[24]....
        /*00dc*/ 	.word	0xffffffff


	//   ....[25]....
        /*00e0*/ 	.word	0xffffffff


	//   ....[26]....
        /*00e4*/ 	.word	0xffffffff


	//   ....[27]....
        /*00e8*/ 	.word	0xffffffff


	//   ....[28]....
        /*00ec*/ 	.word	0xffffffff


	//   ....[29]....
        /*00f0*/ 	.word	0xffffffff


	//   ....[30]....
        /*00f4*/ 	.word	0xffffffff


	//   ....[31]....
        /*00f8*/ 	.word	0xffffffff


	//   ....[32]....
        /*00fc*/ 	.word	0xffffffff


	//   ....[33]....
        /*0100*/ 	.word	0xffffffff


	//   ....[34]....
        /*0104*/ 	.word	0xffffffff


	//   ....[35]....
        /*0108*/ 	.word	0xffffffff


	//   ....[36]....
        /*010c*/ 	.word	0xffffffff


	//   ....[37]....
        /*0110*/ 	.word	0xffffffff


	//   ....[38]....
        /*0114*/ 	.word	0xffffffff


	//   ....[39]....
        /*0118*/ 	.word	0xffffffff


	//   ....[40]....
        /*011c*/ 	.word	0xffffffff


	//   ....[41]....
        /*0120*/ 	.word	0xffffffff


	//   ....[42]....
        /*0124*/ 	.word	0xffffffff


	//   ....[43]....
        /*0128*/ 	.word	0xffffffff


	//   ....[44]....
        /*012c*/ 	.word	0xffffffff


	//----- nvinfo : EIATTR_COOP_GROUP_INSTR_OFFSETS
	.align		4
.L_210:
        /*0130*/ 	.byte	0x04, 0x28
        /*0132*/ 	.short	(.L_212 - .L_211)


	//   ....[0]....
.L_211:
        /*0134*/ 	.word	0x00000c20


	//   ....[1]....
        /*0138*/ 	.word	0x00000c50


	//   ....[2]....
        /*013c*/ 	.word	0x00000c60


	//   ....[3]....
        /*0140*/ 	.word	0x00000dc0


	//   ....[4]....
        /*0144*/ 	.word	0x00000e00


	//   ....[5]....
        /*0148*/ 	.word	0x00000e40


	//   ....[6]....
        /*014c*/ 	.word	0x00000f80


	//   ....[7]....
        /*0150*/ 	.word	0x00000fb0


	//   ....[8]....
        /*0154*/ 	.word	0x00000fe0


	//   ....[9]....
        /*0158*/ 	.word	0x00001110


	//   ....[10]....
        /*015c*/ 	.word	0x00001140


	//   ....[11]....
        /*0160*/ 	.word	0x00001170


	//   ....[12]....
        /*0164*/ 	.word	0x000012a0


	//   ....[13]....
        /*0168*/ 	.word	0x000012d0


	//   ....[14]....
        /*016c*/ 	.word	0x00001300


	//   ....[15]....
        /*0170*/ 	.word	0x00001eb0


	//   ....[16]....
        /*0174*/ 	.word	0x00001ec0


	//   ....[17]....
        /*0178*/ 	.word	0x00001f40


	//   ....[18]....
        /*017c*/ 	.word	0x000020c0


	//   ....[19]....
        /*0180*/ 	.word	0x000020f0


	//   ....[20]....
        /*0184*/ 	.word	0x00002120


	//   ....[21]....
        /*0188*/ 	.word	0x00002250


	//   ....[22]....
        /*018c*/ 	.word	0x00002280


	//   ....[23]....
        /*0190*/ 	.word	0x000022b0


	//   ....[24]....
        /*0194*/ 	.word	0x000023e0


	//   ....[25]....
        /*0198*/ 	.word	0x00002410


	//   ....[26]....
        /*019c*/ 	.word	0x00002440


	//   ....[27]....
        /*01a0*/ 	.word	0x00002570


	//   ....[28]....
        /*01a4*/ 	.word	0x000025a0


	//   ....[29]....
        /*01a8*/ 	.word	0x000025d0


	//   ....[30]....
        /*01ac*/ 	.word	0x000048a0


	//   ....[31]....
        /*01b0*/ 	.word	0x000048c0


	//   ....[32]....
        /*01b4*/ 	.word	0x000048d0


	//   ....[33]....
        /*01b8*/ 	.word	0x00004a70


	//   ....[34]....
        /*01bc*/ 	.word	0x00004aa0


	//   ....[35]....
        /*01c0*/ 	.word	0x00004ad0


	//   ....[36]....
        /*01c4*/ 	.word	0x00004c00


	//   ....[37]....
        /*01c8*/ 	.word	0x00004c30


	//   ....[38]....
        /*01cc*/ 	.word	0x00004c60


	//   ....[39]....
        /*01d0*/ 	.word	0x00004d90


	//   ....[40]....
        /*01d4*/ 	.word	0x00004dc0


	//   ....[41]....
        /*01d8*/ 	.word	0x00004df0


	//   ....[42]....
        /*01dc*/ 	.word	0x00004f20


	//   ....[43]....
        /*01e0*/ 	.word	0x00004f50


	//   ....[44]....
        /*01e4*/ 	.word	0x00004f80


	//----- nvinfo : EIATTR_VRC_CTA_INIT_COUNT
	.align		4
.L_212:
        /*01e8*/ 	.byte	0x02, 0x4a
	.zero		1
	.zero		1


	//----- nvinfo : EIATTR_EXIT_INSTR_OFFSETS
	.align		4
        /*01ec*/ 	.byte	0x04, 0x1c
        /*01ee*/ 	.short	(.L_214 - .L_213)


	//   ....[0]....
.L_213:
        /*01f0*/ 	.word	0x00005a90


	//   ....[1]....
        /*01f4*/ 	.word	0x00005b00


	//----- nvinfo : EIATTR_MAX_THREADS
	.align		4
.L_214:
        /*01f8*/ 	.byte	0x04, 0x05
        /*01fa*/ 	.short	(.L_216 - .L_215)
.L_215:
        /*01fc*/ 	.word	0x00000100
        /*0200*/ 	.word	0x00000001
        /*0204*/ 	.word	0x00000001


	//----- nvinfo : EIATTR_CRS_STACK_SIZE
	.align		4
.L_216:
        /*0208*/ 	.byte	0x04, 0x1e
        /*020a*/ 	.short	(.L_218 - .L_217)
.L_217:
        /*020c*/ 	.word	0x00000000


	//----- nvinfo : EIATTR_CBANK_PARAM_SIZE
	.align		4
.L_218:
        /*0210*/ 	.byte	0x03, 0x19
        /*0212*/ 	.short	0x0071


	//----- nvinfo : EIATTR_PARAM_CBANK
	.align		4
        /*0214*/ 	.byte	0x04, 0x0a
        /*0216*/ 	.short	(.L_220 - .L_219)
	.align		4
.L_219:
        /*0218*/ 	.word	index@(.nv.constant0._ZN6thrust24THRUST_300001_SM_1000_NS8cuda_cub4core6detail13_kernel_agentINS1_8__reduce11ReduceAgentINS0_12zip_iteratorIN4cuda3std3__45tupleIJNS0_10device_ptrIiEENS0_17counting_iteratorIlNS0_11use_defaultESF_SF_EEEEEEEPNSB_IJilEEESJ_lNS1_9__extrema9arg_max_fIilNSA_4lessIiEEEEEEJSI_SK_lN3cub18CUB_300001_SM_100013GridEvenShareIlEENSS_9GridQueueIyEESP_EEEvDpT0_)
        /*021c*/ 	.short	0x0380
        /*021e*/ 	.short	0x0071


	//----- nvinfo : EIATTR_SW_WAR
	.align		4
.L_220:
        /*0220*/ 	.byte	0x04, 0x36
        /*0222*/ 	.short	(.L_222 - .L_221)
.L_221:
        /*0224*/ 	.word	0x00000008
.L_222:


//--------------------- .nv.info._ZN6thrust24THRUST_300001_SM_1000_NS8cuda_cub4core6detail13_kernel_agentINS1_8__reduce11ReduceAgentINS0_12zip_iteratorIN4cuda3std3__45tupleIJNS0_10device_ptrIiEENS0_17counting_iteratorIlNS0_11use_defaultESF_SF_EEEEEEEPNSB_IJilEEESJ_lNS1_9__extrema9arg_max_fIilNSA_4lessIiEEEEEEJSI_SK_lSP_EEEvDpT0_ --------------------------
	.section	.nv.info._ZN6thrust24THRUST_300001_SM_1000_NS8cuda_cub4core6detail13_kernel_agentINS1_8__reduce11ReduceAgentINS0_12zip_iteratorIN4cuda3std3__45tupleIJNS0_10device_ptrIiEENS0_17counting_iteratorIlNS0_11use_defaultESF_SF_EEEEEEEPNSB_IJilEEESJ_lNS1_9__extrema9arg_max_fIilNSA_4lessIiEEEEEEJSI_SK_lSP_EEEvDpT0_,"",@"SHT_CUDA_INFO"
	.sectionflags	@""
	.align	4


	//----- nvinfo : EIATTR_CUDA_API_VERSION
	.align		4
        /*0000*/ 	.byte	0x04, 0x37
        /*0002*/ 	.short	(.L_224 - .L_223)
.L_223:
        /*0004*/ 	.word	0x00000082


	//----- nvinfo : EIATTR_KPARAM_INFO
	.align		4
.L_224:
        /*0008*/ 	.byte	0x04, 0x17
        /*000a*/ 	.short	(.L_226 - .L_225)
.L_225:
        /*000c*/ 	.word	0x00000000
        /*0010*/ 	.short	0x0003
        /*0012*/ 	.short	0x0020
        /*0014*/ 	.byte	0x00, 0xf0, 0x05, 0x00


	//----- nvinfo : EIATTR_KPARAM_INFO
	.align		4
.L_226:
        /*0018*/ 	.byte	0x04, 0x17
        /*001a*/ 	.short	(.L_228 - .L_227)
.L_227:
        /*001c*/ 	.word	0x00000000
        /*0020*/ 	.short	0x0002
        /*0022*/ 	.short	0x0018
        /*0024*/ 	.byte	0x00, 0xf0, 0x21, 0x00


	//----- nvinfo : EIATTR_KPARAM_INFO
	.align		4
.L_228:
        /*0028*/ 	.byte	0x04, 0x17
        /*002a*/ 	.short	(.L_230 - .L_229)
.L_229:
        /*002c*/ 	.word	0x00000000
        /*0030*/ 	.short	0x0001
        /*0032*/ 	.short	0x0010
        /*0034*/ 	.byte	0x00, 0xf5, 0x21, 0x00


	//----- nvinfo : EIATTR_KPARAM_INFO
	.align		4
.L_230:
        /*0038*/ 	.byte	0x04, 0x17
        /*003a*/ 	.short	(.L_232 - .L_231)
.L_231:
        /*003c*/ 	.word	0x00000000
        /*0040*/ 	.short	0x0000
        /*0042*/ 	.short	0x0000
        /*0044*/ 	.byte	0x00, 0xf0, 0x41, 0x00


	//----- nvinfo : EIATTR_SPARSE_MMA_MASK
	.align		4
.L_232:
        /*0048*/ 	.byte	0x03, 0x50
        /*004a*/ 	.short	0x0000


	//----- nvinfo : EIATTR_MAXREG_COUNT
	.align		4
        /*004c*/ 	.byte	0x03, 0x1b
        /*004e*/ 	.short	0x00ff


	//----- nvinfo : EIATTR_NUM_BARRIERS
	.align		4
        /*0050*/ 	.byte	0x02, 0x4c
        /*0052*/ 	.byte	0x01
	.zero		1


	//----- nvinfo : EIATTR_MERCURY_ISA_VERSION
	.align		4
        /*0054*/ 	.byte	0x03, 0x5f
        /*0056*/ 	.short	0x0101


	//----- nvinfo : EIATTR_COOP_GROUP_MASK_REGIDS
	.align		4
        /*0058*/ 	.byte	0x04, 0x29
        /*005a*/ 	.short	(.L_234 - .L_233)


	//   ....[0]....
.L_233:
        /*005c*/ 	.word	0xffffffff


	//   ....[1]....
        /*0060*/ 	.word	0xffffffff


	//   ....[2]....
        /*0064*/ 	.word	0xffffffff


	//   ....[3]....
        /*0068*/ 	.word	0xffffffff


	//   ....[4]....
        /*006c*/ 	.word	0xffffffff


	//   ....[5]....
        /*0070*/ 	.word	0xffffffff


	//   ....[6]....
        /*0074*/ 	.word	0xffffffff


	//   ....[7]....
        /*0078*/ 	.word	0xffffffff


	//   ....[8]....
        /*007c*/ 	.word	0xffffffff


	//   ....[9]....
        /*0080*/ 	.word	0xffffffff


	//   ....[10]....
        /*0084*/ 	.word	0xffffffff


	//   ....[11]....
        /*0088*/ 	.word	0xffffffff


	//   ....[12]....
        /*008c*/ 	.word	0xffffffff


	//   ....[13]....
        /*0090*/ 	.word	0xffffffff


	//   ....[14]....
        /*0094*/ 	.word	0xffffffff


	//   ....[15]....
        /*0098*/ 	.word	0xffffffff


	//   ....[16]....
        /*009c*/ 	.word	0xffffffff


	//   ....[17]....
        /*00a0*/ 	.word	0xffffffff


	//   ....[18]....
        /*00a4*/ 	.word	0xffffffff


	//   ....[19]....
        /*00a8*/ 	.word	0xffffffff


	//   ....[20]....
        /*00ac*/ 	.word	0xffffffff


	//   ....[21]....
        /*00b0*/ 	.word	0xffffffff


	//   ....[22]....
        /*00b4*/ 	.word	0xffffffff


	//   ....[23]....
        /*00b8*/ 	.word	0xffffffff


	//   ....[24]....
        /*00bc*/ 	.word	0xffffffff


	//   ....[25]....
        /*00c0*/ 	.word	0xffffffff


	//   ....[26]....
        /*00c4*/ 	.word	0xffffffff


	//   ....[27]....
        /*00c8*/ 	.word	0xffffffff


	//   ....[28]....
        /*00cc*/ 	.word	0xffffffff


	//   ....[29]....
        /*00d0*/ 	.word	0xffffffff


	//   ....[30]....
        /*00d4*/ 	.word	0xffffffff


	//   ....[31]....
        /*00d8*/ 	.word	0xffffffff


	//   ....[32]....
        /*00dc*/ 	.word	0xffffffff


	//   ....[33]....
        /*00e0*/ 	.word	0xffffffff


	//   ....[34]....
        /*00e4*/ 	.word	0xffffffff


	//   ....[35]....
        /*00e8*/ 	.word	0xffffffff


	//   ....[36]....
        /*00ec*/ 	.word	0xffffffff


	//   ....[37]....
        /*00f0*/ 	.word	0xffffffff


	//   ....[38]....
        /*00f4*/ 	.word	0xffffffff


	//   ....[39]....
        /*00f8*/ 	.word	0xffffffff


	//   ....[40]....
        /*00fc*/ 	.word	0xffffffff


	//   ....[41]....
        /*0100*/ 	.word	0xffffffff


	//   ....[42]....
        /*0104*/ 	.word	0xffffffff


	//   ....[43]....
        /*0108*/ 	.word	0xffffffff


	//   ....[44]....
        /*010c*/ 	.word	0xffffffff


	//----- nvinfo : EIATTR_COOP_GROUP_INSTR_OFFSETS
	.align		4
.L_234:
        /*0110*/ 	.byte	0x04, 0x28
        /*0112*/ 	.short	(.L_236 - .L_235)


	//   ....[0]....
.L_235:
        /*0114*/ 	.word	0x00000b20


	//   ....[1]....
        /*0118*/ 	.word	0x00000b50


	//   ....[2]....
        /*011c*/ 	.word	0x00000b60


	//   ....[3]....
        /*0120*/ 	.word	0x00000cd0


	//   ....[4]....
        /*0124*/ 	.word	0x00000d10


	//   ....[5]....
        /*0128*/ 	.word	0x00000d40


	//   ....[6]....
        /*012c*/ 	.word	0x00000e80


	//   ....[7]....
        /*0130*/ 	.word	0x00000eb0


	//   ....[8]....
        /*0134*/ 	.word	0x00000ee0


	//   ....[9]....
        /*0138*/ 	.word	0x00001010


	//   ....[10]....
        /*013c*/ 	.word	0x00001040


	//   ....[11]....
        /*0140*/ 	.word	0x00001070


	//   ....[12]....
        /*0144*/ 	.word	0x000011a0


	//   ....[13]....
        /*0148*/ 	.word	0x000011d0


	//   ....[14]....
        /*014c*/ 	.word	0x00001200


	//   ....[15]....
        /*0150*/ 	.word	0x00001dc0


	//   ....[16]....
        /*0154*/ 	.word	0x00001dd0


	//   ....[17]....
        /*0158*/ 	.word	0x00001e50


	//   ....[18]....
        /*015c*/ 	.word	0x00001fc0


	//   ....[19]....
        /*0160*/ 	.word	0x00001ff0


	//   ....[20]....
        /*0164*/ 	.word	0x00002020


	//   ....[21]....
        /*0168*/ 	.word	0x00002150


	//   ....[22]....
        /*016c*/ 	.word	0x00002180


	//   ....[23]....
        /*0170*/ 	.word	0x000021b0


	//   ....[24]....
        /*0174*/ 	.word	0x000022e0


	//   ....[25]....
        /*0178*/ 	.word	0x00002310


	//   ....[26]....
        /*017c*/ 	.word	0x00002340


	//   ....[27]....
        /*0180*/ 	.word	0x00002470


	//   ....[28]....
        /*0184*/ 	.word	0x000024a0


	//   ....[29]....
        /*0188*/ 	.word	0x000024d0


	//   ....[30]....
        /*018c*/ 	.word	0x00004400


	//   ....[31]....
        /*0190*/ 	.word	0x00004420


	//   ....[32]....
        /*0194*/ 	.word	0x00004430


	//   ....[33]....
        /*0198*/ 	.word	0x000045d0


	//   ....[34]....
        /*019c*/ 	.word	0x00004600


	//   ....[35]....
        /*01a0*/ 	.word	0x00004630


	//   ....[36]....
        /*01a4*/ 	.word	0x00004760


	//   ....[37]....
        /*01a8*/ 	.word	0x00004790


	//   ....[38]....
        /*01ac*/ 	.word	0x000047c0


	//   ....[39]....
        /*01b0*/ 	.word	0x000048f0


	//   ....[40]....
        /*01b4*/ 	.word	0x00004920


	//   ....[41]....
        /*01b8*/ 	.word	0x00004950


	//   ....[42]....
        /*01bc*/ 	.word	0x00004a80


	//   ....[43]....
        /*01c0*/ 	.word	0x00004ab0


	//   ....[44]....
        /*01c4*/ 	.word	0x00004ae0


	//----- nvinfo : EIATTR_VRC_CTA_INIT_COUNT
	.align		4
.L_236:
        /*01c8*/ 	.byte	0x02, 0x4a
	.zero		1
	.zero		1


	//----- nvinfo : EIATTR_EXIT_INSTR_OFFSETS
	.align		4
        /*01cc*/ 	.byte	0x04, 0x1c
        /*01ce*/ 	.short	(.L_238 - .L_237)


	//   ....[0]....
.L_237:
        /*01d0*/ 	.word	0x00000040


	//   ....[1]....
        /*01d4*/ 	.word	0x000055f0


	//   ....[2]....
        /*01d8*/ 	.word	0x00005660


	//----- nvinfo : EIATTR_MAX_THREADS
	.align		4
.L_238:
        /*01dc*/ 	.byte	0x04, 0x05
        /*01de*/ 	.short	(.L_240 - .L_239)
.L_239:
        /*01e0*/ 	.word	0x00000100
        /*01e4*/ 	.word	0x00000001
        /*01e8*/ 	.word	0x00000001


	//----- nvinfo : EIATTR_CRS_STACK_SIZE
	.align		4
.L_240:
        /*01ec*/ 	.byte	0x04, 0x1e
        /*01ee*/ 	.short	(.L_242 - .L_241)
.L_241:
        /*01f0*/ 	.word	0x00000000


	//----- nvinfo : EIATTR_CBANK_PARAM_SIZE
	.align		4
.L_242:
        /*01f4*/ 	.byte	0x03, 0x19
        /*01f6*/ 	.short	0x0021


	//----- nvinfo : EIATTR_PARAM_CBANK
	.align		4
        /*01f8*/ 	.byte	0x04, 0x0a
        /*01fa*/ 	.short	(.L_244 - .L_243)
	.align		4
.L_243:
        /*01fc*/ 	.word	index@(.nv.constant0._ZN6thrust24THRUST_300001_SM_1000_NS8cuda_cub4core6detail13_kernel_agentINS1_8__reduce11ReduceAgentINS0_12zip_iteratorIN4cuda3std3__45tupleIJNS0_10device_ptrIiEENS0_17counting_iteratorIlNS0_11use_defaultESF_SF_EEEEEEEPNSB_IJilEEESJ_lNS1_9__extrema9arg_max_fIilNSA_4lessIiEEEEEEJSI_SK_lSP_EEEvDpT0_)
        /*0200*/ 	.short	0x0380
        /*0202*/ 	.short	0x0021


	//----- nvinfo : EIATTR_SW_WAR
	.align		4
.L_244:
        /*0204*/ 	.byte	0x04, 0x36
        /*0206*/ 	.short	(.L_246 - .L_245)
.L_245:
        /*0208*/ 	.word	0x00000008
.L_246:


//--------------------- .nv.info._ZN6thrust24THRUST_300001_SM_1000_NS8cuda_cub4core6detail13_kernel_agentINS1_8__reduce11ReduceAgentIPN4cuda3std3__45tupleIJilEEESC_SB_iNS1_9__extrema9arg_max_fIilNS9_4lessIiEEEEEEJSC_SC_iSH_EEEvDpT0_ --------------------------
	.section	.nv.info._ZN6thrust24THRUST_300001_SM_1000_NS8cuda_cub4core6detail13_kernel_agentINS1_8__reduce11ReduceAgentIPN4cuda3std3__45tupleIJilEEESC_SB_iNS1_9__extrema9arg_max_fIilNS9_4lessIiEEEEEEJSC_SC_iSH_EEEvDpT0_,"",@"SHT_CUDA_INFO"
	.sectionflags	@""
	.align	4


	//----- nvinfo : EIATTR_CUDA_API_VERSION
	.align		4
        /*0000*/ 	.byte	0x04, 0x37
        /*0002*/ 	.short	(.L_248 - .L_247)
.L_247:
        /*0004*/ 	.word	0x00000082


	//----- nvinfo : EIATTR_KPARAM_INFO
	.align		4
.L_248:
        /*0008*/ 	.byte	0x04, 0x17
        /*000a*/ 	.short	(.L_250 - .L_249)
.L_249:
        /*000c*/ 	.word	0x00000000
        /*0010*/ 	.short	0x0003
        /*0012*/ 	.short	0x0014
        /*0014*/ 	.byte	0x00, 0xf0, 0x05, 0x00


	//----- nvinfo : EIATTR_KPARAM_INFO
	.align		4
.L_250:
        /*0018*/ 	.byte	0x04, 0x17
        /*001a*/ 	.short	(.L_252 - .L_251)
.L_251:
        /*001c*/ 	.word	0x00000000
        /*0020*/ 	.short	0x0002
        /*0022*/ 	.short	0x0010
        /*0024*/ 	.byte	0x00, 0xf0, 0x11, 0x00


	//----- nvinfo : EIATTR_KPARAM_INFO
	.align		4
.L_252:
        /*0028*/ 	.byte	0x04, 0x17
        /*002a*/ 	.short	(.L_254 - .L_253)
.L_253:
        /*002c*/ 	.word	0x00000000
        /*0030*/ 	.short	0x0001
        /*0032*/ 	.short	0x0008
        /*0034*/ 	.byte	0x00, 0xf5, 0x21, 0x00


	//----- nvinfo : EIATTR_KPARAM_INFO
	.align		4
.L_254:
        /*0038*/ 	.byte	0x04, 0x17
        /*003a*/ 	.short	(.L_256 - .L_255)
.L_255:
        /*003c*/ 	.word	0x00000000
        /*0040*/ 	.short	0x0000
        /*0042*/ 	.short	0x0000
        /*0044*/ 	.byte	0x00, 0xf5, 0x21, 0x00


	//----- nvinfo : EIATTR_SPARSE_MMA_MASK
	.align		4
.L_256:
        /*0048*/ 	.byte	0x03, 0x50
        /*004a*/ 	.short	0x0000


	//----- nvinfo : EIATTR_MAXREG_COUNT
	.align		4
        /*004c*/ 	.byte	0x03, 0x1b
        /*004e*/ 	.short	0x00ff


	//----- nvinfo : EIATTR_NUM_BARRIERS
	.align		4
        /*0050*/ 	.byte	0x02, 0x4c
        /*0052*/ 	.byte	0x01
	.zero		1


	//----- nvinfo : EIATTR_MERCURY_ISA_VERSION
	.align		4
        /*0054*/ 	.byte	0x03, 0x5f
        /*0056*/ 	.short	0x0101


	//----- nvinfo : EIATTR_COOP_GROUP_MASK_REGIDS
	.align		4
        /*0058*/ 	.byte	0x04, 0x29
        /*005a*/ 	.short	(.L_258 - .L_257)


	//   ....[0]....
.L_257:
        /*005c*/ 	.word	0xffffffff


	//   ....[1]....
        /*0060*/ 	.word	0xffffffff


	//   ....[2]....
        /*0064*/ 	.word	0xffffffff


	//   ....[3]....
        /*0068*/ 	.word	0xffffffff


	//   ....[4]....
        /*006c*/ 	.word	0xffffffff


	//   ....[5]....
        /*0070*/ 	.word	0xffffffff


	//   ....[6]....
        /*0074*/ 	.word	0xffffffff


	//   ....[7]....
        /*0078*/ 	.word	0xffffffff


	//   ....[8]....
        /*007c*/ 	.word	0xffffffff


	//   ....[9]....
        /*0080*/ 	.word	0xffffffff


	//   ....[10]....
        /*0084*/ 	.word	0xffffffff


	//   ....[11]....
        /*0088*/ 	.word	0xffffffff


	//   ....[12]....
        /*008c*/ 	.word	0xffffffff


	//   ....[13]....
        /*0090*/ 	.word	0xffffffff


	//   ....[14]....
        /*0094*/ 	.word	0xffffffff


	//   ....[15]....
        /*0098*/ 	.word	0xffffffff


	//   ....[16]....
        /*009c*/ 	.word	0xffffffff


	//   ....[17]....
        /*00a0*/ 	.word	0xffffffff


	//   ....[18]....
        /*00a4*/ 	.word	0xffffffff


	//   ....[19]....
        /*00a8*/ 	.word	0xffffffff


	//   ....[20]....
        /*00ac*/ 	.word	0xffffffff


	//   ....[21]....
        /*00b0*/ 	.word	0xffffffff


	//   ....[22]....
        /*00b4*/ 	.word	0xffffffff


	//   ....[23]....
        /*00b8*/ 	.word	0xffffffff


	//   ....[24]....
        /*00bc*/ 	.word	0xffffffff


	//   ....[25]....
        /*00c0*/ 	.word	0xffffffff


	//   ....[26]....
        /*00c4*/ 	.word	0xffffffff


	//   ....[27]....
        /*00c8*/ 	.word	0xffffffff


	//   ....[28]....
        /*00cc*/ 	.word	0xffffffff


	//   ....[29]....
        /*00d0*/ 	.word	0xffffffff


	//   ....[30]....
        /*00d4*/ 	.word	0xffffffff


	//   ....[31]....
        /*00d8*/ 	.word	0xffffffff


	//   ....[32]....
        /*00dc*/ 	.word	0xffffffff


	//   ....[33]....
        /*00e0*/ 	.word	0xffffffff


	//   ....[34]....
        /*00e4*/ 	.word	0xffffffff


	//   ....[35]....
        /*00e8*/ 	.word	0xffffffff


	//   ....[36]....
        /*00ec*/ 	.word	0xffffffff


	//   ....[37]....
        /*00f0*/ 	.word	0xffffffff


	//   ....[38]....
        /*00f4*/ 	.word	0xffffffff


	//   ....[39]....
        /*00f8*/ 	.word	0xffffffff


	//   ....[40]....
        /*00fc*/ 	.word	0xffffffff


	//   ....[41]....
        /*0100*/ 	.word	0xffffffff


	//   ....[42]....
        /*0104*/ 	.word	0xffffffff


	//   ....[43]....
        /*0108*/ 	.word	0xffffffff


	//   ....[44]....
        /*010c*/ 	.word	0xffffffff


	//----- nvinfo : EIATTR_COOP_GROUP_INSTR_OFFSETS
	.align		4
.L_258:
        /*0110*/ 	.byte	0x04, 0x28
        /*0112*/ 	.short	(.L_260 - .L_259)


	//   ....[0]....
.L_259:
        /*0114*/ 	.word	0x00000a60


	//   ....[1]....
        /*0118*/ 	.word	0x00000a90


	//   ....[2]....
        /*011c*/ 	.word	0x00000aa0


	//   ....[3]....
        /*0120*/ 	.word	0x00000c00


	//   ....[4]....
        /*0124*/ 	.word	0x00000c40


	//   ....[5]....
        /*0128*/ 	.word	0x00000c80


	//   ....[6]....
        /*012c*/ 	.word	0x00000dc0


	//   ....[7]....
        /*0130*/ 	.word	0x00000df0


	//   ....[8]....
        /*0134*/ 	.word	0x00000e20


	//   ....[9]....
        /*0138*/ 	.word	0x00000f50


	//   ....[10]....
        /*013c*/ 	.word	0x00000f80


	//   ....[11]....
        /*0140*/ 	.word	0x00000fb0


	//   ....[12]....
        /*0144*/ 	.word	0x000010e0


	//   ....[13]....
        /*0148*/ 	.word	0x00001110


	//   ....[14]....
        /*014c*/ 	.word	0x00001140


	//   ....[15]....
        /*0150*/ 	.word	0x00001d00


	//   ....[16]....
        /*0154*/ 	.word	0x00001d10


	//   ....[17]....
        /*0158*/ 	.word	0x00001d20


	//   ....[18]....
        /*015c*/ 	.word	0x00001ef0


	//   ....[19]....
        /*0160*/ 	.word	0x00001f30


	//   ....[20]....
        /*0164*/ 	.word	0x00001f60


	//   ....[21]....
        /*0168*/ 	.word	0x00002090


	//   ....[22]....
        /*016c*/ 	.word	0x000020c0


	//   ....[23]....
        /*0170*/ 	.word	0x000020f0


	//   ....[24]....
        /*0174*/ 	.word	0x00002220


	//   ....[25]....
        /*0178*/ 	.word	0x00002250


	//   ....[26]....
        /*017c*/ 	.word	0x00002280


	//   ....[27]....
        /*0180*/ 	.word	0x000023b0


	//   ....[28]....
        /*0184*/ 	.word	0x000023e0


	//   ....[29]....
        /*0188*/ 	.word	0x00002410


	//   ....[30]....
        /*018c*/ 	.word	0x000042a0


	//   ....[31]....
        /*0190*/ 	.word	0x000042c0


	//   ....[32]....
        /*0194*/ 	.word	0x000042d0


	//   ....[33]....
        /*0198*/ 	.word	0x00004470


	//   ....[34]....
        /*019c*/ 	.word	0x000044a0


	//   ....[35]....
        /*01a0*/ 	.word	0x000044d0


	//   ....[36]....
        /*01a4*/ 	.word	0x00004600


	//   ....[37]....
        /*01a8*/ 	.word	0x00004630


	//   ....[38]....
        /*01ac*/ 	.word	0x00004660


	//   ....[39]....
        /*01b0*/ 	.word	0x00004790


	//   ....[40]....
        /*01b4*/ 	.word	0x000047c0


	//   ....[41]....
        /*01b8*/ 	.word	0x000047f0


	//   ....[42]....
        /*01bc*/ 	.word	0x00004920


	//   ....[43]....
        /*01c0*/ 	.word	0x00004950


	//   ....[44]....
        /*01c4*/ 	.word	0x00004980


	//----- nvinfo : EIATTR_VRC_CTA_INIT_COUNT
	.align		4
.L_260:
        /*01c8*/ 	.byte	0x02, 0x4a
	.zero		1
	.zero		1


	//----- nvinfo : EIATTR_EXIT_INSTR_OFFSETS
	.align		4
        /*01cc*/ 	.byte	0x04, 0x1c
        /*01ce*/ 	.short	(.L_262 - .L_261)


	//   ....[0]....
.L_261:
        /*01d0*/ 	.word	0x00000030


	//   ....[1]....
        /*01d4*/ 	.word	0x00005490


	//   ....[2]....
        /*01d8*/ 	.word	0x00005500


	//----- nvinfo : EIATTR_MAX_THREADS
	.align		4
.L_262:
        /*01dc*/ 	.byte	0x04, 0x05
        /*01de*/ 	.short	(.L_264 - .L_263)
.L_263:
        /*01e0*/ 	.word	0x00000100
        /*01e4*/ 	.word	0x00000001
        /*01e8*/ 	.word	0x00000001


	//----- nvinfo : EIATTR_CRS_STACK_SIZE
	.align		4
.L_264:
        /*01ec*/ 	.byte	0x04, 0x1e
        /*01ee*/ 	.short	(.L_266 - .L_265)
.L_265:
        /*01f0*/ 	.word	0x00000000


	//----- nvinfo : EIATTR_CBANK_PARAM_SIZE
	.align		4
.L_266:
        /*01f4*/ 	.byte	0x03, 0x19
        /*01f6*/ 	.short	0x0015


	//----- nvinfo : EIATTR_PARAM_CBANK
	.align		4
        /*01f8*/ 	.byte	0x04, 0x0a
        /*01fa*/ 	.short	(.L_268 - .L_267)
	.align		4
.L_267:
        /*01fc*/ 	.word	index@(.nv.constant0._ZN6thrust24THRUST_300001_SM_1000_NS8cuda_cub4core6detail13_kernel_agentINS1_8__reduce11ReduceAgentIPN4cuda3std3__45tupleIJilEEESC_SB_iNS1_9__extrema9arg_max_fIilNS9_4lessIiEEEEEEJSC_SC_iSH_EEEvDpT0_)
        /*0200*/ 	.short	0x0380
        /*0202*/ 	.short	0x0015


	//----- nvinfo : EIATTR_SW_WAR
	.align		4
.L_268:
        /*0204*/ 	.byte	0x04, 0x36
        /*0206*/ 	.short	(.L_270 - .L_269)
.L_269:
        /*0208*/ 	.word	0x00000008
.L_270:


//--------------------- .nv.info._ZN6thrust24THRUST_300001_SM_1000_NS8cuda_cub4core6detail13_kernel_agentINS1_8__reduce10DrainAgentIiEEJN3cub18CUB_300001_SM_10009GridQueueIjEEiEEEvDpT0_ --------------------------
	.section	.nv.info._ZN6thrust24THRUST_300001_SM_1000_NS8cuda_cub4core6detail13_kernel_agentINS1_8__reduce10DrainAgentIiEEJN3cub18CUB_300001_SM_10009GridQueueIjEEiEEEvDpT0_,"",@"SHT_CUDA_INFO"
	.sectionflags	@""
	.align	4


	//----- nvinfo : EIATTR_CUDA_API_VERSION
	.align		4
        /*0000*/ 	.byte	0x04, 0x37
        /*0002*/ 	.short	(.L_272 - .L_271)
.L_271:
        /*0004*/ 	.word	0x00000082


	//----- nvinfo : EIATTR_KPARAM_INFO
	.align		4
.L_272:
        /*0008*/ 	.byte	0x04, 0x17
        /*000a*/ 	.short	(.L_274 - .L_273)
.L_273:
        /*000c*/ 	.word	0x00000000
        /*0010*/ 	.short	0x0001
        /*0012*/ 	.short	0x0008
        /*0014*/ 	.byte	0x00, 0xf0, 0x11, 0x00


	//----- nvinfo : EIATTR_KPARAM_INFO
	.align		4
.L_274:
        /*0018*/ 	.byte	0x04, 0x17
        /*001a*/ 	.short	(.L_276 - .L_275)
.L_275:
        /*001c*/ 	.word	0x00000000
        /*0020*/ 	.short	0x0000
        /*0022*/ 	.short	0x0000
        /*0024*/ 	.byte	0x00, 0xf0, 0x21, 0x00


	//----- nvinfo : EIATTR_SPARSE_MMA_MASK
	.align		4
.L_276:
        /*0028*/ 	.byte	0x03, 0x50
        /*002a*/ 	.short	0x0000


	//----- nvinfo : EIATTR_MAXREG_COUNT
	.align		4
        /*002c*/ 	.byte	0x03, 0x1b
        /*002e*/ 	.short	0x00ff


	//----- nvinfo : EIATTR_MERCURY_ISA_VERSION
	.align		4
        /*0030*/ 	.byte	0x03, 0x5f
        /*0032*/ 	.short	0x0101


	//----- nvinfo : EIATTR_VRC_CTA_INIT_COUNT
	.align		4
        /*0034*/ 	.byte	0x02, 0x4a
	.zero		1
	.zero		1


	//----- nvinfo : EIATTR_EXIT_INSTR_OFFSETS
	.align		4
        /*0038*/ 	.byte	0x04, 0x1c
        /*003a*/ 	.short	(.L_278 - .L_277)


	//   ....[0]....
.L_277:
        /*003c*/ 	.word	0x00000060


	//----- nvinfo : EIATTR_MAX_THREADS
	.align		4
.L_278:
        /*0040*/ 	.byte	0x04, 0x05
        /*0042*/ 	.short	(.L_280 - .L_279)
.L_279:
        /*0044*/ 	.word	0x00000001
        /*0048*/ 	.word	0x00000001
        /*004c*/ 	.word	0x00000001


	//----- nvinfo : EIATTR_CBANK_PARAM_SIZE
	.align		4
.L_280:
        /*0050*/ 	.byte	0x03, 0x19
        /*0052*/ 	.short	0x000c


	//----- nvinfo : EIATTR_PARAM_CBANK
	.align		4
        /*0054*/ 	.byte	0x04, 0x0a
        /*0056*/ 	.short	(.L_282 - .L_281)
	.align		4
.L_281:
        /*0058*/ 	.word	index@(.nv.constant0._ZN6thrust24THRUST_300001_SM_1000_NS8cuda_cub4core6detail13_kernel_agentINS1_8__reduce10DrainAgentIiEEJN3cub18CUB_300001_SM_10009GridQueueIjEEiEEEvDpT0_)
        /*005c*/ 	.short	0x0380
        /*005e*/ 	.short	0x000c


	//----- nvinfo : EIATTR_SW_WAR
	.align		4
.L_282:
        /*0060*/ 	.byte	0x04, 0x36
        /*0062*/ 	.short	(.L_284 - .L_283)
.L_283:
        /*0064*/ 	.word	0x00000008
.L_284:


//--------------------- .nv.info._ZN6thrust24THRUST_300001_SM_1000_NS8cuda_cub4core6detail13_kernel_agentINS1_8__reduce11ReduceAgentINS0_12zip_iteratorIN4cuda3std3__45tupleIJNS0_10device_ptrIiEENS0_17counting_iteratorIlNS0_11use_defaultESF_SF_EEEEEEEPNSB_IJilEEESJ_iNS1_9__extrema9arg_max_fIilNSA_4lessIiEEEEEEJSI_SK_iN3cub18CUB_300001_SM_100013GridEvenShareIiEENSS_9GridQueueIjEESP_EEEvDpT0_ --------------------------
	.section	.nv.info._ZN6thrust24THRUST_300001_SM_1000_NS8cuda_cub4core6detail13_kernel_agentINS1_8__reduce11ReduceAgentINS0_12zip_iteratorIN4cuda3std3__45tupleIJNS0_10device_ptrIiEENS0_17counting_iteratorIlNS0_11use_defaultESF_SF_EEEEEEEPNSB_IJilEEESJ_iNS1_9__extrema9arg_max_fIilNSA_4lessIiEEEEEEJSI_SK_iN3cub18CUB_300001_SM_100013GridEvenShareIiEENSS_9GridQueueIjEESP_EEEvDpT0_,"",@"SHT_CUDA_INFO"
	.sectionflags	@""
	.align	4


	//----- nvinfo : EIATTR_CUDA_API_VERSION
	.align		4
        /*0000*/ 	.byte	0x04, 0x37
        /*0002*/ 	.short	(.L_286 - .L_285)
.L_285:
        /*0004*/ 	.word	0x00000082


	//----- nvinfo : EIATTR_KPARAM_INFO
	.align		4
.L_286:
        /*0008*/ 	.byte	0x04, 0x17
        /*000a*/ 	.short	(.L_288 - .L_287)
.L_287:
        /*000c*/ 	.word	0x00000000
        /*0010*/ 	.short	0x0005
        /*0012*/ 	.short	0x0050
        /*0014*/ 	.byte	0x00, 0xf0, 0x05, 0x00


	//----- nvinfo : EIATTR_KPARAM_INFO
	.align		4
.L_288:
        /*0018*/ 	.byte	0x04, 0x17
        /*001a*/ 	.short	(.L_290 - .L_289)
.L_289:
        /*001c*/ 	.word	0x00000000
        /*0020*/ 	.short	0x0004
        /*0022*/ 	.short	0x0048
        /*0024*/ 	.byte	0x00, 0xf0, 0x21, 0x00


	//----- nvinfo : EIATTR_KPARAM_INFO
	.align		4
.L_290:
        /*0028*/ 	.byte	0x04, 0x17
        /*002a*/ 	.short	(.L_292 - .L_291)
.L_291:
        /*002c*/ 	.word	0x00000000
        /*0030*/ 	.short	0x0003
        /*0032*/ 	.short	0x001c
        /*0034*/ 	.byte	0x00, 0xf0, 0xa1, 0x00


	//----- nvinfo : EIATTR_KPARAM_INFO
	.align		4
.L_292:
        /*0038*/ 	.byte	0x04, 0x17
        /*003a*/ 	.short	(.L_294 - .L_293)
.L_293:
        /*003c*/ 	.word	0x00000000
        /*0040*/ 	.short	0x0002
        /*0042*/ 	.short	0x0018
        /*0044*/ 	.byte	0x00, 0xf0, 0x11, 0x00


	//----- nvinfo : EIATTR_KPARAM_INFO
	.align		4
.L_294:
        /*0048*/ 	.byte	0x04, 0x17
        /*004a*/ 	.short	(.L_296 - .L_295)
.L_295:
        /*004c*/ 	.word	0x00000000
        /*0050*/ 	.short	0x0001
        /*0052*/ 	.short	0x0010
        /*0054*/ 	.byte	0x00, 0xf5, 0x21, 0x00


	//----- nvinfo : EIATTR_KPARAM_INFO
	.align		4
.L_296:
        /*0058*/ 	.byte	0x04, 0x17
        /*005a*/ 	.short	(.L_298 - .L_297)
.L_297:
        /*005c*/ 	.word	0x00000000
        /*0060*/ 	.short	0x0000
        /*0062*/ 	.short	0x0000
        /*0064*/ 	.byte	0x00, 0xf0, 0x41, 0x00


	//----- nvinfo : EIATTR_SPARSE_MMA_MASK
	.align		4
.L_298:
        /*0068*/ 	.byte	0x03, 0x50
        /*006a*/ 	.short	0x0000


	//----- nvinfo : EIATTR_MAXREG_COUNT
	.align		4
        /*006c*/ 	.byte	0x03, 0x1b
        /*006e*/ 	.short	0x00ff


	//----- nvinfo : EIATTR_NUM_BARRIERS
	.align		4
        /*0070*/ 	.byte	0x02, 0x4c
        /*0072*/ 	.byte	0x01
	.zero		1


	//----- nvinfo : EIATTR_MERCURY_ISA_VERSION
	.align		4
        /*0074*/ 	.byte	0x03, 0x5f
        /*0076*/ 	.short	0x0101


	//----- nvinfo : EIATTR_COOP_GROUP_MASK_REGIDS
	.align		4
        /*0078*/ 	.byte	0x04, 0x29
        /*007a*/ 	.short	(.L_300 - .L_299)


	//   ....[0]....
.L_299:
        /*007c*/ 	.word	0xffffffff


	//   ....[1]....
        /*0080*/ 	.word	0xffffffff


	//   ....[2]....
        /*0084*/ 	.word	0xffffffff


	//   ....[3]....
        /*0088*/ 	.word	0xffffffff


	//   ....[4]....
        /*008c*/ 	.word	0xffffffff


	//   ....[5]....
        /*0090*/ 	.word	0xffffffff


	//   ....[6]....
        /*0094*/ 	.word	0xffffffff


	//   ....[7]....
        /*0098*/ 	.word	0xffffffff


	//   ....[8]....
        /*009c*/ 	.word	0xffffffff


	//   ....[9]....
        /*00a0*/ 	.word	0xffffffff


	//   ....[10]....
        /*00a4*/ 	.word	0xffffffff


	//   ....[11]....
        /*00a8*/ 	.word	0xffffffff


	//   ....[12]....
        /*00ac*/ 	.word	0xffffffff


	//   ....[13]....
        /*00b0*/ 	.word	0xffffffff


	//   ....[14]....
        /*00b4*/ 	.word	0xffffffff


	//   ....[15]....
        /*00b8*/ 	.word	0xffffffff


	//   ....[16]....
        /*00bc*/ 	.word	0xffffffff


	//   ....[17]....
        /*00c0*/ 	.word	0xffffffff


	//   ....[18]....
        /*00c4*/ 	.word	0xffffffff


	//   ....[19]....
        /*00c8*/ 	.word	0xffffffff


	//   ....[20]....
        /*00cc*/ 	.word	0xffffffff


	//   ....[21]....
        /*00d0*/ 	.word	0xffffffff


	//   ....[22]....
        /*00d4*/ 	.word	0xffffffff


	//   ....[23]....
        /*00d8*/ 	.word	0xffffffff


	//   ....[24]....
        /*00dc*/ 	.word	0xffffffff


	//   ....[25]....
        /*00e0*/ 	.word	0xffffffff


	//   ....[26]....
        /*00e4*/ 	.word	0xffffffff


	//   ....[27]....
        /*00e8*/ 	.word	0xffffffff


	//   ....[28]....
        /*00ec*/ 	.word	0xffffffff


	//   ....[29]....
        /*00f0*/ 	.word	0xffffffff


	//   ....[30]....
        /*00f4*/ 	.word	0xffffffff


	//   ....[31]....
        /*00f8*/ 	.word	0xffffffff


	//   ....[32]....
        /*00fc*/ 	.word	0xffffffff


	//   ....[33]....
        /*0100*/ 	.word	0xffffffff


	//   ....[34]....
        /*0104*/ 	.word	0xffffffff


	//   ....[35]....
        /*0108*/ 	.word	0xffffffff


	//   ....[36]....
        /*010c*/ 	.word	0xffffffff


	//   ....[37]....
        /*0110*/ 	.word	0xffffffff


	//   ....[38]....
        /*0114*/ 	.word	0xffffffff


	//   ....[39]....
        /*0118*/ 	.word	0xffffffff


	//   ....[40]....
        /*011c*/ 	.word	0xffffffff


	//   ....[41]....
        /*0120*/ 	.word	0xffffffff


	//   ....[42]....
        /*0124*/ 	.word	0xffffffff


	//   ....[43]....
        /*0128*/ 	.word	0xffffffff


	//   ....[44]....
        /*012c*/ 	.word	0xffffffff


	//----- nvinfo : EIATTR_COOP_GROUP_INSTR_OFFSETS
	.align		4
.L_300:
        /*0130*/ 	.byte	0x04, 0x28
        /*0132*/ 	.short	(.L_302 - .L_301)


	//   ....[0]....
.L_301:
        /*0134*/ 	.word	0x00000b70


	//   ....[1]....
        /*0138*/ 	.word	0x00000ba0


	//   ....[2]....
        /*013c*/ 	.word	0x00000bb0


	//   ....[3]....
        /*0140*/ 	.word	0x00000d20


	//   ....[4]....
        /*0144*/ 	.word	0x00000d60


	//   ....[5]....
        /*0148*/ 	.word	0x00000d90


	//   ....[6]....
        /*014c*/ 	.word	0x00000ed0


	//   ....[7]....
        /*0150*/ 	.word	0x00000f00


	//   ....[8]....
        /*0154*/ 	.word	0x00000f30


	//   ....[9]....
        /*0158*/ 	.word	0x00001060


	//   ....[10]....
        /*015c*/ 	.word	0x00001090


	//   ....[11]....
        /*0160*/ 	.word	0x000010c0


	//   ....[12]....
        /*0164*/ 	.word	0x000011f0


	//   ....[13]....
        /*0168*/ 	.word	0x00001220


	//   ....[14]....
        /*016c*/ 	.word	0x00001250


	//   ....[15]....
        /*0170*/ 	.word	0x00001e00


	//   ....[16]....
        /*0174*/ 	.word	0x00001e10


	//   ....[17]....
        /*0178*/ 	.word	0x00001e90


	//   ....[18]....
        /*017c*/ 	.word	0x00002010


	//   ....[19]....
        /*0180*/ 	.word	0x00002040


	//   ....[20]....
        /*0184*/ 	.word	0x00002070


	//   ....[21]....
        /*0188*/ 	.word	0x000021a0


	//   ....[22]....
        /*018c*/ 	.word	0x000021d0


	//   ....[23]....
        /*0190*/ 	.word	0x00002200


	//   ....[24]....
        /*0194*/ 	.word	0x00002330


	//   ....[25]....
        /*0198*/ 	.word	0x00002360


	//   ....[26]....
        /*019c*/ 	.word	0x00002390


	//   ....[27]....
        /*01a0*/ 	.word	0x000024c0


	//   ....[28]....
        /*01a4*/ 	.word	0x000024f0


	//   ....[29]....
        /*01a8*/ 	.word	0x00002520


	//   ....[30]....
        /*01ac*/ 	.word	0x000046b0


	//   ....[31]....
        /*01b0*/ 	.word	0x000046d0


	//   ....[32]....
        /*01b4*/ 	.word	0x000046e0


	//   ....[33]....
        /*01b8*/ 	.word	0x00004880


	//   ....[34]....
        /*01bc*/ 	.word	0x000048b0


	//   ....[35]....
        /*01c0*/ 	.word	0x000048e0


	//   ....[36]....
        /*01c4*/ 	.word	0x00004a10


	//   ....[37]....
        /*01c8*/ 	.word	0x00004a40


	//   ....[38]....
        /*01cc*/ 	.word	0x00004a70


	//   ....[39]....
        /*01d0*/ 	.word	0x00004ba0


	//   ....[40]....
        /*01d4*/ 	.word	0x00004bd0


	//   ....[41]....
        /*01d8*/ 	.word	0x00004c00


	//   ....[42]....
        /*01dc*/ 	.word	0x00004d30


	//   ....[43]....
        /*01e0*/ 	.word	0x00004d60


	//   ....[44]....
        /*01e4*/ 	.word	0x00004d90


	//----- nvinfo : EIATTR_VRC_CTA_INIT_COUNT
	.align		4
.L_302:
        /*01e8*/ 	.byte	0x02, 0x4a
	.zero		1
	.zero		1


	//----- nvinfo : EIATTR_EXIT_INSTR_OFFSETS
	.align		4
        /*01ec*/ 	.byte	0x04, 0x1c
        /*01ee*/ 	.short	(.L_304 - .L_303)


	//   ....[0]....
.L_303:
        /*01f0*/ 	.word	0x000058a0


	//   ....[1]....
        /*01f4*/ 	.word	0x00005910


	//----- nvinfo : EIATTR_MAX_THREADS
	.align		4
.L_304:
        /*01f8*/ 	.byte	0x04, 0x05
        /*01fa*/ 	.short	(.L_306 - .L_305)
.L_305:
        /*01fc*/ 	.word	0x00000100
        /*0200*/ 	.word	0x00000001
        /*0204*/ 	.word	0x00000001


	//----- nvinfo : EIATTR_CRS_STACK_SIZE
	.align		4
.L_306:
        /*0208*/ 	.byte	0x04, 0x1e
        /*020a*/ 	.short	(.L_308 - .L_307)
.L_307:
        /*020c*/ 	.word	0x00000000


	//----- nvinfo : EIATTR_CBANK_PARAM_SIZE
	.align		4
.L_308:
        /*0210*/ 	.byte	0x03, 0x19
        /*0212*/ 	.short	0x0051


	//----- nvinfo : EIATTR_PARAM_CBANK
	.align		4
        /*0214*/ 	.byte	0x04, 0x0a
        /*0216*/ 	.short	(.L_310 - .L_309)
	.align		4
.L_309:
        /*0218*/ 	.word	index@(.nv.constant0._ZN6thrust24THRUST_300001_SM_1000_NS8cuda_cub4core6detail13_kernel_agentINS1_8__reduce11ReduceAgentINS0_12zip_iteratorIN4cuda3std3__45tupleIJNS0_10device_ptrIiEENS0_17counting_iteratorIlNS0_11use_defaultESF_SF_EEEEEEEPNSB_IJilEEESJ_iNS1_9__extrema9arg_max_fIilNSA_4lessIiEEEEEEJSI_SK_iN3cub18CUB_300001_SM_100013GridEvenShareIiEENSS_9GridQueueIjEESP_EEEvDpT0_)
        /*021c*/ 	.short	0x0380
        /*021e*/ 	.short	0x0051


	//----- nvinfo : EIATTR_SW_WAR
	.align		4
.L_310:
        /*0220*/ 	.byte	0x04, 0x36
        /*0222*/ 	.short	(.L_312 - .L_311)
.L_311:
        /*0224*/ 	.word	0x00000008
.L_312:


//--------------------- .nv.info._ZN6thrust24THRUST_300001_SM_1000_NS8cuda_cub4core6detail13_kernel_agentINS1_8__reduce11ReduceAgentINS0_12zip_iteratorIN4cuda3std3__45tupleIJNS0_10device_ptrIiEENS0_17counting_iteratorIlNS0_11use_defaultESF_SF_EEEEEEEPNSB_IJilEEESJ_iNS1_9__extrema9arg_max_fIilNSA_4lessIiEEEEEEJSI_SK_iSP_EEEvDpT0_ --------------------------
	.section	.nv.info._ZN6thrust24THRUST_300001_SM_1000_NS8cuda_cub4core6detail13_kernel_agentINS1_8__reduce11ReduceAgentINS0_12zip_iteratorIN4cuda3std3__45tupleIJNS0_10device_ptrIiEENS0_17counting_iteratorIlNS0_11use_defaultESF_SF_EEEEEEEPNSB_IJilEEESJ_iNS1_9__extrema9arg_max_fIilNSA_4lessIiEEEEEEJSI_SK_iSP_EEEvDpT0_,"",@"SHT_CUDA_INFO"
	.sectionflags	@""
	.align	4


	//----- nvinfo : EIATTR_CUDA_API_VERSION
	.align		4
        /*0000*/ 	.byte	0x04, 0x37
        /*0002*/ 	.short	(.L_314 - .L_313)
.L_313:
        /*0004*/ 	.word	0x00000082


	//----- nvinfo : EIATTR_KPARAM_INFO
	.align		4
.L_314:
        /*0008*/ 	.byte	0x04, 0x17
        /*000a*/ 	.short	(.L_316 - .L_315)
.L_315:
        /*000c*/ 	.word	0x00000000
        /*0010*/ 	.short	0x0003
        /*0012*/ 	.short	0x001c
        /*0014*/ 	.byte	0x00, 0xf0, 0x05, 0x00


	//----- nvinfo : EIATTR_KPARAM_INFO
	.align		4
.L_316:
        /*0018*/ 	.byte	0x04, 0x17
        /*001a*/ 	.short	(.L_318 - .L_317)
.L_317:
        /*001c*/ 	.word	0x00000000
        /*0020*/ 	.short	0x0002
        /*0022*/ 	.short	0x0018
        /*0024*/ 	.byte	0x00, 0xf0, 0x11, 0x00


	//----- nvinfo : EIATTR_KPARAM_INFO
	.align		4
.L_318:
        /*0028*/ 	.byte	0x04, 0x17
        /*002a*/ 	.short	(.L_320 - .L_319)
.L_319:
        /*002c*/ 	.word	0x00000000
        /*0030*/ 	.short	0x0001
        /*0032*/ 	.short	0x0010
        /*0034*/ 	.byte	0x00, 0xf5, 0x21, 0x00


	//----- nvinfo : EIATTR_KPARAM_INFO
	.align		4
.L_320:
        /*0038*/ 	.byte	0x04, 0x17
        /*003a*/ 	.short	(.L_322 - .L_321)
.L_321:
        /*003c*/ 	.word	0x00000000
        /*0040*/ 	.short	0x0000
        /*0042*/ 	.short	0x0000
        /*0044*/ 	.byte	0x00, 0xf0, 0x41, 0x00


	//----- nvinfo : EIATTR_SPARSE_MMA_MASK
	.align		4
.L_322:
        /*0048*/ 	.byte	0x03, 0x50
        /*004a*/ 	.short	0x0000


	//----- nvinfo : EIATTR_MAXREG_COUNT
	.align		4
        /*004c*/ 	.byte	0x03, 0x1b
        /*004e*/ 	.short	0x00ff


	//----- nvinfo : EIATTR_NUM_BARRIERS
	.align		4
        /*0050*/ 	.byte	0x02, 0x4c
        /*0052*/ 	.byte	0x01
	.zero		1


	//----- nvinfo : EIATTR_MERCURY_ISA_VERSION
	.align		4
        /*0054*/ 	.byte	0x03, 0x5f
        /*0056*/ 	.short	0x0101


	//----- nvinfo : EIATTR_COOP_GROUP_MASK_REGIDS
	.align		4
        /*0058*/ 	.byte	0x04, 0x29
        /*005a*/ 	.short	(.L_324 - .L_323)


	//   ....[0]....
.L_323:
        /*005c*/ 	.word	0xffffffff


	//   ....[1]....
        /*0060*/ 	.word	0xffffffff


	//   ....[2]....
        /*0064*/ 	.word	0xffffffff


	//   ....[3]....
        /*0068*/ 	.word	0xffffffff


	//   ....[4]....
        /*006c*/ 	.word	0xffffffff


	//   ....[5]....
        /*0070*/ 	.word	0xffffffff


	//   ....[6]....
        /*0074*/ 	.word	0xffffffff


	//   ....[7]....
        /*0078*/ 	.word	0xffffffff


	//   ....[8]....
        /*007c*/ 	.word	0xffffffff


	//   ....[9]....
        /*0080*/ 	.word	0xffffffff


	//   ....[10]....
        /*0084*/ 	.word	0xffffffff


	//   ....[11]....
        /*0088*/ 	.word	0xffffffff


	//   ....[12]....
        /*008c*/ 	.word	0xffffffff


	//   ....[13]....
        /*0090*/ 	.word	0xffffffff


	//   ....[14]....
        /*0094*/ 	.word	0xffffffff


	//   ....[15]....
        /*0098*/ 	.word	0xffffffff


	//   ....[16]....
        /*009c*/ 	.word	0xffffffff


	//   ....[17]....
        /*00a0*/ 	.word	0xffffffff


	//   ....[18]....
        /*00a4*/ 	.word	0xffffffff


	//   ....[19]....
        /*00a8*/ 	.word	0xffffffff


	//   ....[20]....
        /*00ac*/ 	.word	0xffffffff


	//   ....[21]....
        /*00b0*/ 	.word	0xffffffff


	//   ....[22]....
        /*00b4*/ 	.word	0xffffffff


	//   ....[23]....
        /*00b8*/ 	.word	0xffffffff


	//   ....[24]....
        /*00bc*/ 	.word	0xffffffff


	//   ....[25]....
        /*00c0*/ 	.word	0xffffffff


	//   ....[26]....
        /*00c4*/ 	.word	0xffffffff


	//   ....[27]....
        /*00c8*/ 	.word	0xffffffff


	//   ....[28]....
        /*00cc*/ 	.word	0xffffffff


	//   ....[29]....
        /*00d0*/ 	.word	0xffffffff


	//   ....[30]....
        /*00d4*/ 	.word	0xffffffff


	//   ....[31]....
        /*00d8*/ 	.word	0xffffffff


	//   ....[32]....
        /*00dc*/ 	.word	0xffffffff


	//   ....[33]....
        /*00e0*/ 	.word	0xffffffff


	//   ....[34]....
        /*00e4*/ 	.word	0xffffffff


	//   ....[35]....
        /*00e8*/ 	.word	0xffffffff


	//   ....[36]....
        /*00ec*/ 	.word	0xffffffff


	//   ....[37]....
        /*00f0*/ 	.word	0xffffffff


	//   ....[38]....
        /*00f4*/ 	.word	0xffffffff


	//   ....[39]....
        /*00f8*/ 	.word	0xffffffff


	//   ....[40]....
        /*00fc*/ 	.word	0xffffffff


	//   ....[41]....
        /*0100*/ 	.word	0xffffffff


	//   ....[42]....
        /*0104*/ 	.word	0xffffffff


	//   ....[43]....
        /*0108*/ 	.word	0xffffffff


	//   ....[44]....
        /*010c*/ 	.word	0xffffffff


	//----- nvinfo : EIATTR_COOP_GROUP_INSTR_OFFSETS
	.align		4
.L_324:
        /*0110*/ 	.byte	0x04, 0x28
        /*0112*/ 	.short	(.L_326 - .L_325)


	//   ....[0]....
.L_325:
        /*0114*/ 	.word	0x00000b00


	//   ....[1]....
        /*0118*/ 	.word	0x00000b30


	//   ....[2]....
        /*011c*/ 	.word	0x00000b40


	//   ....[3]....
        /*0120*/ 	.word	0x00000cb0


	//   ....[4]....
        /*0124*/ 	.word	0x00000cf0


	//   ....[5]....
        /*0128*/ 	.word	0x00000d20


	//   ....[6]....
        /*012c*/ 	.word	0x00000e60


	//   ....[7]....
        /*0130*/ 	.word	0x00000e90


	//   ....[8]....
        /*0134*/ 	.word	0x00000ec0


	//   ....[9]....
        /*0138*/ 	.word	0x00000ff0


	//   ....[10]....
        /*013c*/ 	.word	0x00001020


	//   ....[11]....
        /*0140*/ 	.word	0x00001050


	//   ....[12]....
        /*0144*/ 	.word	0x00001180


	//   ....[13]....
        /*0148*/ 	.word	0x000011b0


	//   ....[14]....
        /*014c*/ 	.word	0x000011e0


	//   ....[15]....
        /*0150*/ 	.word	0x00001da0


	//   ....[16]....
        /*0154*/ 	.word	0x00001db0


	//   ....[17]....
        /*0158*/ 	.word	0x00001e30


	//   ....[18]....
        /*015c*/ 	.word	0x00001fa0


	//   ....[19]....
        /*0160*/ 	.word	0x00001fd0


	//   ....[20]....
        /*0164*/ 	.word	0x00002000


	//   ....[21]....
        /*0168*/ 	.word	0x00002130


	//   ....[22]....
        /*016c*/ 	.word	0x00002160


	//   ....[23]....
        /*0170*/ 	.word	0x00002190


	//   ....[24]....
        /*0174*/ 	.word	0x000022c0


	//   ....[25]....
        /*0178*/ 	.word	0x000022f0


	//   ....[26]....
        /*017c*/ 	.word	0x00002320


	//   ....[27]....
        /*0180*/ 	.word	0x00002450


	//   ....[28]....
        /*0184*/ 	.word	0x00002480


	//   ....[29]....
        /*0188*/ 	.word	0x000024b0


	//   ....[30]....
        /*018c*/ 	.word	0x000043f0


	//   ....[31]....
        /*0190*/ 	.word	0x00004410


	//   ....[32]....
        /*0194*/ 	.word	0x00004420


	//   ....[33]....
        /*0198*/ 	.word	0x000045c0


	//   ....[34]....
        /*019c*/ 	.word	0x000045f0


	//   ....[35]....
        /*01a0*/ 	.word	0x00004620


	//   ....[36]....
        /*01a4*/ 	.word	0x00004750


	//   ....[37]....
        /*01a8*/ 	.word	0x00004780


	//   ....[38]....
        /*01ac*/ 	.word	0x000047b0


	//   ....[39]....
        /*01b0*/ 	.word	0x000048e0


	//   ....[40]....
        /*01b4*/ 	.word	0x00004910


	//   ....[41]....
        /*01b8*/ 	.word	0x00004940


	//   ....[42]....
        /*01bc*/ 	.word	0x00004a70


	//   ....[43]....
        /*01c0*/ 	.word	0x00004aa0


	//   ....[44]....
        /*01c4*/ 	.word	0x00004ad0


	//----- nvinfo : EIATTR_VRC_CTA_INIT_COUNT
	.align		4
.L_326:
        /*01c8*/ 	.byte	0x02, 0x4a
	.zero		1
	.zero		1


	//----- nvinfo : EIATTR_EXIT_INSTR_OFFSETS
	.align		4
        /*01cc*/ 	.byte	0x04, 0x1c
        /*01ce*/ 	.short	(.L_328 - .L_327)


	//   ....[0]....
.L_327:
        /*01d0*/ 	.word	0x00000030


	//   ....[1]....
        /*01d4*/ 	.word	0x000055e0


	//   ....[2]....
        /*01d8*/ 	.word	0x00005650


	//----- nvinfo : EIATTR_MAX_THREADS
	.align		4
.L_328:
        /*01dc*/ 	.byte	0x04, 0x05
        /*01de*/ 	.short	(.L_330 - .L_329)
.L_329:
        /*01e0*/ 	.word	0x00000100
        /*01e4*/ 	.word	0x00000001
        /*01e8*/ 	.word	0x00000001


	//----- nvinfo : EIATTR_CRS_STACK_SIZE
	.align		4
.L_330:
        /*01ec*/ 	.byte	0x04, 0x1e
        /*01ee*/ 	.short	(.L_332 - .L_331)
.L_331:
        /*01f0*/ 	.word	0x00000000


	//----- nvinfo : EIATTR_CBANK_PARAM_SIZE
	.align		4
.L_332:
        /*01f4*/ 	.byte	0x03, 0x19
        /*01f6*/ 	.short	0x001d


	//----- nvinfo : EIATTR_PARAM_CBANK
	.align		4
        /*01f8*/ 	.byte	0x04, 0x0a
        /*01fa*/ 	.short	(.L_334 - .L_333)
	.align		4
.L_333:
        /*01fc*/ 	.word	index@(.nv.constant0._ZN6thrust24THRUST_300001_SM_1000_NS8cuda_cub4core6detail13_kernel_agentINS1_8__reduce11ReduceAgentINS0_12zip_iteratorIN4cuda3std3__45tupleIJNS0_10device_ptrIiEENS0_17counting_iteratorIlNS0_11use_defaultESF_SF_EEEEEEEPNSB_IJilEEESJ_iNS1_9__extrema9arg_max_fIilNSA_4lessIiEEEEEEJSI_SK_iSP_EEEvDpT0_)
        /*0200*/ 	.short	0x0380
        /*0202*/ 	.short	0x001d


	//----- nvinfo : EIATTR_SW_WAR
	.align		4
.L_334:
        /*0204*/ 	.byte	0x04, 0x36
        /*0206*/ 	.short	(.L_336 - .L_335)
.L_335:
        /*0208*/ 	.word	0x00000008
.L_336:


//--------------------- .nv.info._Z10degreeCalcPiS_S_ii --------------------------
	.section	.nv.info._Z10degreeCalcPiS_S_ii,"",@"SHT_CUDA_INFO"
	.sectionflags	@""
	.align	4


	//----- nvinfo : EIATTR_CUDA_API_VERSION
	.align		4
        /*0000*/ 	.byte	0x04, 0x37
        /*0002*/ 	.short	(.L_338 - .L_337)
.L_337:
        /*0004*/ 	.word	0x00000082


	//----- nvinfo : EIATTR_KPARAM_INFO
	.align		4
.L_338:
        /*0008*/ 	.byte	0x04, 0x17
        /*000a*/ 	.short	(.L_340 - .L_339)
.L_339:
        /*000c*/ 	.word	0x00000000
        /*0010*/ 	.short	0x0004
        /*0012*/ 	.short	0x001c
        /*0014*/ 	.byte	0x00, 0xf0, 0x11, 0x00


	//----- nvinfo : EIATTR_KPARAM_INFO
	.align		4
.L_340:
        /*0018*/ 	.byte	0x04, 0x17
        /*001a*/ 	.short	(.L_342 - .L_341)
.L_341:
        /*001c*/ 	.word	0x00000000
        /*0020*/ 	.short	0x0003
        /*0022*/ 	.short	0x0018
        /*0024*/ 	.byte	0x00, 0xf0, 0x11, 0x00


	//----- nvinfo : EIATTR_KPARAM_INFO
	.align		4
.L_342:
        /*0028*/ 	.byte	0x04, 0x17
        /*002a*/ 	.short	(.L_344 - .L_343)
.L_343:
        /*002c*/ 	.word	0x00000000
        /*0030*/ 	.short	0x0002
        /*0032*/ 	.short	0x0010
        /*0034*/ 	.byte	0x00, 0xf5, 0x21, 0x00


	//----- nvinfo : EIATTR_KPARAM_INFO
	.align		4
.L_344:
        /*0038*/ 	.byte	0x04, 0x17
        /*003a*/ 	.short	(.L_346 - .L_345)
.L_345:
        /*003c*/ 	.word	0x00000000
        /*0040*/ 	.short	0x0001
        /*0042*/ 	.short	0x0008
        /*0044*/ 	.byte	0x00, 0xf5, 0x21, 0x00


	//----- nvinfo : EIATTR_KPARAM_INFO
	.align		4
.L_346:
        /*0048*/ 	.byte	0x04, 0x17
        /*004a*/ 	.short	(.L_348 - .L_347)
.L_347:
        /*004c*/ 	.word	0x00000000
        /*0050*/ 	.short	0x0000
        /*0052*/ 	.short	0x0000
        /*0054*/ 	.byte	0x00, 0xf5, 0x21, 0x00


	//----- nvinfo : EIATTR_SPARSE_MMA_MASK
	.align		4
.L_348:
        /*0058*/ 	.byte	0x03, 0x50
        /*005a*/ 	.short	0x0000


	//----- nvinfo : EIATTR_MAXREG_COUNT
	.align		4
        /*005c*/ 	.byte	0x03, 0x1b
        /*005e*/ 	.short	0x00ff


	//----- nvinfo : EIATTR_MERCURY_ISA_VERSION
	.align		4
        /*0060*/ 	.byte	0x03, 0x5f
        /*0062*/ 	.short	0x0101


	//----- nvinfo : EIATTR_VRC_CTA_INIT_COUNT
	.align		4
        /*0064*/ 	.byte	0x02, 0x4a
	.zero		1
	.zero		1


	//----- nvinfo : EIATTR_EXIT_INSTR_OFFSETS
	.align		4
        /*0068*/ 	.byte	0x04, 0x1c
        /*006a*/ 	.short	(.L_350 - .L_349)


	//   ....[0]....
.L_349:
        /*006c*/ 	.word	0x00000070


	//   ....[1]....
        /*0070*/ 	.word	0x00000150


	//----- nvinfo : EIATTR_CBANK_PARAM_SIZE
	.align		4
.L_350:
        /*0074*/ 	.byte	0x03, 0x19
        /*0076*/ 	.short	0x0020


	//----- nvinfo : EIATTR_PARAM_CBANK
	.align		4
        /*0078*/ 	.byte	0x04, 0x0a
        /*007a*/ 	.short	(.L_352 - .L_351)
	.align		4
.L_351:
        /*007c*/ 	.word	index@(.nv.constant0._Z10degreeCalcPiS_S_ii)
        /*0080*/ 	.short	0x0380
        /*0082*/ 	.short	0x0020


	//----- nvinfo : EIATTR_SW_WAR
	.align		4
.L_352:
        /*0084*/ 	.byte	0x04, 0x36
        /*0086*/ 	.short	(.L_354 - .L_353)
.L_353:
        /*0088*/ 	.word	0x00000008
.L_354:


//--------------------- .nv.info._Z15randomNumberingP17curandStateXORWOWPiii --------------------------
	.section	.nv.info._Z15randomNumberingP17curandStateXORWOWPiii,"",@"SHT_CUDA_INFO"
	.sectionflags	@""
	.align	4


	//----- nvinfo : EIATTR_CUDA_API_VERSION
	.align		4
        /*0000*/ 	.byte	0x04, 0x37
        /*0002*/ 	.short	(.L_356 - .L_355)
.L_355:
        /*0004*/ 	.word	0x00000082


	//----- nvinfo : EIATTR_KPARAM_INFO
	.align		4
.L_356:
        /*0008*/ 	.byte	0x04, 0x17
        /*000a*/ 	.short	(.L_358 - .L_357)
.L_357:
        /*000c*/ 	.word	0x00000000
        /*0010*/ 	.short	0x0003
        /*0012*/ 	.short	0x0014
        /*0014*/ 	.byte	0x00, 0xf0, 0x11, 0x00


	//----- nvinfo : EIATTR_KPARAM_INFO
	.align		4
.L_358:
        /*0018*/ 	.byte	0x04, 0x17
        /*001a*/ 	.short	(.L_360 - .L_359)
.L_359:
        /*001c*/ 	.word	0x00000000
        /*0020*/ 	.short	0x0002
        /*0022*/ 	.short	0x0010
        /*0024*/ 	.byte	0x00, 0xf0, 0x11, 0x00


	//----- nvinfo : EIATTR_KPARAM_INFO
	.align		4
.L_360:
        /*0028*/ 	.byte	0x04, 0x17
        /*002a*/ 	.short	(.L_362 - .L_361)
.L_361:
        /*002c*/ 	.word	0x00000000
        /*0030*/ 	.short	0x0001
        /*0032*/ 	.short	0x0008
        /*0034*/ 	.byte	0x00, 0xf5, 0x21, 0x00


	//----- nvinfo : EIATTR_KPARAM_INFO
	.align		4
.L_362:
        /*0038*/ 	.byte	0x04, 0x17
        /*003a*/ 	.short	(.L_364 - .L_363)
.L_363:
        /*003c*/ 	.word	0x00000000
        /*0040*/ 	.short	0x0000
        /*0042*/ 	.short	0x0000
        /*0044*/ 	.byte	0x00, 0xf5, 0x21, 0x00


	//----- nvinfo : EIATTR_SPARSE_MMA_MASK
	.align		4
.L_364:
        /*0048*/ 	.byte	0x03, 0x50
        /*004a*/ 	.short	0x0000


	//----- nvinfo : EIATTR_MAXREG_COUNT
	.align		4
        /*004c*/ 	.byte	0x03, 0x1b
        /*004e*/ 	.short	0x00ff


	//----- nvinfo : EIATTR_MERCURY_ISA_VERSION
	.align		4
        /*0050*/ 	.byte	0x03, 0x5f
        /*0052*/ 	.short	0x0101


	//----- nvinfo : EIATTR_VRC_CTA_INIT_COUNT
	.align		4
        /*0054*/ 	.byte	0x02, 0x4a
	.zero		1
	.zero		1


	//----- nvinfo : EIATTR_EXIT_INSTR_OFFSETS
	.align		4
        /*0058*/ 	.byte	0x04, 0x1c
        /*005a*/ 	.short	(.L_366 - .L_365)


	//   ....[0]....
.L_365:
        /*005c*/ 	.word	0x000002b0


	//----- nvinfo : EIATTR_CBANK_PARAM_SIZE
	.align		4
.L_366:
        /*0060*/ 	.byte	0x03, 0x19
        /*0062*/ 	.short	0x0018


	//----- nvinfo : EIATTR_PARAM_CBANK
	.align		4
        /*0064*/ 	.byte	0x04, 0x0a
        /*0066*/ 	.short	(.L_368 - .L_367)
	.align		4
.L_367:
        /*0068*/ 	.word	index@(.nv.constant0._Z15randomNumberingP17curandStateXORWOWPiii)
        /*006c*/ 	.short	0x0380
        /*006e*/ 	.short	0x0018


	//----- nvinfo : EIATTR_SW_WAR
	.align		4
.L_368:
        /*0070*/ 	.byte	0x04, 0x36
        /*0072*/ 	.short	(.L_370 - .L_369)
.L_369:
        /*0074*/ 	.word	0x00000008
.L_370:


//--------------------- .nv.info._Z12setup_kernelP17curandStateXORWOWm --------------------------
	.section	.nv.info._Z12setup_kernelP17curandStateXORWOWm,"",@"SHT_CUDA_INFO"
	.sectionflags	@""
	.align	4


	//----- nvinfo : EIATTR_CUDA_API_VERSION
	.align		4
        /*0000*/ 	.byte	0x04, 0x37
        /*0002*/ 	.short	(.L_372 - .L_371)
.L_371:
        /*0004*/ 	.word	0x00000082


	//----- nvinfo : EIATTR_KPARAM_INFO
	.align		4
.L_372:
        /*0008*/ 	.byte	0x04, 0x17
        /*000a*/ 	.short	(.L_374 - .L_373)
.L_373:
        /*000c*/ 	.word	0x00000000
        /*0010*/ 	.short	0x0001
        /*0012*/ 	.short	0x0008
        /*0014*/ 	.byte	0x00, 0xf0, 0x21, 0x00


	//----- nvinfo : EIATTR_KPARAM_INFO
	.align		4
.L_374:
        /*0018*/ 	.byte	0x04, 0x17
        /*001a*/ 	.short	(.L_376 - .L_375)
.L_375:
        /*001c*/ 	.word	0x00000000
        /*0020*/ 	.short	0x0000
        /*0022*/ 	.short	0x0000
        /*0024*/ 	.byte	0x00, 0xf5, 0x21, 0x00


	//----- nvinfo : EIATTR_SPARSE_MMA_MASK
	.align		4
.L_376:
        /*0028*/ 	.byte	0x03, 0x50
        /*002a*/ 	.short	0x0000


	//----- nvinfo : EIATTR_MAXREG_COUNT
	.align		4
        /*002c*/ 	.byte	0x03, 0x1b
        /*002e*/ 	.short	0x00ff


	//----- nvinfo : EIATTR_MERCURY_ISA_VERSION
	.align		4
        /*0030*/ 	.byte	0x03, 0x5f
        /*0032*/ 	.short	0x0101


	//----- nvinfo : EIATTR_VRC_CTA_INIT_COUNT
	.align		4
        /*0034*/ 	.byte	0x02, 0x4a
	.zero		1
	.zero		1


	//----- nvinfo : EIATTR_EXIT_INSTR_OFFSETS
	.align		4
        /*0038*/ 	.byte	0x04, 0x1c
        /*003a*/ 	.short	(.L_378 - .L_377)


	//   ....[0]....
.L_377:
        /*003c*/ 	.word	0x00000ed0


	//----- nvinfo : EIATTR_CRS_STACK_SIZE
	.align		4
.L_378:
        /*0040*/ 	.byte	0x04, 0x1e
        /*0042*/ 	.short	(.L_380 - .L_379)
.L_379:
        /*0044*/ 	.word	0x00000000


	//----- nvinfo : EIATTR_CBANK_PARAM_SIZE
	.align		4
.L_380:
        /*0048*/ 	.byte	0x03, 0x19
        /*004a*/ 	.short	0x0010


	//----- nvinfo : EIATTR_PARAM_CBANK
	.align		4
        /*004c*/ 	.byte	0x04, 0x0a
        /*004e*/ 	.short	(.L_382 - .L_381)
	.align		4
.L_381:
        /*0050*/ 	.word	index@(.nv.constant0._Z12setup_kernelP17curandStateXORWOWm)
        /*0054*/ 	.short	0x0380
        /*0056*/ 	.short	0x0010


	//----- nvinfo : EIATTR_SW_WAR
	.align		4
.L_382:
        /*0058*/ 	.byte	0x04, 0x36
        /*005a*/ 	.short	(.L_384 - .L_383)
.L_383:
        /*005c*/ 	.word	0x00000008
.L_384:


//--------------------- .nv.info._Z12colourMinMaxPiS_S_iiS_i --------------------------
	.section	.nv.info._Z12colourMinMaxPiS_S_iiS_i,"",@"SHT_CUDA_INFO"
	.sectionflags	@""
	.align	4


	//----- nvinfo : EIATTR_CUDA_API_VERSION
	.align		4
        /*0000*/ 	.byte	0x04, 0x37
        /*0002*/ 	.short	(.L_386 - .L_385)
.L_385:
        /*0004*/ 	.word	0x00000082


	//----- nvinfo : EIATTR_KPARAM_INFO
	.align		4
.L_386:
        /*0008*/ 	.byte	0x04, 0x17
        /*000a*/ 	.short	(.L_388 - .L_387)
.L_387:
        /*000c*/ 	.word	0x00000000
        /*0010*/ 	.short	0x0006
        /*0012*/ 	.short	0x0028
        /*0014*/ 	.byte	0x00, 0xf0, 0x11, 0x00


	//----- nvinfo : EIATTR_KPARAM_INFO
	.align		4
.L_388:
        /*0018*/ 	.byte	0x04, 0x17
        /*001a*/ 	.short	(.L_390 - .L_389)
.L_389:
        /*001c*/ 	.word	0x00000000
        /*0020*/ 	.short	0x0005
        /*0022*/ 	.short	0x0020
        /*0024*/ 	.byte	0x00, 0xf5, 0x21, 0x00


	//----- nvinfo : EIATTR_KPARAM_INFO
	.align		4
.L_390:
        /*0028*/ 	.byte	0x04, 0x17
        /*002a*/ 	.short	(.L_392 - .L_391)
.L_391:
        /*002c*/ 	.word	0x00000000
        /*0030*/ 	.short	0x0004
        /*0032*/ 	.short	0x001c
        /*0034*/ 	.byte	0x00, 0xf0, 0x11, 0x00


	//----- nvinfo : EIATTR_KPARAM_INFO
	.align		4
.L_392:
        /*0038*/ 	.byte	0x04, 0x17
        /*003a*/ 	.short	(.L_394 - .L_393)
.L_393:
        /*003c*/ 	.word	0x00000000
        /*0040*/ 	.short	0x0003
        /*0042*/ 	.short	0x0018
        /*0044*/ 	.byte	0x00, 0xf0, 0x11, 0x00


	//----- nvinfo : EIATTR_KPARAM_INFO
	.align		4
.L_394:
        /*0048*/ 	.byte	0x04, 0x17
        /*004a*/ 	.short	(.L_396 - .L_395)
.L_395:
        /*004c*/ 	.word	0x00000000
        /*0050*/ 	.short	0x0002
        /*0052*/ 	.short	0x0010
        /*0054*/ 	.byte	0x00, 0xf5, 0x21, 0x00


	//----- nvinfo : EIATTR_KPARAM_INFO
	.align		4
.L_396:
        /*0058*/ 	.byte	0x04, 0x17
        /*005a*/ 	.short	(.L_398 - .L_397)
.L_397:
        /*005c*/ 	.word	0x00000000
        /*0060*/ 	.short	0x0001
        /*0062*/ 	.short	0x0008
        /*0064*/ 	.byte	0x00, 0xf5, 0x21, 0x00


	//----- nvinfo : EIATTR_KPARAM_INFO
	.align		4
.L_398:
        /*0068*/ 	.byte	0x04, 0x17
        /*006a*/ 	.short	(.L_400 - .L_399)
.L_399:
        /*006c*/ 	.word	0x00000000
        /*0070*/ 	.short	0x0000
        /*0072*/ 	.short	0x0000
        /*0074*/ 	.byte	0x00, 0xf5, 0x21, 0x00


	//----- nvinfo : EIATTR_SPARSE_MMA_MASK
	.align		4
.L_400:
        /*0078*/ 	.byte	0x03, 0x50
        /*007a*/ 	.short	0x0000


	//----- nvinfo : EIATTR_MAXREG_COUNT
	.align		4
        /*007c*/ 	.byte	0x03, 0x1b
        /*007e*/ 	.short	0x00ff


	//----- nvinfo : EIATTR_MERCURY_ISA_VERSION
	.align		4
        /*0080*/ 	.byte	0x03, 0x5f
        /*0082*/ 	.short	0x0101


	//----- nvinfo : EIATTR_INT_WARP_WIDE_INSTR_OFFSETS
	.align		4
        /*0084*/ 	.byte	0x04, 0x31
        /*0086*/ 	.short	(.L_402 - .L_401)


	//   ....[0]....
.L_401:
        /*0088*/ 	.word	0x000006b0


	//----- nvinfo : EIATTR_VRC_CTA_INIT_COUNT
	.align		4
.L_402:
        /*008c*/ 	.byte	0x02, 0x4a
	.zero		1
	.zero		1


	//----- nvinfo : EIATTR_EXIT_INSTR_OFFSETS
	.align		4
        /*0090*/ 	.byte	0x04, 0x1c
        /*0092*/ 	.short	(.L_404 - .L_403)


	//   ....[0]....
.L_403:
        /*0094*/ 	.word	0x00000070


	//   ....[1]....
        /*0098*/ 	.word	0x000000d0


	//   ....[2]....
        /*009c*/ 	.word	0x00000400


	//   ....[3]....
        /*00a0*/ 	.word	0x00000570


	//   ....[4]....
        /*00a4*/ 	.word	0x00000700


	//----- nvinfo : EIATTR_CRS_STACK_SIZE
	.align		4
.L_404:
        /*00a8*/ 	.byte	0x04, 0x1e
        /*00aa*/ 	.short	(.L_406 - .L_405)
.L_405:
        /*00ac*/ 	.word	0x00000000


	//----- nvinfo : EIATTR_CBANK_PARAM_SIZE
	.align		4
.L_406:
        /*00b0*/ 	.byte	0x03, 0x19
        /*00b2*/ 	.short	0x002c


	//----- nvinfo : EIATTR_PARAM_CBANK
	.align		4
        /*00b4*/ 	.byte	0x04, 0x0a
        /*00b6*/ 	.short	(.L_408 - .L_407)
	.align		4
.L_407:
        /*00b8*/ 	.word	index@(.nv.constant0._Z12colourMinMaxPiS_S_iiS_i)
        /*00bc*/ 	.short	0x0380
        /*00be*/ 	.short	0x002c


	//----- nvinfo : EIATTR_SW_WAR
	.align		4
.L_408:
        /*00c0*/ 	.byte	0x04, 0x36
        /*00c2*/ 	.short	(.L_410 - .L_409)
.L_409:
        /*00c4*/ 	.word	0x00000008
.L_410:


//--------------------- .nv.info._Z20incrementalColouringPiS_iiS_iii --------------------------
	.section	.nv.info._Z20incrementalColouringPiS_iiS_iii,"",@"SHT_CUDA_INFO"
	.sectionflags	@""
	.align	4


	//----- nvinfo : EIATTR_CUDA_API_VERSION
	.align		4
        /*0000*/ 	.byte	0x04, 0x37
        /*0002*/ 	.short	(.L_412 - .L_411)
.L_411:
        /*0004*/ 	.word	0x00000082


	//----- nvinfo : EIATTR_KPARAM_INFO
	.align		4
.L_412:
        /*0008*/ 	.byte	0x04, 0x17
        /*000a*/ 	.short	(.L_414 - .L_413)
.L_413:
        /*000c*/ 	.word	0x00000000
        /*0010*/ 	.short	0x0007
        /*0012*/ 	.short	0x0028
        /*0014*/ 	.byte	0x00, 0xf0, 0x11, 0x00


	//----- nvinfo : EIATTR_KPARAM_INFO
	.align		4
.L_414:
        /*0018*/ 	.byte	0x04, 0x17
        /*001a*/ 	.short	(.L_416 - .L_415)
.L_415:
        /*001c*/ 	.word	0x00000000
        /*0020*/ 	.short	0x0006
        /*0022*/ 	.short	0x0024
        /*0024*/ 	.byte	0x00, 0xf0, 0x11, 0x00


	//----- nvinfo : EIATTR_KPARAM_INFO
	.align		4
.L_416:
        /*0028*/ 	.byte	0x04, 0x17
        /*002a*/ 	.short	(.L_418 - .L_417)
.L_417:
        /*002c*/ 	.word	0x00000000
        /*0030*/ 	.short	0x0005
        /*0032*/ 	.short	0x0020
        /*0034*/ 	.byte	0x00, 0xf0, 0x11, 0x00


	//----- nvinfo : EIATTR_KPARAM_INFO
	.align		4
.L_418:
        /*0038*/ 	.byte	0x04, 0x17
        /*003a*/ 	.short	(.L_420 - .L_419)
.L_419:
        /*003c*/ 	.word	0x00000000
        /*0040*/ 	.short	0x0004
        /*0042*/ 	.short	0x0018
        /*0044*/ 	.byte	0x00, 0xf5, 0x21, 0x00


	//----- nvinfo : EIATTR_KPARAM_INFO
	.align		4
.L_420:
        /*0048*/ 	.byte	0x04, 0x17
        /*004a*/ 	.short	(.L_422 - .L_421)
.L_421:
        /*004c*/ 	.word	0x00000000
        /*0050*/ 	.short	0x0003
        /*0052*/ 	.short	0x0014
        /*0054*/ 	.byte	0x00, 0xf0, 0x11, 0x00


	//----- nvinfo : EIATTR_KPARAM_INFO
	.align		4
.L_422:
        /*0058*/ 	.byte	0x04, 0x17
        /*005a*/ 	.short	(.L_424 - .L_423)
.L_423:
        /*005c*/ 	.word	0x00000000
        /*0060*/ 	.short	0x0002
        /*0062*/ 	.short	0x0010
        /*0064*/ 	.byte	0x00, 0xf0, 0x11, 0x00


	//----- nvinfo : EIATTR_KPARAM_INFO
	.align		4
.L_424:
        /*0068*/ 	.byte	0x04, 0x17
        /*006a*/ 	.short	(.L_426 - .L_425)
.L_425:
        /*006c*/ 	.word	0x00000000
        /*0070*/ 	.short	0x0001
        /*0072*/ 	.short	0x0008
        /*0074*/ 	.byte	0x00, 0xf5, 0x21, 0x00


	//----- nvinfo : EIATTR_KPARAM_INFO
	.align		4
.L_426:
        /*0078*/ 	.byte	0x04, 0x17
        /*007a*/ 	.short	(.L_428 - .L_427)
.L_427:
        /*007c*/ 	.word	0x00000000
        /*0080*/ 	.short	0x0000
        /*0082*/ 	.short	0x0000
        /*0084*/ 	.byte	0x00, 0xf5, 0x21, 0x00


	//----- nvinfo : EIATTR_SPARSE_MMA_MASK
	.align		4
.L_428:
        /*0088*/ 	.byte	0x03, 0x50
        /*008a*/ 	.short	0x0000


	//----- nvinfo : EIATTR_MAXREG_COUNT
	.align		4
        /*008c*/ 	.byte	0x03, 0x1b
        /*008e*/ 	.short	0x00ff


	//----- nvinfo : EIATTR_NUM_BARRIERS
	.align		4
        /*0090*/ 	.byte	0x02, 0x4c
        /*0092*/ 	.byte	0x01
	.zero		1


	//----- nvinfo : EIATTR_MERCURY_ISA_VERSION
	.align		4
        /*0094*/ 	.byte	0x03, 0x5f
        /*0096*/ 	.short	0x0101


	//----- nvinfo : EIATTR_VRC_CTA_INIT_COUNT
	.align		4
        /*0098*/ 	.byte	0x02, 0x4a
	.zero		1
	.zero		1


	//----- nvinfo : EIATTR_EXIT_INSTR_OFFSETS
	.align		4
        /*009c*/ 	.byte	0x04, 0x1c
        /*009e*/ 	.short	(.L_430 - .L_429)


	//   ....[0]....
.L_429:
        /*00a0*/ 	.word	0x00000320


	//   ....[1]....
        /*00a4*/ 	.word	0x00000e70


	//----- nvinfo : EIATTR_CRS_STACK_SIZE
	.align		4
.L_430:
        /*00a8*/ 	.byte	0x04, 0x1e
        /*00aa*/ 	.short	(.L_432 - .L_431)
.L_431:
        /*00ac*/ 	.word	0x00000000


	//----- nvinfo : EIATTR_CBANK_PARAM_SIZE
	.align		4
.L_432:
        /*00b0*/ 	.byte	0x03, 0x19
        /*00b2*/ 	.short	0x002c


	//----- nvinfo : EIATTR_PARAM_CBANK
	.align		4
        /*00b4*/ 	.byte	0x04, 0x0a
        /*00b6*/ 	.short	(.L_434 - .L_433)
	.align		4
.L_433:
        /*00b8*/ 	.word	index@(.nv.constant0._Z20incrementalColouringPiS_iiS_iii)
        /*00bc*/ 	.short	0x0380
        /*00be*/ 	.short	0x002c


	//----- nvinfo : EIATTR_SW_WAR
	.align		4
.L_434:
        /*00c0*/ 	.byte	0x04, 0x36
        /*00c2*/ 	.short	(.L_436 - .L_435)
.L_435:
        /*00c4*/ 	.word	0x00000008
.L_436:


//--------------------- .nv.info._Z20decrementalColouringPiS_iiS_iii --------------------------
	.section	.nv.info._Z20decrementalColouringPiS_iiS_iii,"",@"SHT_CUDA_INFO"
	.sectionflags	@""
	.align	4


	//----- nvinfo : EIATTR_CUDA_API_VERSION
	.align		4
        /*0000*/ 	.byte	0x04, 0x37
        /*0002*/ 	.short	(.L_438 - .L_437)
.L_437:
        /*0004*/ 	.word	0x00000082


	//----- nvinfo : EIATTR_KPARAM_INFO
	.align		4
.L_438:
        /*0008*/ 	.byte	0x04, 0x17
        /*000a*/ 	.short	(.L_440 - .L_439)
.L_439:
        /*000c*/ 	.word	0x00000000
        /*0010*/ 	.short	0x0007
        /*0012*/ 	.short	0x0028
        /*0014*/ 	.byte	0x00, 0xf0, 0x11, 0x00


	//----- nvinfo : EIATTR_KPARAM_INFO
	.align		4
.L_440:
        /*0018*/ 	.byte	0x04, 0x17
        /*001a*/ 	.short	(.L_442 - .L_441)
.L_441:
        /*001c*/ 	.word	0x00000000
        /*0020*/ 	.short	0x0006
        /*0022*/ 	.short	0x0024
        /*0024*/ 	.byte	0x00, 0xf0, 0x11, 0x00


	//----- nvinfo : EIATTR_KPARAM_INFO
	.align		4
.L_442:
        /*0028*/ 	.byte	0x04, 0x17
        /*002a*/ 	.short	(.L_444 - .L_443)
.L_443:
        /*002c*/ 	.word	0x00000000
        /*0030*/ 	.short	0x0005
        /*0032*/ 	.short	0x0020
        /*0034*/ 	.byte	0x00, 0xf0, 0x11, 0x00


	//----- nvinfo : EIATTR_KPARAM_INFO
	.align		4
.L_444:
        /*0038*/ 	.byte	0x04, 0x17
        /*003a*/ 	.short	(.L_446 - .L_445)
.L_445:
        /*003c*/ 	.word	0x00000000
        /*0040*/ 	.short	0x0004
        /*0042*/ 	.short	0x0018
        /*0044*/ 	.byte	0x00, 0xf5, 0x21, 0x00


	//----- nvinfo : EIATTR_KPARAM_INFO
	.align		4
.L_446:
        /*0048*/ 	.byte	0x04, 0x17
        /*004a*/ 	.short	(.L_448 - .L_447)
.L_447:
        /*004c*/ 	.word	0x00000000
        /*0050*/ 	.short	0x0003
        /*0052*/ 	.short	0x0014
        /*0054*/ 	.byte	0x00, 0xf0, 0x11, 0x00


	//----- nvinfo : EIATTR_KPARAM_INFO
	.align		4
.L_448:
        /*0058*/ 	.byte	0x04, 0x17
        /*005a*/ 	.short	(.L_450 - .L_449)
.L_449:
        /*005c*/ 	.word	0x00000000
        /*0060*/ 	.short	0x0002
        /*0062*/ 	.short	0x0010
        /*0064*/ 	.byte	0x00, 0xf0, 0x11, 0x00


	//----- nvinfo : EIATTR_KPARAM_INFO
	.align		4
.L_450:
        /*0068*/ 	.byte	0x04, 0x17
        /*006a*/ 	.short	(.L_452 - .L_451)
.L_451:
        /*006c*/ 	.word	0x00000000
        /*0070*/ 	.short	0x0001
        /*0072*/ 	.short	0x0008
        /*0074*/ 	.byte	0x00, 0xf5, 0x21, 0x00


	//----- nvinfo : EIATTR_KPARAM_INFO
	.align		4
.L_452:
        /*0078*/ 	.byte	0x04, 0x17
        /*007a*/ 	.short	(.L_454 - .L_453)
.L_453:
        /*007c*/ 	.word	0x00000000
        /*0080*/ 	.short	0x0000
        /*0082*/ 	.short	0x0000
        /*0084*/ 	.byte	0x00, 0xf5, 0x21, 0x00


	//----- nvinfo : EIATTR_SPARSE_MMA_MASK
	.align		4
.L_454:
        /*0088*/ 	.byte	0x03, 0x50
        /*008a*/ 	.short	0x0000


	//----- nvinfo : EIATTR_MAXREG_COUNT
	.align		4
        /*008c*/ 	.byte	0x03, 0x1b
        /*008e*/ 	.short	0x00ff


	//----- nvinfo : EIATTR_NUM_BARRIERS
	.align		4
        /*0090*/ 	.byte	0x02, 0x4c
        /*0092*/ 	.byte	0x01
	.zero		1


	//----- nvinfo : EIATTR_MERCURY_ISA_VERSION
	.align		4
        /*0094*/ 	.byte	0x03, 0x5f
        /*0096*/ 	.short	0x0101


	//----- nvinfo : EIATTR_VRC_CTA_INIT_COUNT
	.align		4
        /*0098*/ 	.byte	0x02, 0x4a
	.zero		1
	.zero		1


	//----- nvinfo : EIATTR_EXIT_INSTR_OFFSETS
	.align		4
        /*009c*/ 	.byte	0x04, 0x1c
        /*009e*/ 	.short	(.L_456 - .L_455)


	//   ....[0]....
.L_455:
        /*00a0*/ 	.word	0x00000bf0


	//   ....[1]....
        /*00a4*/ 	.word	0x00000c70


	//   ....[2]....
        /*00a8*/ 	.word	0x00000cf0


	//----- nvinfo : EIATTR_CRS_STACK_SIZE
	.align		4
.L_456:
        /*00ac*/ 	.byte	0x04, 0x1e
        /*00ae*/ 	.short	(.L_458 - .L_457)
.L_457:
        /*00b0*/ 	.word	0x00000000


	//----- nvinfo : EIATTR_CBANK_PARAM_SIZE
	.align		4
.L_458:
        /*00b4*/ 	.byte	0x03, 0x19
        /*00b6*/ 	.short	0x002c


	//----- nvinfo : EIATTR_PARAM_CBANK
	.align		4
        /*00b8*/ 	.byte	0x04, 0x0a
        /*00ba*/ 	.short	(.L_460 - .L_459)
	.align		4
.L_459:
        /*00bc*/ 	.word	index@(.nv.constant0._Z20decrementalColouringPiS_iiS_iii)
        /*00c0*/ 	.short	0x0380
        /*00c2*/ 	.short	0x002c


	//----- nvinfo : EIATTR_SW_WAR
	.align		4
.L_460:
        /*00c4*/ 	.byte	0x04, 0x36
        /*00c6*/ 	.short	(.L_462 - .L_461)
.L_461:
        /*00c8*/ 	.word	0x00000008
.L_462:


//--------------------- .nv.info._Z20propagationColouringPiS_iiS_iii --------------------------
	.section	.nv.info._Z20propagationColouringPiS_iiS_iii,"",@"SHT_CUDA_INFO"
	.sectionflags	@""
	.align	4


	//----- nvinfo : EIATTR_CUDA_API_VERSION
	.align		4
        /*0000*/ 	.byte	0x04, 0x37
        /*0002*/ 	.short	(.L_464 - .L_463)
.L_463:
        /*0004*/ 	.word	0x00000082


	//----- nvinfo : EIATTR_KPARAM_INFO
	.align		4
.L_464:
        /*0008*/ 	.byte	0x04, 0x17
        /*000a*/ 	.short	(.L_466 - .L_465)
.L_465:
        /*000c*/ 	.word	0x00000000
        /*0010*/ 	.short	0x0007
        /*0012*/ 	.short	0x0028
        /*0014*/ 	.byte	0x00, 0xf0, 0x11, 0x00


	//----- nvinfo : EIATTR_KPARAM_INFO
	.align		4
.L_466:
        /*0018*/ 	.byte	0x04, 0x17
        /*001a*/ 	.short	(.L_468 - .L_467)
.L_467:
        /*001c*/ 	.word	0x00000000
        /*0020*/ 	.short	0x0006
        /*0022*/ 	.short	0x0024
        /*0024*/ 	.byte	0x00, 0xf0, 0x11, 0x00


	//----- nvinfo : EIATTR_KPARAM_INFO
	.align		4
.L_468:
        /*0028*/ 	.byte	0x04, 0x17
        /*002a*/ 	.short	(.L_470 - .L_469)
.L_469:
        /*002c*/ 	.word	0x00000000
        /*0030*/ 	.short	0x0005
        /*0032*/ 	.short	0x0020
        /*0034*/ 	.byte	0x00, 0xf0, 0x11, 0x00


	//----- nvinfo : EIATTR_KPARAM_INFO
	.align		4
.L_470:
        /*0038*/ 	.byte	0x04, 0x17
        /*003a*/ 	.short	(.L_472 - .L_471)
.L_471:
        /*003c*/ 	.word	0x00000000
        /*0040*/ 	.short	0x0004
        /*0042*/ 	.short	0x0018
        /*0044*/ 	.byte	0x00, 0xf5, 0x21, 0x00


	//----- nvinfo : EIATTR_KPARAM_INFO
	.align		4
.L_472:
        /*0048*/ 	.byte	0x04, 0x17
        /*004a*/ 	.short	(.L_474 - .L_473)
.L_473:
        /*004c*/ 	.word	0x00000000
        /*0050*/ 	.short	0x0003
        /*0052*/ 	.short	0x0014
        /*0054*/ 	.byte	0x00, 0xf0, 0x11, 0x00


	//----- nvinfo : EIATTR_KPARAM_INFO
	.align		4
.L_474:
        /*0058*/ 	.byte	0x04, 0x17
        /*005a*/ 	.short	(.L_476 - .L_475)
.L_475:
        /*005c*/ 	.word	0x00000000
        /*0060*/ 	.short	0x0002
        /*0062*/ 	.short	0x0010
        /*0064*/ 	.byte	0x00, 0xf0, 0x11, 0x00


	//----- nvinfo : EIATTR_KPARAM_INFO
	.align		4
.L_476:
        /*0068*/ 	.byte	0x04, 0x17
        /*006a*/ 	.short	(.L_478 - .L_477)
.L_477:
        /*006c*/ 	.word	0x00000000
        /*0070*/ 	.short	0x0001
        /*0072*/ 	.short	0x0008
        /*0074*/ 	.byte	0x00, 0xf5, 0x21, 0x00


	//----- nvinfo : EIATTR_KPARAM_INFO
	.align		4
.L_478:
        /*0078*/ 	.byte	0x04, 0x17
        /*007a*/ 	.short	(.L_480 - .L_479)
.L_479:
        /*007c*/ 	.word	0x00000000
        /*0080*/ 	.short	0x0000
        /*0082*/ 	.short	0x0000
        /*0084*/ 	.byte	0x00, 0xf5, 0x21, 0x00


	//----- nvinfo : EIATTR_SPARSE_MMA_MASK
	.align		4
.L_480:
        /*0088*/ 	.byte	0x03, 0x50
        /*008a*/ 	.short	0x0000


	//----- nvinfo : EIATTR_MAXREG_COUNT
	.align		4
        /*008c*/ 	.byte	0x03, 0x1b
        /*008e*/ 	.short	0x00ff


	//----- nvinfo : EIATTR_MERCURY_ISA_VERSION
	.align		4
        /*0090*/ 	.byte	0x03, 0x5f
        /*0092*/ 	.short	0x0101


	//----- nvinfo : EIATTR_VRC_CTA_INIT_COUNT
	.align		4
        /*0094*/ 	.byte	0x02, 0x4a
	.zero		1
	.zero		1


	//----- nvinfo : EIATTR_EXIT_INSTR_OFFSETS
	.align		4
        /*0098*/ 	.byte	0x04, 0x1c
        /*009a*/ 	.short	(.L_482 - .L_481)


	//   ....[0]....
.L_481:
        /*009c*/ 	.word	0x00000010


	//----- nvinfo : EIATTR_CBANK_PARAM_SIZE
	.align		4
.L_482:
        /*00a0*/ 	.byte	0x03, 0x19
        /*00a2*/ 	.short	0x002c


	//----- nvinfo : EIATTR_PARAM_CBANK
	.align		4
        /*00a4*/ 	.byte	0x04, 0x0a
        /*00a6*/ 	.short	(.L_484 - .L_483)
	.align		4
.L_483:
        /*00a8*/ 	.word	index@(.nv.constant0._Z20propagationColouringPiS_iiS_iii)
        /*00ac*/ 	.short	0x0380
        /*00ae*/ 	.short	0x002c


	//----- nvinfo : EIATTR_SW_WAR
	.align		4
.L_484:
        /*00b0*/ 	.byte	0x04, 0x36
        /*00b2*/ 	.short	(.L_486 - .L_485)
.L_485:
        /*00b4*/ 	.word	0x00000008
.L_486:


//--------------------- .nv.callgraph             --------------------------
	.section	.nv.callgraph,"",@"SHT_CUDA_CALLGRAPH"
	.align	4
	.sectionentsize	8
	.align		4
        /*0000*/ 	.word	0x00000000
	.align		4
        /*0004*/ 	.word	0xffffffff
	.align		4
        /*0008*/ 	.word	0x00000000
	.align		4
        /*000c*/ 	.word	0xfffffffe
	.align		4
        /*0010*/ 	.word	0x00000000
	.align		4
        /*0014*/ 	.word	0xfffffffd
	.align		4
        /*0018*/ 	.word	0x00000000
	.align		4
        /*001c*/ 	.word	0xfffffffc


//--------------------- .nv.constant4             --------------------------
	.section	.nv.constant4,"a",@progbits
	.align	8
	.align		8
.nv.constant4:
        /*0000*/ 	.dword	precalc_xorwow_matrix
	.align		8
        /*0008*/ 	.dword	precalc_xorwow_offset_matrix
	.align		8
        /*0010*/ 	.dword	mrg32k3aM1
	.align		8
        /*0018*/ 	.dword	mrg32k3aM2
	.align		8
        /*0020*/ 	.dword	mrg32k3aM1SubSeq
	.align		8
        /*0028*/ 	.dword	mrg32k3aM2SubSeq
	.align		8
        /*0030*/ 	.dword	mrg32k3aM1Seq
	.align		8
        /*0038*/ 	.dword	mrg32k3aM2Seq
	.align		8
        /*0040*/ 	.dword	d_count
	.align		8
        /*0048*/ 	.dword	_ZN33_INTERNAL_865f604b_4_k_cu_d_count4cuda3std3__45__cpo5beginE
	.align		8
        /*0050*/ 	.dword	_ZN33_INTERNAL_865f604b_4_k_cu_d_count4cuda3std3__45__cpo3endE
	.align		8
        /*0058*/ 	.dword	_ZN33_INTERNAL_865f604b_4_k_cu_d_count4cuda3std3__45__cpo6cbeginE
	.align		8
        /*0060*/ 	.dword	_ZN33_INTERNAL_865f604b_4_k_cu_d_count4cuda3std3__45__cpo4cendE
	.align		8
        /*0068*/ 	.dword	_ZN33_INTERNAL_865f604b_4_k_cu_d_count4cuda3std3__45__cpo6rbeginE
	.align		8
        /*0070*/ 	.dword	_ZN33_INTERNAL_865f604b_4_k_cu_d_count4cuda3std3__45__cpo4rendE
	.align		8
        /*0078*/ 	.dword	_ZN33_INTERNAL_865f604b_4_k_cu_d_count4cuda3std3__45__cpo7crbeginE
	.align		8
        /*0080*/ 	.dword	_ZN33_INTERNAL_865f604b_4_k_cu_d_count4cuda3std3__45__cpo5crendE
	.align		8
        /*0088*/ 	.dword	_ZN33_INTERNAL_865f604b_4_k_cu_d_count4cuda3std3__435_GLOBAL__N__865f604b_4_k_cu_d_count6ignoreE
	.align		8
        /*0090*/ 	.dword	_ZN33_INTERNAL_865f604b_4_k_cu_d_count4cuda3std3__419piecewise_constructE
	.align		8
        /*0098*/ 	.dword	_ZN33_INTERNAL_865f604b_4_k_cu_d_count4cuda3std3__48in_placeE
	.align		8
        /*00a0*/ 	.dword	_ZN33_INTERNAL_865f604b_4_k_cu_d_count4cuda3std3__420unreachable_sentinelE
	.align		8
        /*00a8*/ 	.dword	_ZN33_INTERNAL_865f604b_4_k_cu_d_count4cuda3std3__47nulloptE
	.align		8
        /*00b0*/ 	.dword	_ZN33_INTERNAL_865f604b_4_k_cu_d_count4cuda3std3__48unexpectE
	.align		8
        /*00b8*/ 	.dword	_ZN33_INTERNAL_865f604b_4_k_cu_d_count4cuda3std6ranges3__45__cpo4swapE
	.align		8
        /*00c0*/ 	.dword	_ZN33_INTERNAL_865f604b_4_k_cu_d_count4cuda3std6ranges3__45__cpo9iter_moveE
	.align		8
        /*00c8*/ 	.dword	_ZN33_INTERNAL_865f604b_4_k_cu_d_count4cuda3std6ranges3__45__cpo5beginE
	.align		8
        /*00d0*/ 	.dword	_ZN33_INTERNAL_865f604b_4_k_cu_d_count4cuda3std6ranges3__45__cpo3endE
	.align		8
        /*00d8*/ 	.dword	_ZN33_INTERNAL_865f604b_4_k_cu_d_count4cuda3std6ranges3__45__cpo6cbeginE
	.align		8
        /*00e0*/ 	.dword	_ZN33_INTERNAL_865f604b_4_k_cu_d_count4cuda3std6ranges3__45__cpo4cendE
	.align		8
        /*00e8*/ 	.dword	_ZN33_INTERNAL_865f604b_4_k_cu_d_count4cuda3std6ranges3__45__cpo7advanceE
	.align		8
        /*00f0*/ 	.dword	_ZN33_INTERNAL_865f604b_4_k_cu_d_count4cuda3std6ranges3__45__cpo9iter_swapE
	.align		8
        /*00f8*/ 	.dword	_ZN33_INTERNAL_865f604b_4_k_cu_d_count4cuda3std6ranges3__45__cpo4nextE
	.align		8
        /*0100*/ 	.dword	_ZN33_INTERNAL_865f604b_4_k_cu_d_count4cuda3std6ranges3__45__cpo4prevE
	.align		8
        /*0108*/ 	.dword	_ZN33_INTERNAL_865f604b_4_k_cu_d_count4cuda3std6ranges3__45__cpo4dataE
	.align		8
        /*0110*/ 	.dword	_ZN33_INTERNAL_865f604b_4_k_cu_d_count4cuda3std6ranges3__45__cpo5cdataE
	.align		8
        /*0118*/ 	.dword	_ZN33_INTERNAL_865f604b_4_k_cu_d_count4cuda3std6ranges3__45__cpo4sizeE
	.align		8
        /*0120*/ 	.dword	_ZN33_INTERNAL_865f604b_4_k_cu_d_count4cuda3std6ranges3__45__cpo5ssizeE
	.align		8
        /*0128*/ 	.dword	_ZN33_INTERNAL_865f604b_4_k_cu_d_count4cuda3std6ranges3__45__cpo8distanceE
	.align		8
        /*0130*/ 	.dword	_ZN33_INTERNAL_865f604b_4_k_cu_d_count6thrust24THRUST_300001_SM_1000_NS8cuda_cub3parE
	.align		8
        /*0138*/ 	.dword	_ZN33_INTERNAL_865f604b_4_k_cu_d_count6thrust24THRUST_300001_SM_1000_NS8cuda_cub10par_nosyncE
	.align		8
        /*0140*/ 	.dword	_ZN33_INTERNAL_865f604b_4_k_cu_d_count6thrust24THRUST_300001_SM_1000_NS6system6detail10sequential3seqE
	.align		8
        /*0148*/ 	.dword	_ZN33_INTERNAL_865f604b_4_k_cu_d_count6thrust24THRUST_300001_SM_1000_NS6system3cpp3parE
	.align		8
        /*0150*/ 	.dword	_ZN33_INTERNAL_865f604b_4_k_cu_d_count6thrust24THRUST_300001_SM_1000_NS12placeholders2_1E
	.align		8
        /*0158*/ 	.dword	_ZN33_INTERNAL_865f604b_4_k_cu_d_count6thrust24THRUST_300001_SM_1000_NS12placeholders2_2E
	.align		8
        /*0160*/ 	.dword	_ZN33_INTERNAL_865f604b_4_k_cu_d_count6thrust24THRUST_300001_SM_1000_NS12placeholders2_3E
	.align		8
        /*0168*/ 	.dword	_ZN33_INTERNAL_865f604b_4_k_cu_d_count6thrust24THRUST_300001_SM_1000_NS12placeholders2_4E
	.align		8
        /*0170*/ 	.dword	_ZN33_INTERNAL_865f604b_4_k_cu_d_count6thrust24THRUST_300001_SM_1000_NS12placeholders2_5E
	.align		8
        /*0178*/ 	.dword	_ZN33_INTERNAL_865f604b_4_k_cu_d_count6thrust24THRUST_300001_SM_1000_NS12placeholders2_6E
	.align		8
        /*0180*/ 	.dword	_ZN33_INTERNAL_865f604b_4_k_cu_d_count6thrust24THRUST_300001_SM_1000_NS12placeholders2_7E
	.align		8
        /*0188*/ 	.dword	_ZN33_INTERNAL_865f604b_4_k_cu_d_count6thrust24THRUST_300001_SM_1000_NS12placeholders2_8E
	.align		8
        /*0190*/ 	.dword	_ZN33_INTERNAL_865f604b_4_k_cu_d_count6thrust24THRUST_300001_SM_1000_NS12placeholders2_9E
	.align		8
        /*0198*/ 	.dword	_ZN33_INTERNAL_865f604b_4_k_cu_d_count6thrust24THRUST_300001_SM_1000_NS12placeholders3_10E
	.align		8
        /*01a0*/ 	.dword	_ZN33_INTERNAL_865f604b_4_k_cu_d_count6thrust24THRUST_300001_SM_1000_NS3seqE
	.align		8
        /*01a8*/ 	.dword	_ZN33_INTERNAL_865f604b_4_k_cu_d_count6thrust24THRUST_300001_SM_1000_NS6deviceE


//--------------------- .nv.constant3             --------------------------
	.section	.nv.constant3,"a",@progbits
	.align	8
.nv.constant3:
	.type		__cr_lgamma_table,@object
	.size		__cr_lgamma_table,(.L_8 - __cr_lgamma_table)
__cr_lgamma_table:
        /*0000*/ 	.byte	0x00, 0x00, 0x00, 0x00, 0x00, 0x00, 0x00, 0x00, 0x00, 0x00, 0x00, 0x00, 0x00, 0x00, 0x00, 0x00
        /*0010*/ 	.byte	0xef, 0x39, 0xfa, 0xfe, 0x42, 0x2e, 0xe6, 0x3f, 0x02, 0x20, 0x2a, 0xfa, 0x0b, 0xab, 0xfc, 0x3f
        /*0020*/ 	.byte	0xf9, 0x2c, 0x92, 0x7c, 0xa7, 0x6c, 0x09, 0x40, 0xc9, 0x79, 0x44, 0x3c, 0x64, 0x26, 0x13, 0x40
        /*0030*/ 	.byte	0xca, 0x01, 0xcf, 0x3a, 0x27, 0x51, 0x1a, 0x40, 0x30, 0xcc, 0x2d, 0xf3, 0xe1, 0x0c, 0x21, 0x40
        /*0040*/ 	.byte	0x0d, 0xb7, 0xfc, 0x82, 0x8e, 0x35, 0x25, 0x40
.L_8:


//--------------------- .text._ZN3cub18CUB_300001_SM_10006detail11EmptyKernelIvEEvv --------------------------
	.section	.text._ZN3cub18CUB_300001_SM_10006detail11EmptyKernelIvEEvv,"ax",@progbits
	.align	128
        .global         _ZN3cub18CUB_300001_SM_10006detail11EmptyKernelIvEEvv
        .type           _ZN3cub18CUB_300001_SM_10006detail11EmptyKernelIvEEvv,@function
        .size           _ZN3cub18CUB_300001_SM_10006detail11EmptyKernelIvEEvv,(.L_x_773 - _ZN3cub18CUB_300001_SM_10006detail11EmptyKernelIvEEvv)
        .other          _ZN3cub18CUB_300001_SM_10006detail11EmptyKernelIvEEvv,@"STO_CUDA_ENTRY STV_DEFAULT"
_ZN3cub18CUB_300001_SM_10006detail11EmptyKernelIvEEvv:
.text._ZN3cub18CUB_300001_SM_10006detail11EmptyKernelIvEEvv:
[----:B------:R-:W-:Y:S01]  /*0000*/  LDC R1, c[0x0][0x37c] ;  /* 0x0000df00ff017b82 */ /* 0x000fe20000000800 */
[----:B------:R-:W-:Y:S05]  /*0010*/  EXIT ;  /* 0x000000000000794d */ /* 0x000fea0003800000 */
.L_x_0:
[----:B------:R-:W-:-:S00]  /*0020*/  BRA `(.L_x_0) ;  /* 0xfffffffc00fc7947 */ /* 0x000fc0000383ffff */
[----:B------:R-:W-:-:S00]  /*0030*/  NOP ;  /* 0x0000000000007918 */ /* 0x000fc00000000000 */
        /* <DEDUP_REMOVED lines=12> */
.L_x_773:


//--------------------- .text._ZN6thrust24THRUST_300001_SM_1000_NS8cuda_cub4core6detail13_kernel_agentINS1_8__reduce11ReduceAgentIPN4cuda3std3__45tupleIJilEEESC_SB_lNS1_9__extrema9arg_max_fIilNS9_4lessIiEEEEEEJSC_SC_iSH_EEEvDpT0_ --------------------------
	.section	.text._ZN6thrust24THRUST_300001_SM_1000_NS8cuda_cub4core6detail13_kernel_agentINS1_8__reduce11ReduceAgentIPN4cuda3std3__45tupleIJilEEESC_SB_lNS1_9__extrema9arg_max_fIilNS9_4lessIiEEEEEEJSC_SC_iSH_EEEvDpT0_,"ax",@progbits
	.align	128
        .global         _ZN6thrust24THRUST_300001_SM_1000_NS8cuda_cub4core6detail13_kernel_agentINS1_8__reduce11ReduceAgentIPN4cuda3std3__45tupleIJilEEESC_SB_lNS1_9__extrema9arg_max_fIilNS9_4lessIiEEEEEEJSC_SC_iSH_EEEvDpT0_
        .type           _ZN6thrust24THRUST_300001_SM_1000_NS8cuda_cub4core6detail13_kernel_agentINS1_8__reduce11ReduceAgentIPN4cuda3std3__45tupleIJilEEESC_SB_lNS1_9__extrema9arg_max_fIilNS9_4lessIiEEEEEEJSC_SC_iSH_EEEvDpT0_,@function
        .size           _ZN6thrust24THRUST_300001_SM_1000_NS8cuda_cub4core6detail13_kernel_agentINS1_8__reduce11ReduceAgentIPN4cuda3std3__45tupleIJilEEESC_SB_lNS1_9__extrema9arg_max_fIilNS9_4lessIiEEEEEEJSC_SC_iSH_EEEvDpT0_,(.L_x_774 - _ZN6thrust24THRUST_300001_SM_1000_NS8cuda_cub4core6detail13_kernel_agentINS1_8__reduce11ReduceAgentIPN4cuda3std3__45tupleIJilEEESC_SB_lNS1_9__extrema9arg_max_fIilNS9_4lessIiEEEEEEJSC_SC_iSH_EEEvDpT0_)
        .other          _ZN6thrust24THRUST_300001_SM_1000_NS8cuda_cub4core6detail13_kernel_agentINS1_8__reduce11ReduceAgentIPN4cuda3std3__45tupleIJilEEESC_SB_lNS1_9__extrema9arg_max_fIilNS9_4lessIiEEEEEEJSC_SC_iSH_EEEvDpT0_,@"STO_CUDA_ENTRY STV_DEFAULT"
_ZN6thrust24THRUST_300001_SM_1000_NS8cuda_cub4core6detail13_kernel_agentINS1_8__reduce11ReduceAgentIPN4cuda3std3__45tupleIJilEEESC_SB_lNS1_9__extrema9arg_max_fIilNS9_4lessIiEEEEEEJSC_SC_iSH_EEEvDpT0_:
.text._ZN6thrust24THRUST_300001_SM_1000_NS8cuda_cub4core6detail13_kernel_agentINS1_8__reduce11ReduceAgentIPN4cuda3std3__45tupleIJilEEESC_SB_lNS1_9__extrema9arg_max_fIilNS9_4lessIiEEEEEEJSC_SC_iSH_EEEvDpT0_:
[----:B------:R-:W-:Y:S01]  /*0000*/  LDC R1, c[0x0][0x37c] ;  /* 0x0000df00ff017b82 */ /* 0x000fe20000000800 */
[----:B------:R-:W0:Y:S02]  /*0010*/  LDCU UR8, c[0x0][0x390] ;  /* 0x00007200ff0877ac */ /* 0x000e240008000800 */
[----:B0-----:R-:W-:-:S13]  /*0020*/  ISETP.NE.AND P0, PT, RZ, UR8, PT ;  /* 0x00000008ff007c0c */ /* 0x001fda000bf05270 */
[----:B------:R-:W-:Y:S05]  /*0030*/  @!P0 EXIT ;  /* 0x000000000000894d */ /* 0x000fea0003800000 */
[----:B------:R-:W-:Y:S01]  /*0040*/  UISETP.GT.AND UP0, UPT, UR8, 0x4ff, UPT ;  /* 0x000004ff0800788c */ /* 0x000fe2000bf04270 */
[----:B------:R-:W-:Y:S01]  /*0050*/  BSSY.RECONVERGENT B0, `(.L_x_1) ;  /* 0x00005bf000007945 */ /* 0x000fe20003800200 */
[----:B------:R-:W0:Y:S07]  /*0060*/  LDCU.64 UR10, c[0x0][0x358] ;  /* 0x00006b00ff0a77ac */ /* 0x000e2e0008000a00 */
[----:B------:R-:W-:Y:S05]  /*0070*/  BRA.U UP0, `(.L_x_2) ;  /* 0x0000003100807547 */ /* 0x000fea000b800000 */
[----:B------:R-:W1:Y:S01]  /*0080*/  S2R R0, SR_TID.X ;  /* 0x0000000000007919 */ /* 0x000e620000002100 */
[----:B------:R-:W2:Y:S01]  /*0090*/  LDCU UR4, c[0x0][0x390] ;  /* 0x00007200ff0477ac */ /* 0x000ea20008000800 */
[----:B------:R-:W-:Y:S01]  /*00a0*/  BSSY.RECONVERGENT B1, `(.L_x_3) ;  /* 0x000000b000017945 */ /* 0x000fe20003800200 */
[----:B------:R-:W-:Y:S01]  /*00b0*/  IMAD.MOV.U32 R4, RZ, RZ, RZ ;  /* 0x000000ffff047224 */ /* 0x000fe200078e00ff */
[----:B------:R-:W-:Y:S02]  /*00c0*/  CS2R R2, SRZ ;  /* 0x0000000000027805 */ /* 0x000fe4000001ff00 */
[----:B-1----:R-:W-:Y:S01]  /*00d0*/  ISETP.GE.AND P0, PT, R0, UR8, PT ;  /* 0x0000000800007c0c */ /* 0x002fe2000bf06270 */
[----:B------:R-:W-:-:S12]  /*00e0*/  IMAD.MOV.U32 R5, RZ, RZ, R0 ;  /* 0x000000ffff057224 */ /* 0x000fd800078e0000 */
[----:B--2---:R-:W-:Y:S05]  /*00f0*/  @P0 BRA `(.L_x_4) ;  /* 0x0000000000140947 */ /* 0x004fea0003800000 */
[----:B------:R-:W1:Y:S02]  /*0100*/  LDC.64 R6, c[0x0][0x380] ;  /* 0x0000e000ff067b82 */ /* 0x000e640000000a00 */
[----:B-1----:R-:W-:-:S05]  /*0110*/  IMAD.WIDE.U32 R6, R0, 0x10, R6 ;  /* 0x0000001000067825 */ /* 0x002fca00078e0006 */
[----:B0-----:R1:W5:Y:S04]  /*0120*/  LDG.E.CONSTANT R4, desc[UR10][R6.64] ;  /* 0x0000000a06047981 */ /* 0x001368000c1e9900 */
[----:B------:R1:W5:Y:S01]  /*0130*/  LDG.E.64.CONSTANT R2, desc[UR10][R6.64+0x8] ;  /* 0x0000080a06027981 */ /* 0x000362000c1e9b00 */
[----:B------:R-:W-:-:S07]  /*0140*/  VIADD R5, R0, 0x100 ;  /* 0x0000010000057836 */ /* 0x000fce0000000000 */
.L_x_4:
[----:B0-----:R-:W-:Y:S05]  /*0150*/  BSYNC.RECONVERGENT B1 ;  /* 0x0000000000017941 */ /* 0x001fea0003800200 */
.L_x_3:
[----:B------:R-:W-:Y:S01]  /*0160*/  ISETP.GE.AND P0, PT, R5, UR8, PT ;  /* 0x0000000805007c0c */ /* 0x000fe2000bf06270 */
[----:B------:R-:W-:-:S12]  /*0170*/  BSSY.RECONVERGENT B1, `(.L_x_5) ;  /* 0x0000088000017945 */ /* 0x000fd80003800200 */
[----:B------:R-:W-:Y:S05]  /*0180*/  @P0 BRA `(.L_x_6) ;  /* 0x0000000800180947 */ /* 0x000fea0003800000 */
[----:B-1----:R-:W-:Y:S01]  /*0190*/  LOP3.LUT R6, RZ, R5, RZ, 0x33, !PT ;  /* 0x00000005ff067212 */ /* 0x002fe200078e33ff */
[----:B------:R-:W-:Y:S04]  /*01a0*/  BSSY.RECONVERGENT B2, `(.L_x_7) ;  /* 0x000002b000027945 */ /* 0x000fe80003800200 */
[----:B------:R-:W-:-:S05]  /*01b0*/  VIADD R12, R6, UR8 ;  /* 0x00000008060c7c36 */ /* 0x000fca0008000000 */
[----:B------:R-:W-:-:S04]  /*01c0*/  LOP3.LUT R6, R12, 0x300, RZ, 0xc0, !PT ;  /* 0x000003000c067812 */ /* 0x000fc800078ec0ff */
[----:B------:R-:W-:-:S13]  /*01d0*/  ISETP.NE.AND P0, PT, R6, 0x300, PT ;  /* 0x000003000600780c */ /* 0x000fda0003f05270 */
[----:B------:R-:W-:Y:S05]  /*01e0*/  @!P0 BRA `(.L_x_8) ;  /* 0x0000000000988947 */ /* 0x000fea0003800000 */
[----:B------:R-:W0:Y:S01]  /*01f0*/  LDC.64 R6, c[0x0][0x380] ;  /* 0x0000e000ff067b82 */ /* 0x000e220000000a00 */
[----:B------:R-:W-:-:S04]  /*0200*/  LEA.HI R8, R12, 0x1, RZ, 0x18 ;  /* 0x000000010c087811 */ /* 0x000fc800078fc0ff */
[----:B------:R-:W-:-:S05]  /*0210*/  LOP3.LUT R8, R8, 0x3, RZ, 0xc0, !PT ;  /* 0x0000000308087812 */ /* 0x000fca00078ec0ff */
[----:B------:R-:W-:Y:S02]  /*0220*/  IMAD.MOV R10, RZ, RZ, -R8 ;  /* 0x000000ffff0a7224 */ /* 0x000fe400078e0a08 */
[----:B0-----:R-:W-:-:S04]  /*0230*/  IMAD.WIDE.U32 R6, R5, 0x10, R6 ;  /* 0x0000001005067825 */ /* 0x001fc800078e0006 */
[----:B------:R-:W-:-:S07]  /*0240*/  IMAD.MOV.U32 R11, RZ, RZ, R6 ;  /* 0x000000ffff0b7224 */ /* 0x000fce00078e0006 */
.L_x_11:
[----:B------:R-:W-:-:S05]  /*0250*/  IMAD.MOV.U32 R6, RZ, RZ, R11 ;  /* 0x000000ffff067224 */ /* 0x000fca00078e000b */
[----:B------:R-:W2:Y:S04]  /*0260*/  LDG.E.CONSTANT R14, desc[UR10][R6.64] ;  /* 0x0000000a060e7981 */ /* 0x000ea8000c1e9900 */
[----:B------:R-:W3:Y:S01]  /*0270*/  LDG.E.64.CONSTANT R8, desc[UR10][R6.64+0x8] ;  /* 0x0000080a06087981 */ /* 0x000ee2000c1e9b00 */
[----:B------:R-:W-:Y:S01]  /*0280*/  VIADD R10, R10, 0x1 ;  /* 0x000000010a0a7836 */ /* 0x000fe20000000000 */
[----:B------:R-:W-:Y:S01]  /*0290*/  BSSY.RECONVERGENT B3, `(.L_x_9) ;  /* 0x0000018000037945 */ /* 0x000fe20003800200 */
[----:B-----5:R-:W-:Y:S01]  /*02a0*/  IMAD.MOV.U32 R17, RZ, RZ, R3 ;  /* 0x000000ffff117224 */ /* 0x020fe200078e0003 */
[----:B------:R-:W-:Y:S01]  /*02b0*/  IADD3 R11, P3, PT, R6, 0x1000, RZ ;  /* 0x00001000060b7810 */ /* 0x000fe20007f7e0ff */
[----:B------:R-:W-:Y:S01]  /*02c0*/  IMAD.MOV.U32 R15, RZ, RZ, R2 ;  /* 0x000000ffff0f7224 */ /* 0x000fe200078e0002 */
[----:B------:R-:W-:Y:S01]  /*02d0*/  ISETP.NE.AND P2, PT, R10, RZ, PT ;  /* 0x000000ff0a00720c */ /* 0x000fe20003f45270 */
[----:B------:R-:W-:Y:S01]  /*02e0*/  IMAD.MOV.U32 R13, RZ, RZ, R4 ;  /* 0x000000ffff0d7224 */ /* 0x000fe200078e0004 */
[----:B--2---:R-:W-:Y:S01]  /*02f0*/  ISETP.GE.AND P0, PT, R4, R14, PT ;  /* 0x0000000e0400720c */ /* 0x004fe20003f06270 */
[----:B------:R-:W-:-:S02]  /*0300*/  IMAD.MOV.U32 R4, RZ, RZ, R14 ;  /* 0x000000ffff047224 */ /* 0x000fc400078e000e */
[----:B---3--:R-:W-:Y:S02]  /*0310*/  IMAD.MOV.U32 R2, RZ, RZ, R8 ;  /* 0x000000ffff027224 */ /* 0x008fe400078e0008 */
[----:B------:R-:W-:-:S08]  /*0320*/  IMAD.MOV.U32 R3, RZ, RZ, R9 ;  /* 0x000000ffff037224 */ /* 0x000fd000078e0009 */
[----:B------:R-:W-:Y:S05]  /*0330*/  @!P0 BRA `(.L_x_10) ;  /* 0x0000000000348947 */ /* 0x000fea0003800000 */
[----:B------:R-:W-:Y:S01]  /*0340*/  ISETP.GE.AND P4, PT, R14, R13, PT ;  /* 0x0000000d0e00720c */ /* 0x000fe20003f86270 */
[----:B------:R-:W-:Y:S02]  /*0350*/  IMAD.MOV.U32 R4, RZ, RZ, R13 ;  /* 0x000000ffff047224 */ /* 0x000fe400078e000d */
[----:B------:R-:W-:Y:S02]  /*0360*/  IMAD.MOV.U32 R2, RZ, RZ, R15 ;  /* 0x000000ffff027224 */ /* 0x000fe400078e000f */
[----:B------:R-:W-:-:S08]  /*0370*/  IMAD.MOV.U32 R3, RZ, RZ, R17 ;  /* 0x000000ffff037224 */ /* 0x000fd000078e0011 */
[CC--:B------:R-:W-:Y:S02]  /*0380*/  @P4 ISETP.LT.U32.AND P1, PT, R15.reuse, R8.reuse, PT ;  /* 0x000000080f00420c */ /* 0x0c0fe40003f21070 */
[-C--:B------:R-:W-:Y:S02]  /*0390*/  @P4 ISETP.GE.U32.AND P0, PT, R15, R8.reuse, PT ;  /* 0x000000080f00420c */ /* 0x080fe40003f06070 */
[CC--:B------:R-:W-:Y:S02]  /*03a0*/  @P4 ISETP.LT.AND.EX P1, PT, R17.reuse, R9.reuse, PT, P1 ;  /* 0x000000091100420c */ /* 0x0c0fe40003f21310 */
[-C--:B------:R-:W-:Y:S02]  /*03b0*/  @P4 ISETP.GE.AND.EX P0, PT, R17, R9.reuse, PT, P0 ;  /* 0x000000091100420c */ /* 0x080fe40003f06300 */
[----:B------:R-:W-:Y:S02]  /*03c0*/  @P4 SEL R8, R15, R8, P1 ;  /* 0x000000080f084207 */ /* 0x000fe40000800000 */
[----:B------:R-:W-:-:S02]  /*03d0*/  @P4 SEL R9, R17, R9, P1 ;  /* 0x0000000911094207 */ /* 0x000fc40000800000 */
[----:B------:R-:W-:Y:S01]  /*03e0*/  @P4 SEL R4, R13, R14, !P0 ;  /* 0x0000000e0d044207 */ /* 0x000fe20004000000 */
[----:B------:R-:W-:Y:S02]  /*03f0*/  @P4 IMAD.MOV.U32 R2, RZ, RZ, R8 ;  /* 0x000000ffff024224 */ /* 0x000fe400078e0008 */
[----:B------:R-:W-:-:S07]  /*0400*/  @P4 IMAD.MOV.U32 R3, RZ, RZ, R9 ;  /* 0x000000ffff034224 */ /* 0x000fce00078e0009 */
.L_x_10:
[----:B------:R-:W-:Y:S05]  /*0410*/  BSYNC.RECONVERGENT B3 ;  /* 0x0000000000037941 */ /* 0x000fea0003800200 */
.L_x_9:
[----:B------:R-:W-:Y:S02]  /*0420*/  IMAD.X R7, RZ, RZ, R7, P3 ;  /* 0x000000ffff077224 */ /* 0x000fe400018e0607 */
[----:B------:R-:W-:Y:S01]  /*0430*/  VIADD R5, R5, 0x100 ;  /* 0x0000010005057836 */ /* 0x000fe20000000000 */
[----:B------:R-:W-:Y:S06]  /*0440*/  @P2 BRA `(.L_x_11) ;  /* 0xfffffffc00802947 */ /* 0x000fec000383ffff */
.L_x_8:
[----:B------:R-:W-:Y:S05]  /*0450*/  BSYNC.RECONVERGENT B2 ;  /* 0x0000000000027941 */ /* 0x000fea0003800200 */
.L_x_7:
[----:B------:R-:W0:Y:S01]  /*0460*/  LDC.64 R8, c[0x0][0x380] ;  /* 0x0000e000ff087b82 */ /* 0x000e220000000a00 */
[----:B------:R-:W-:-:S13]  /*0470*/  ISETP.GE.U32.AND P0, PT, R12, 0x300, PT ;  /* 0x000003000c00780c */ /* 0x000fda0003f06070 */
[----:B------:R-:W-:Y:S05]  /*0480*/  @!P0 BRA `(.L_x_6) ;  /* 0x0000000400588947 */ /* 0x000fea0003800000 */
.L_x_20:
[----:B0-----:R-:W-:-:S05]  /*0490*/  IMAD.WIDE R18, R5, 0x10, R8 ;  /* 0x0000001005127825 */ /* 0x001fca00078e0208 */
[----:B------:R-:W2:Y:S04]  /*04a0*/  LDG.E.CONSTANT R21, desc[UR10][R18.64] ;  /* 0x0000000a12157981 */ /* 0x000ea8000c1e9900 */
[----:B------:R-:W3:Y:S04]  /*04b0*/  LDG.E.64.CONSTANT R14, desc[UR10][R18.64+0x8] ;  /* 0x0000080a120e7981 */ /* 0x000ee8000c1e9b00 */
[----:B-----5:R0:W5:Y:S04]  /*04c0*/  LDG.E.CONSTANT R27, desc[UR10][R18.64+0x1000] ;  /* 0x0010000a121b7981 */ /* 0x020168000c1e9900 */
[----:B------:R0:W5:Y:S04]  /*04d0*/  LDG.E.CONSTANT R16, desc[UR10][R18.64+0x2000] ;  /* 0x0020000a12107981 */ /* 0x000168000c1e9900 */
[----:B------:R0:W5:Y:S04]  /*04e0*/  LDG.E.CONSTANT R17, desc[UR10][R18.64+0x3000] ;  /* 0x0030000a12117981 */ /* 0x000168000c1e9900 */
[----:B------:R0:W5:Y:S04]  /*04f0*/  LDG.E.64.CONSTANT R12, desc[UR10][R18.64+0x1008] ;  /* 0x0010080a120c7981 */ /* 0x000168000c1e9b00 */
[----:B------:R0:W5:Y:S04]  /*0500*/  LDG.E.64.CONSTANT R6, desc[UR10][R18.64+0x2008] ;  /* 0x0020080a12067981 */ /* 0x000168000c1e9b00 */
[----:B------:R0:W5:Y:S01]  /*0510*/  LDG.E.64.CONSTANT R10, desc[UR10][R18.64+0x3008] ;  /* 0x0030080a120a7981 */ /* 0x000162000c1e9b00 */
[----:B------:R-:W-:Y:S01]  /*0520*/  BSSY.RECONVERGENT B2, `(.L_x_12) ;  /* 0x0000011000027945 */ /* 0x000fe20003800200 */
[----:B--2---:R-:W-:Y:S01]  /*0530*/  ISETP.GE.AND P0, PT, R4, R21, PT ;  /* 0x000000150400720c */ /* 0x004fe20003f06270 */
[----:B------:R-:W-:-:S02]  /*0540*/  IMAD.MOV.U32 R20, RZ, RZ, R21 ;  /* 0x000000ffff147224 */ /* 0x000fc400078e0015 */
[----:B---3--:R-:W-:Y:S02]  /*0550*/  IMAD.MOV.U32 R23, RZ, RZ, R14 ;  /* 0x000000ffff177224 */ /* 0x008fe400078e000e */
[----:B------:R-:W-:-:S08]  /*0560*/  IMAD.MOV.U32 R25, RZ, RZ, R15 ;  /* 0x000000ffff197224 */ /* 0x000fd000078e000f */
[----:B0-----:R-:W-:Y:S05]  /*0570*/  @!P0 BRA `(.L_x_13) ;  /* 0x00000000002c8947 */ /* 0x001fea0003800000 */
[----:B------:R-:W-:Y:S01]  /*0580*/  ISETP.GE.AND P2, PT, R21, R4, PT ;  /* 0x000000041500720c */ /* 0x000fe20003f46270 */
[----:B------:R-:W-:Y:S02]  /*0590*/  IMAD.MOV.U32 R23, RZ, RZ, R2 ;  /* 0x000000ffff177224 */ /* 0x000fe400078e0002 */
[----:B------:R-:W-:Y:S02]  /*05a0*/  IMAD.MOV.U32 R25, RZ, RZ, R3 ;  /* 0x000000ffff197224 */ /* 0x000fe400078e0003 */
[----:B------:R-:W-:-:S08]  /*05b0*/  IMAD.MOV.U32 R20, RZ, RZ, R4 ;  /* 0x000000ffff147224 */ /* 0x000fd000078e0004 */
[CC--:B------:R-:W-:Y:S02]  /*05c0*/  @P2 ISETP.GE.U32.AND P0, PT, R2.reuse, R14.reuse, PT ;  /* 0x0000000e0200220c */ /* 0x0c0fe40003f06070 */
[-C--:B------:R-:W-:Y:S02]  /*05d0*/  @P2 ISETP.LT.U32.AND P1, PT, R2, R14.reuse, PT ;  /* 0x0000000e0200220c */ /* 0x080fe40003f21070 */
[CC--:B------:R-:W-:Y:S02]  /*05e0*/  @P2 ISETP.GE.AND.EX P0, PT, R3.reuse, R15.reuse, PT, P0 ;  /* 0x0000000f0300220c */ /* 0x0c0fe40003f06300 */
[----:B------:R-:W-:Y:S02]  /*05f0*/  @P2 ISETP.LT.AND.EX P1, PT, R3, R15, PT, P1 ;  /* 0x0000000f0300220c */ /* 0x000fe40003f21310 */
[----:B------:R-:W-:Y:S02]  /*0600*/  @P2 SEL R20, R4, R21, !P0 ;  /* 0x0000001504142207 */ /* 0x000fe40004000000 */
[----:B------:R-:W-:-:S02]  /*0610*/  @P2 SEL R23, R2, R14, P1 ;  /* 0x0000000e02172207 */ /* 0x000fc40000800000 */
[----:B------:R-:W-:-:S07]  /*0620*/  @P2 SEL R25, R3, R15, P1 ;  /* 0x0000000f03192207 */ /* 0x000fce0000800000 */
.L_x_13:
[----:B------:R-:W-:Y:S05]  /*0630*/  BSYNC.RECONVERGENT B2 ;  /* 0x0000000000027941 */ /* 0x000fea0003800200 */
.L_x_12:
[----:B-----5:R-:W-:Y:S01]  /*0640*/  ISETP.GE.AND P0, PT, R20, R27, PT ;  /* 0x0000001b1400720c */ /* 0x020fe20003f06270 */
[----:B------:R-:W-:Y:S01]  /*0650*/  BSSY.RECONVERGENT B2, `(.L_x_14) ;  /* 0x0000010000027945 */ /* 0x000fe20003800200 */
[----:B------:R-:W-:Y:S02]  /*0660*/  IMAD.MOV.U32 R3, RZ, RZ, R27 ;  /* 0x000000ffff037224 */ /* 0x000fe400078e001b */
[----:B------:R-:W-:Y:S02]  /*0670*/  IMAD.MOV.U32 R19, RZ, RZ, R12 ;  /* 0x000000ffff137224 */ /* 0x000fe400078e000c */
[----:B------:R-:W-:-:S07]  /*0680*/  IMAD.MOV.U32 R21, RZ, RZ, R13 ;  /* 0x000000ffff157224 */ /* 0x000fce00078e000d */
[----:B------:R-:W-:Y:S05]  /*0690*/  @!P0 BRA `(.L_x_15) ;  /* 0x00000000002c8947 */ /* 0x000fea0003800000 */
        /* <DEDUP_REMOVED lines=11> */
.L_x_15:
[----:B------:R-:W-:Y:S05]  /*0750*/  BSYNC.RECONVERGENT B2 ;  /* 0x0000000000027941 */ /* 0x000fea0003800200 */
.L_x_14:
[----:B------:R-:W-:Y:S01]  /*0760*/  ISETP.GE.AND P0, PT, R3, R16, PT ;  /* 0x000000100300720c */ /* 0x000fe20003f06270 */
        /* <DEDUP_REMOVED lines=10> */
[----:B------:R-:W-:Y:S02]  /*0810*/  @P2 ISETP.LT.U32.AND P1, PT, R19, R6, PT ;  /* 0x000000061300220c */ /* 0x000fe40003f21070 */
[CC--:B------:R-:W-:Y:S02]  /*0820*/  @P2 ISETP.GE.AND.EX P0, PT, R21.reuse, R7.reuse, PT, P0 ;  /* 0x000000071500220c */ /* 0x0c0fe40003f06300 */
[----:B------:R-:W-:Y:S02]  /*0830*/  @P2 ISETP.LT.AND.EX P1, PT, R21, R7, PT, P1 ;  /* 0x000000071500220c */ /* 0x000fe40003f21310 */
[----:B------:R-:W-:Y:S02]  /*0840*/  @P2 SEL R12, R3, R16, !P0 ;  /* 0x00000010030c2207 */ /* 0x000fe40004000000 */
[----:B------:R-:W-:-:S02]  /*0850*/  @P2 SEL R13, R19, R6, P1 ;  /* 0x00000006130d2207 */ /* 0x000fc40000800000 */
[----:B------:R-:W-:-:S07]  /*0860*/  @P2 SEL R15, R21, R7, P1 ;  /* 0x00000007150f2207 */ /* 0x000fce0000800000 */
.L_x_17:
[----:B------:R-:W-:Y:S05]  /*0870*/  BSYNC.RECONVERGENT B2 ;  /* 0x0000000000027941 */ /* 0x000fea0003800200 */
.L_x_16:
        /* <DEDUP_REMOVED lines=19> */
.L_x_19:
[----:B------:R-:W-:Y:S05]  /*09b0*/  BSYNC.RECONVERGENT B2 ;  /* 0x0000000000027941 */ /* 0x000fea0003800200 */
.L_x_18:
[----:B------:R-:W-:-:S05]  /*09c0*/  VIADD R5, R5, 0x400 ;  /* 0x0000040005057836 */ /* 0x000fca0000000000 */
[----:B------:R-:W-:-:S13]  /*09d0*/  ISETP.GE.AND P0, PT, R5, UR4, PT ;  /* 0x0000000405007c0c */ /* 0x000fda000bf06270 */
[----:B------:R-:W-:Y:S05]  /*09e0*/  @!P0 BRA `(.L_x_20) ;  /* 0xfffffff800a88947 */ /* 0x000fea000383ffff */
.L_x_6:
[----:B------:R-:W-:Y:S05]  /*09f0*/  BSYNC.RECONVERGENT B1 ;  /* 0x0000000000017941 */ /* 0x000fea0003800200 */
.L_x_5:
[----:B------:R-:W2:Y:S02]  /*0a00*/  LDCU UR6, c[0x0][0x390] ;  /* 0x00007200ff0677ac */ /* 0x000ea40008000800 */
[----:B--2---:R-:W-:-:S09]  /*0a10*/  UISETP.GE.AND UP0, UPT, UR6, 0x100, UPT ;  /* 0x000001000600788c */ /* 0x004fd2000bf06270 */
[----:B------:R-:W-:Y:S05]  /*0a20*/  BRA.U !UP0, `(.L_x_21) ;  /* 0x00000011088c7547 */ /* 0x000fea000b800000 */
[----:B0-----:R-:W0:Y:S01]  /*0a30*/  S2R R8, SR_LANEID ;  /* 0x0000000000087919 */ /* 0x001e220000000000 */
[----:B------:R-:W-:Y:S01]  /*0a40*/  BSSY.RECONVERGENT B1, `(.L_x_22) ;  /* 0x000001b000017945 */ /* 0x000fe20003800200 */
[----:B-1---5:R-:W-:Y:S01]  /*0a50*/  IMAD.MOV.U32 R6, RZ, RZ, R2 ;  /* 0x000000ffff067224 */ /* 0x022fe200078e0002 */
[----:B------:R1:W2:Y:S01]  /*0a60*/  SHFL.DOWN PT, R9, R4, 0x1, 0x1f ;  /* 0x08201f0004097f89 */ /* 0x0002a200000e0000 */
[----:B------:R-:W-:Y:S02]  /*0a70*/  IMAD.MOV.U32 R7, RZ, RZ, R3 ;  /* 0x000000ffff077224 */ /* 0x000fe400078e0003 */
[----:B------:R-:W-:Y:S01]  /*0a80*/  IMAD.MOV.U32 R5, RZ, RZ, R4 ;  /* 0x000000ffff057224 */ /* 0x000fe200078e0004 */
[----:B------:R1:W3:Y:S04]  /*0a90*/  SHFL.DOWN PT, R11, R2, 0x1, 0x1f ;  /* 0x08201f00020b7f89 */ /* 0x0002e800000e0000 */
[----:B------:R1:W4:Y:S01]  /*0aa0*/  SHFL.DOWN PT, R13, R3, 0x1, 0x1f ;  /* 0x08201f00030d7f89 */ /* 0x00032200000e0000 */
[----:B0-----:R-:W-:-:S02]  /*0ab0*/  ISETP.GT.AND P0, PT, R8, 0x1e, PT ;  /* 0x0000001e0800780c */ /* 0x001fc40003f04270 */
[C---:B------:R-:W-:Y:S02]  /*0ac0*/  ISETP.GT.AND P1, PT, R8.reuse, 0x1d, PT ;  /* 0x0000001d0800780c */ /* 0x040fe40003f24270 */
[----:B------:R-:W-:-:S09]  /*0ad0*/  ISETP.GT.AND P3, PT, R8, 0x1b, PT ;  /* 0x0000001b0800780c */ /* 0x000fd20003f64270 */
[----:B-1234-:R-:W-:Y:S05]  /*0ae0*/  @P0 BRA `(.L_x_23) ;  /* 0x0000000000400947 */ /* 0x01efea0003800000 */
[----:B------:R-:W-:Y:S01]  /*0af0*/  ISETP.GE.AND P0, PT, R4, R9, PT ;  /* 0x000000090400720c */ /* 0x000fe20003f06270 */
[----:B------:R-:W-:Y:S02]  /*0b00*/  IMAD.MOV.U32 R6, RZ, RZ, R11 ;  /* 0x000000ffff067224 */ /* 0x000fe400078e000b */
[----:B------:R-:W-:Y:S02]  /*0b10*/  IMAD.MOV.U32 R7, RZ, RZ, R13 ;  /* 0x000000ffff077224 */ /* 0x000fe400078e000d */
[----:B------:R-:W-:-:S08]  /*0b20*/  IMAD.MOV.U32 R5, RZ, RZ, R9 ;  /* 0x000000ffff057224 */ /* 0x000fd000078e0009 */
        /* <DEDUP_REMOVED lines=12> */
.L_x_23:
[----:B------:R-:W-:Y:S05]  /*0bf0*/  BSYNC.RECONVERGENT B1 ;  /* 0x0000000000017941 */ /* 0x000fea0003800200 */
.L_x_22:
[----:B------:R0:W1:Y:S01]  /*0c00*/  SHFL.DOWN PT, R10, R5, 0x2, 0x1f ;  /* 0x08401f00050a7f89 */ /* 0x00006200000e0000 */
[----:B------:R-:W-:Y:S01]  /*0c10*/  BSSY.RECONVERGENT B1, `(.L_x_24) ;  /* 0x000001a000017945 */ /* 0x000fe20003800200 */
[C---:B------:R-:W-:Y:S01]  /*0c20*/  ISETP.GT.AND P5, PT, R8.reuse, 0x17, PT ;  /* 0x000000170800780c */ /* 0x040fe20003fa4270 */
[----:B------:R-:W-:Y:S01]  /*0c30*/  IMAD.MOV.U32 R4, RZ, RZ, R6 ;  /* 0x000000ffff047224 */ /* 0x000fe200078e0006 */
[----:B------:R0:W2:Y:S01]  /*0c40*/  SHFL.DOWN PT, R3, R6, 0x2, 0x1f ;  /* 0x08401f0006037f89 */ /* 0x0000a200000e0000 */
[C---:B------:R-:W-:Y:S01]  /*0c50*/  ISETP.GT.AND P4, PT, R8.reuse, 0xf, PT ;  /* 0x0000000f0800780c */ /* 0x040fe20003f84270 */
[----:B------:R-:W-:Y:S01]  /*0c60*/  IMAD.MOV.U32 R2, RZ, RZ, R5 ;  /* 0x000000ffff027224 */ /* 0x000fe200078e0005 */
[----:B------:R-:W-:Y:S01]  /*0c70*/  ISETP.NE.AND P2, PT, R8, RZ, PT ;  /* 0x000000ff0800720c */ /* 0x000fe20003f45270 */
[----:B------:R0:W3:Y:S01]  /*0c80*/  SHFL.DOWN PT, R12, R7, 0x2, 0x1f ;  /* 0x08401f00070c7f89 */ /* 0x0000e200000e0000 */
[----:B------:R-:W-:Y:S01]  /*0c90*/  IMAD.MOV.U32 R8, RZ, RZ, R7 ;  /* 0x000000ffff087224 */ /* 0x000fe200078e0007 */
[----:B------:R-:W-:Y:S10]  /*0ca0*/  @P1 BRA `(.L_x_25) ;  /* 0x0000000000401947 */ /* 0x000ff40003800000 */
[----:B-1----:R-:W-:Y:S01]  /*0cb0*/  ISETP.GE.AND P0, PT, R5, R10, PT ;  /* 0x0000000a0500720c */ /* 0x002fe20003f06270 */
[----:B--2---:R-:W-:Y:S02]  /*0cc0*/  IMAD.MOV.U32 R4, RZ, RZ, R3 ;  /* 0x000000ffff047224 */ /* 0x004fe400078e0003 */
[----:B---3--:R-:W-:Y:S02]  /*0cd0*/  IMAD.MOV.U32 R8, RZ, RZ, R12 ;  /* 0x000000ffff087224 */ /* 0x008fe400078e000c */
[----:B------:R-:W-:-:S08]  /*0ce0*/  IMAD.MOV.U32 R2, RZ, RZ, R10 ;  /* 0x000000ffff027224 */ /* 0x000fd000078e000a */
[----:B------:R-:W-:Y:S05]  /*0cf0*/  @!P0 BRA `(.L_x_25) ;  /* 0x00000000002c8947 */ /* 0x000fea0003800000 */
[----:B------:R-:W-:Y:S01]  /*0d00*/  ISETP.GE.AND P6, PT, R10, R5, PT ;  /* 0x000000050a00720c */ /* 0x000fe20003fc6270 */
[----:B------:R-:W-:Y:S02]  /*0d10*/  IMAD.MOV.U32 R4, RZ, RZ, R6 ;  /* 0x000000ffff047224 */ /* 0x000fe400078e0006 */
[----:B------:R-:W-:Y:S02]  /*0d20*/  IMAD.MOV.U32 R8, RZ, RZ, R7 ;  /* 0x000000ffff087224 */ /* 0x000fe400078e0007 */
[----:B------:R-:W-:-:S08]  /*0d30*/  IMAD.MOV.U32 R2, RZ, RZ, R5 ;  /* 0x000000ffff027224 */ /* 0x000fd000078e0005 */
[CC--:B------:R-:W-:Y:S02]  /*0d40*/  @P6 ISETP.GE.U32.AND P1, PT, R6.reuse, R3.reuse, PT ;  /* 0x000000030600620c */ /* 0x0c0fe40003f26070 */
[CC--:B------:R-:W-:Y:S02]  /*0d50*/  @P6 ISETP.LT.U32.AND P0, PT, R6.reuse, R3.reuse, PT ;  /* 0x000000030600620c */ /* 0x0c0fe40003f01070 */
[CC--:B------:R-:W-:Y:S02]  /*0d60*/  @P6 ISETP.GE.AND.EX P1, PT, R7.reuse, R12.reuse, PT, P1 ;  /* 0x0000000c0700620c */ /* 0x0c0fe40003f26310 */
[----:B------:R-:W-:Y:S02]  /*0d70*/  @P6 ISETP.LT.AND.EX P0, PT, R7, R12, PT, P0 ;  /* 0x0000000c0700620c */ /* 0x000fe40003f01300 */
[----:B------:R-:W-:Y:S02]  /*0d80*/  @P6 SEL R2, R5, R10, !P1 ;  /* 0x0000000a05026207 */ /* 0x000fe40004800000 */
[----:B------:R-:W-:-:S02]  /*0d90*/  @P6 SEL R4, R6, R3, P0 ;  /* 0x0000000306046207 */ /* 0x000fc40000000000 */
[----:B------:R-:W-:-:S07]  /*0da0*/  @P6 SEL R8, R7, R12, P0 ;  /* 0x0000000c07086207 */ /* 0x000fce0000000000 */
.L_x_25:
[----:B------:R-:W-:Y:S05]  /*0db0*/  BSYNC.RECONVERGENT B1 ;  /* 0x0000000000017941 */ /* 0x000fea0003800200 */
.L_x_24:
[----:B0-----:R0:W4:Y:S01]  /*0dc0*/  SHFL.DOWN PT, R5, R2, 0x4, 0x1f ;  /* 0x08801f0002057f89 */ /* 0x00112200000e0000 */
[----:B------:R-:W-:Y:S01]  /*0dd0*/  BSSY.RECONVERGENT B1, `(.L_x_26) ;  /* 0x0000017000017945 */ /* 0x000fe20003800200 */
[----:B------:R-:W-:Y:S02]  /*0de0*/  IMAD.MOV.U32 R6, RZ, RZ, R4 ;  /* 0x000000ffff067224 */ /* 0x000fe400078e0004 */
[----:B------:R0:W0:Y:S01]  /*0df0*/  SHFL.DOWN PT, R9, R4, 0x4, 0x1f ;  /* 0x08801f0004097f89 */ /* 0x00002200000e0000 */
[----:B------:R-:W-:Y:S02]  /*0e00*/  IMAD.MOV.U32 R7, RZ, RZ, R8 ;  /* 0x000000ffff077224 */ /* 0x000fe400078e0008 */
[----:B--2---:R-:W-:Y:S01]  /*0e10*/  IMAD.MOV.U32 R3, RZ, RZ, R2 ;  /* 0x000000ffff037224 */ /* 0x004fe200078e0002 */
[----:B------:R2:W0:Y:S01]  /*0e20*/  SHFL.DOWN PT, R11, R8, 0x4, 0x1f ;  /* 0x08801f00080b7f89 */ /* 0x00042200000e0000 */
[----:B------:R-:W-:Y:S05]  /*0e30*/  @P3 BRA `(.L_x_27) ;  /* 0x0000000000403947 */ /* 0x000fea0003800000 */
[----:B----4-:R-:W-:Y:S01]  /*0e40*/  ISETP.GE.AND P0, PT, R2, R5, PT ;  /* 0x000000050200720c */ /* 0x010fe20003f06270 */
[----:B0-----:R-:W-:Y:S02]  /*0e50*/  IMAD.MOV.U32 R6, RZ, RZ, R9 ;  /* 0x000000ffff067224 */ /* 0x001fe400078e0009 */
        /* <DEDUP_REMOVED lines=14> */
.L_x_27:
[----:B------:R-:W-:Y:S05]  /*0f40*/  BSYNC.RECONVERGENT B1 ;  /* 0x0000000000017941 */ /* 0x000fea0003800200 */
.L_x_26:
[----:B--2---:R2:W2:Y:S01]  /*0f50*/  SHFL.DOWN PT, R8, R3, 0x8, 0x1f ;  /* 0x09001f0003087f89 */ /* 0x0044a200000e0000 */
[----:B------:R-:W-:Y:S01]  /*0f60*/  BSSY.RECONVERGENT B1, `(.L_x_28) ;  /* 0x0000017000017945 */ /* 0x000fe20003800200 */
[----:B0-----:R-:W-:Y:S02]  /*0f70*/  IMAD.MOV.U32 R4, RZ, RZ, R6 ;  /* 0x000000ffff047224 */ /* 0x001fe400078e0006 */
[----:B------:R0:W0:Y:S01]  /*0f80*/  SHFL.DOWN PT, R9, R6, 0x8, 0x1f ;  /* 0x09001f0006097f89 */ /* 0x00002200000e0000 */
[----:B----4-:R-:W-:Y:S02]  /*0f90*/  IMAD.MOV.U32 R5, RZ, RZ, R7 ;  /* 0x000000ffff057224 */ /* 0x010fe400078e0007 */
[----:B------:R-:W-:Y:S01]  /*0fa0*/  IMAD.MOV.U32 R2, RZ, RZ, R3 ;  /* 0x000000ffff027224 */ /* 0x000fe200078e0003 */
[----:B-1----:R1:W4:Y:S01]  /*0fb0*/  SHFL.DOWN PT, R10, R7, 0x8, 0x1f ;  /* 0x09001f00070a7f89 */ /* 0x00232200000e0000 */
[----:B------:R-:W-:Y:S05]  /*0fc0*/  @P5 BRA `(.L_x_29) ;  /* 0x0000000000405947 */ /* 0x000fea0003800000 */
[----:B--2---:R-:W-:Y:S01]  /*0fd0*/  ISETP.GE.AND P0, PT, R3, R8, PT ;  /* 0x000000080300720c */ /* 0x004fe20003f06270 */
[----:B0-----:R-:W-:Y:S02]  /*0fe0*/  IMAD.MOV.U32 R4, RZ, RZ, R9 ;  /* 0x000000ffff047224 */ /* 0x001fe400078e0009 */
[----:B----4-:R-:W-:Y:S02]  /*0ff0*/  IMAD.MOV.U32 R5, RZ, RZ, R10 ;  /* 0x000000ffff057224 */ /* 0x010fe400078e000a */
        /* <DEDUP_REMOVED lines=13> */
.L_x_29:
[----:B------:R-:W-:Y:S05]  /*10d0*/  BSYNC.RECONVERGENT B1 ;  /* 0x0000000000017941 */ /* 0x000fea0003800200 */
.L_x_28:
[----:B--2---:R2:W2:Y:S01]  /*10e0*/  SHFL.DOWN PT, R3, R2, 0x10, 0x1f ;  /* 0x0a001f0002037f89 */ /* 0x0044a200000e0000 */
[----:B------:R-:W-:Y:S01]  /*10f0*/  BSSY.RECONVERGENT B1, `(.L_x_30) ;  /* 0x0000017000017945 */ /* 0x000fe20003800200 */
[----:B-1----:R-:W-:Y:S02]  /*1100*/  IMAD.MOV.U32 R7, RZ, RZ, R4 ;  /* 0x000000ffff077224 */ /* 0x002fe400078e0004 */
[----:B0-----:R0:W1:Y:S01]  /*1110*/  SHFL.DOWN PT, R9, R4, 0x10, 0x1f ;  /* 0x0a001f0004097f89 */ /* 0x00106200000e0000 */
[----:B------:R-:W-:Y:S02]  /*1120*/  IMAD.MOV.U32 R6, RZ, RZ, R5 ;  /* 0x000000ffff067224 */ /* 0x000fe400078e0005 */
[----:B------:R-:W-:Y:S01]  /*1130*/  IMAD.MOV.U32 R8, RZ, RZ, R2 ;  /* 0x000000ffff087224 */ /* 0x000fe200078e0002 */
[----:B----4-:R0:W4:Y:S01]  /*1140*/  SHFL.DOWN PT, R10, R5, 0x10, 0x1f ;  /* 0x0a001f00050a7f89 */ /* 0x01012200000e0000 */
[----:B------:R-:W-:Y:S05]  /*1150*/  @P4 BRA `(.L_x_31) ;  /* 0x0000000000404947 */ /* 0x000fea0003800000 */
[----:B--2---:R-:W-:Y:S01]  /*1160*/  ISETP.GE.AND P0, PT, R2, R3, PT ;  /* 0x000000030200720c */ /* 0x004fe20003f06270 */
[----:B-1----:R-:W-:Y:S02]  /*1170*/  IMAD.MOV.U32 R7, RZ, RZ, R9 ;  /* 0x000000ffff077224 */ /* 0x002fe400078e0009 */
        /* <DEDUP_REMOVED lines=14> */
.L_x_31:
[----:B------:R-:W-:Y:S05]  /*1260*/  BSYNC.RECONVERGENT B1 ;  /* 0x0000000000017941 */ /* 0x000fea0003800200 */
.L_x_30:
[----:B------:R-:W-:Y:S04]  /*1270*/  BSSY.RECONVERGENT B1, `(.L_x_32) ;  /* 0x000000c000017945 */ /* 0x000fe80003800200 */
[----:B------:R-:W-:Y:S05]  /*1280*/  @P2 BRA `(.L_x_33) ;  /* 0x0000000000282947 */ /* 0x000fea0003800000 */
[----:B0-----:R-:W0:Y:S01]  /*1290*/  S2R R4, SR_CgaCtaId ;  /* 0x0000000000047919 */ /* 0x001e220000008800 */
[----:B--2---:R-:W-:Y:S02]  /*12a0*/  MOV R3, 0x400 ;  /* 0x0000040000037802 */ /* 0x004fe40000000f00 */
[----:B------:R-:W-:-:S04]  /*12b0*/  SHF.R.U32.HI R2, RZ, 0x1, R0 ;  /* 0x00000001ff027819 */ /* 0x000fc80000011600 */
[----:B------:R-:W-:Y:S02]  /*12c0*/  LOP3.LUT R2, R2, 0x1f0, RZ, 0xc0, !PT ;  /* 0x000001f002027812 */ /* 0x000fe400078ec0ff */
[----:B0-----:R-:W-:-:S05]  /*12d0*/  LEA R3, R4, R3, 0x18 ;  /* 0x0000000304037211 */ /* 0x001fca00078ec0ff */
[----:B------:R-:W-:Y:S02]  /*12e0*/  IMAD.IADD R5, R2, 0x1, R3 ;  /* 0x0000000102057824 */ /* 0x000fe400078e0203 */
[----:B------:R-:W-:Y:S02]  /*12f0*/  IMAD.MOV.U32 R2, RZ, RZ, R7 ;  /* 0x000000ffff027224 */ /* 0x000fe400078e0007 */
[----:B------:R-:W-:Y:S01]  /*1300*/  IMAD.MOV.U32 R3, RZ, RZ, R6 ;  /* 0x000000ffff037224 */ /* 0x000fe200078e0006 */
[----:B------:R0:W-:Y:S04]  /*1310*/  STS [R5+0x8], R8 ;  /* 0x0000080805007388 */ /* 0x0001e80000000800 */
[----:B------:R0:W-:Y:S02]  /*1320*/  STS.64 [R5+0x10], R2 ;  /* 0x0000100205007388 */ /* 0x0001e40000000a00 */
.L_x_33:
[----:B------:R-:W-:Y:S05]  /*1330*/  BSYNC.RECONVERGENT B1 ;  /* 0x0000000000017941 */ /* 0x000fea0003800200 */
.L_x_32:
[----:B------:R-:W-:Y:S01]  /*1340*/  BAR.SYNC.DEFER_BLOCKING 0x0 ;  /* 0x0000000000007b1d */ /* 0x000fe20000010000 */
[----:B------:R-:W-:-:S13]  /*1350*/  ISETP.NE.AND P1, PT, R0, RZ, PT ;  /* 0x000000ff0000720c */ /* 0x000fda0003f25270 */
[----:B------:R-:W-:Y:S05]  /*1360*/  @P1 BRA `(.L_x_34) ;  /* 0x0000004800341947 */ /* 0x000fea0003800000 */
[----:B0-2---:R-:W0:Y:S01]  /*1370*/  S2R R3, SR_CgaCtaId ;  /* 0x0000000000037919 */ /* 0x005e220000008800 */
[----:B------:R-:W-:Y:S01]  /*1380*/  MOV R0, 0x400 ;  /* 0x0000040000007802 */ /* 0x000fe20000000f00 */
[----:B------:R-:W-:Y:S03]  /*1390*/  BSSY.RECONVERGENT B1, `(.L_x_35) ;  /* 0x0000016000017945 */ /* 0x000fe60003800200 */
[----:B0-----:R-:W-:-:S05]  /*13a0*/  LEA R24, R3, R0, 0x18 ;  /* 0x0000000003187211 */ /* 0x001fca00078ec0ff */
[----:B------:R-:W0:Y:S04]  /*13b0*/  LDS R5, [R24+0x18] ;  /* 0x0000180018057984 */ /* 0x000e280000000800 */
[----:B------:R2:W1:Y:S04]  /*13c0*/  LDS.64 R2, [R24+0x20] ;  /* 0x0000200018027984 */ /* 0x0004680000000a00 */
[----:B------:R2:W1:Y:S04]  /*13d0*/  LDS R21, [R24+0x28] ;  /* 0x0000280018157984 */ /* 0x0004680000000800 */
[----:B------:R2:W1:Y:S01]  /*13e0*/  LDS R18, [R24+0x38] ;  /* 0x0000380018127984 */ /* 0x0004620000000800 */
[----:B0-----:R-:W-:Y:S01]  /*13f0*/  ISETP.GE.AND P0, PT, R8, R5, PT ;  /* 0x000000050800720c */ /* 0x001fe20003f06270 */
[----:B------:R-:W-:-:S12]  /*1400*/  IMAD.MOV.U32 R20, RZ, RZ, R5 ;  /* 0x000000ffff147224 */ /* 0x000fd800078e0005 */
[----:B-12---:R-:W-:Y:S05]  /*1410*/  @!P0 BRA `(.L_x_36) ;  /* 0x0000000000348947 */ /* 0x006fea0003800000 */
[----:B------:R-:W-:Y:S01]  /*1420*/  ISETP.GE.AND P3, PT, R5, R8, PT ;  /* 0x000000080500720c */ /* 0x000fe20003f66270 */
[----:B------:R-:W-:-:S12]  /*1430*/  IMAD.MOV.U32 R20, RZ, RZ, R8 ;  /* 0x000000ffff147224 */ /* 0x000fd800078e0008 */
[CC--:B------:R-:W-:Y:S02]  /*1440*/  @P3 ISETP.GE.U32.AND P0, PT, R7.reuse, R2.reuse, PT ;  /* 0x000000020700320c */ /* 0x0c0fe40003f06070 */
[CC--:B------:R-:W-:Y:S02]  /*1450*/  @P3 ISETP.LT.U32.AND P2, PT, R7.reuse, R2.reuse, PT ;  /* 0x000000020700320c */ /* 0x0c0fe40003f41070 */
[CC--:B------:R-:W-:Y:S02]  /*1460*/  @P3 ISETP.GE.AND.EX P0, PT, R6.reuse, R3.reuse, PT, P0 ;  /* 0x000000030600320c */ /* 0x0c0fe40003f06300 */
[----:B------:R-:W-:Y:S02]  /*1470*/  @P3 ISETP.LT.AND.EX P2, PT, R6, R3, PT, P2 ;  /* 0x000000030600320c */ /* 0x000fe40003f41320 */
[----:B------:R-:W-:Y:S02]  /*1480*/  @P3 SEL R20, R8, R5, !P0 ;  /* 0x0000000508143207 */ /* 0x000fe40004000000 */
[----:B------:R-:W-:Y:S01]  /*1490*/  @P3 SEL R0, R7, R2, P2 ;  /* 0x0000000207003207 */ /* 0x000fe20001000000 */
[----:B------:R-:W-:Y:S01]  /*14a0*/  IMAD.MOV.U32 R2, RZ, RZ, R7 ;  /* 0x000000ffff027224 */ /* 0x000fe200078e0007 */
[----:B------:R-:W-:Y:S01]  /*14b0*/  @P3 SEL R5, R6, R3, P2 ;  /* 0x0000000306053207 */ /* 0x000fe20001000000 */
[----:B------:R-:W-:-:S02]  /*14c0*/  IMAD.MOV.U32 R3, RZ, RZ, R6 ;  /* 0x000000ffff037224 */ /* 0x000fc400078e0006 */
[----:B------:R-:W-:Y:S02]  /*14d0*/  @P3 IMAD.MOV.U32 R2, RZ, RZ, R0 ;  /* 0x000000ffff023224 */ /* 0x000fe400078e0000 */
[----:B------:R-:W-:-:S07]  /*14e0*/  @P3 IMAD.MOV.U32 R3, RZ, RZ, R5 ;  /* 0x000000ffff033224 */ /* 0x000fce00078e0005 */
.L_x_36:
[----:B------:R-:W-:Y:S05]  /*14f0*/  BSYNC.RECONVERGENT B1 ;  /* 0x0000000000017941 */ /* 0x000fea0003800200 */
.L_x_35:
[----:B------:R-:W0:Y:S01]  /*1500*/  LDS.64 R14, [R24+0x30] ;  /* 0x00003000180e7984 */ /* 0x000e220000000a00 */
[----:B------:R-:W-:Y:S01]  /*1510*/  ISETP.GE.AND P0, PT, R20, R21, PT ;  /* 0x000000151400720c */ /* 0x000fe20003f06270 */
[----:B------:R-:W-:Y:S01]  /*1520*/  BSSY.RECONVERGENT B1, `(.L_x_37) ;  /* 0x0000019000017945 */ /* 0x000fe20003800200 */
[----:B------:R-:W-:Y:S01]  /*1530*/  IMAD.MOV.U32 R23, RZ, RZ, R21 ;  /* 0x000000ffff177224 */ /* 0x000fe200078e0015 */
[----:B------:R1:W2:Y:S04]  /*1540*/  LDS R19, [R24+0x48] ;  /* 0x0000480018137984 */ /* 0x0002a80000000800 */
[----:B------:R1:W1:Y:S04]  /*1550*/  LDS R17, [R24+0x58] ;  /* 0x0000580018117984 */ /* 0x0002680000000800 */
[----:B------:R0:W1:Y:S04]  /*1560*/  LDS R16, [R24+0x68] ;  /* 0x0000680018107984 */ /* 0x0000680000000800 */
[----:B------:R0:W1:Y:S04]  /*1570*/  LDS R0, [R24+0x78] ;  /* 0x0000780018007984 */ /* 0x0000680000000800 */
[----:B---3--:R3:W1:Y:S04]  /*1580*/  LDS.64 R12, [R24+0x40] ;  /* 0x00004000180c7984 */ /* 0x0086680000000a00 */
[----:B----4-:R3:W4:Y:S04]  /*1590*/  LDS.64 R10, [R24+0x50] ;  /* 0x00005000180a7984 */ /* 0x0107280000000a00 */
[----:B------:R3:W1:Y:S04]  /*15a0*/  LDS.64 R8, [R24+0x60] ;  /* 0x0000600018087984 */ /* 0x0006680000000a00 */
[----:B------:R3:W1:Y:S04]  /*15b0*/  LDS.64 R6, [R24+0x70] ;  /* 0x0000700018067984 */ /* 0x0006680000000a00 */
[----:B------:R3:W1:Y:S01]  /*15c0*/  LDS.64 R4, [R24+0x80] ;  /* 0x0000800018047984 */ /* 0x0006620000000a00 */
[----:B0-----:R-:W-:-:S02]  /*15d0*/  IMAD.MOV.U32 R25, RZ, RZ, R14 ;  /* 0x000000ffff197224 */ /* 0x001fc400078e000e */
[----:B------:R-:W-:Y:S01]  /*15e0*/  IMAD.MOV.U32 R22, RZ, RZ, R15 ;  /* 0x000000ffff167224 */ /* 0x000fe200078e000f */
[----:B------:R-:W-:Y:S06]  /*15f0*/  @!P0 BRA `(.L_x_38) ;  /* 0x00000000002c8947 */ /* 0x000fec0003800000 */
        /* <DEDUP_REMOVED lines=11> */
.L_x_38:
[----:B------:R-:W-:Y:S05]  /*16b0*/  BSYNC.RECONVERGENT B1 ;  /* 0x0000000000017941 */ /* 0x000fea0003800200 */
.L_x_37:
[----:B------:R-:W-:Y:S01]  /*16c0*/  ISETP.GE.AND P0, PT, R23, R18, PT ;  /* 0x000000121700720c */ /* 0x000fe20003f06270 */
[----:B------:R-:W-:Y:S01]  /*16d0*/  BSSY.RECONVERGENT B1, `(.L_x_39) ;  /* 0x0000010000017945 */ /* 0x000fe20003800200 */
[----:B------:R-:W-:Y:S02]  /*16e0*/  IMAD.MOV.U32 R2, RZ, RZ, R18 ;  /* 0x000000ffff027224 */ /* 0x000fe400078e0012 */
[----:B-1----:R-:W-:Y:S02]  /*16f0*/  IMAD.MOV.U32 R3, RZ, RZ, R12 ;  /* 0x000000ffff037224 */ /* 0x002fe400078e000c */
        /* <DEDUP_REMOVED lines=13> */
.L_x_40:
[----:B------:R-:W-:Y:S05]  /*17d0*/  BSYNC.RECONVERGENT B1 ;  /* 0x0000000000017941 */ /* 0x000fea0003800200 */
.L_x_39:
[----:B--2---:R-:W-:Y:S01]  /*17e0*/  ISETP.GE.AND P0, PT, R2, R19, PT ;  /* 0x000000130200720c */ /* 0x004fe20003f06270 */
[----:B------:R-:W-:Y:S01]  /*17f0*/  BSSY.RECONVERGENT B1, `(.L_x_41) ;  /* 0x0000010000017945 */ /* 0x000fe20003800200 */
[----:B------:R-:W-:Y:S02]  /*1800*/  IMAD.MOV.U32 R12, RZ, RZ, R19 ;  /* 0x000000ffff0c7224 */ /* 0x000fe400078e0013 */
[----:B----4-:R-:W-:Y:S02]  /*1810*/  IMAD.MOV.U32 R15, RZ, RZ, R10 ;  /* 0x000000ffff0f7224 */ /* 0x010fe400078e000a */
[----:B------:R-:W-:-:S07]  /*1820*/  IMAD.MOV.U32 R14, RZ, RZ, R11 ;  /* 0x000000ffff0e7224 */ /* 0x000fce00078e000b */
        /* <DEDUP_REMOVED lines=12> */
.L_x_42:
[----:B------:R-:W-:Y:S05]  /*18f0*/  BSYNC.RECONVERGENT B1 ;  /* 0x0000000000017941 */ /* 0x000fea0003800200 */
.L_x_41:
        /* <DEDUP_REMOVED lines=17> */
.L_x_44:
[----:B------:R-:W-:Y:S05]  /*1a10*/  BSYNC.RECONVERGENT B1 ;  /* 0x0000000000017941 */ /* 0x000fea0003800200 */
.L_x_43:
        /* <DEDUP_REMOVED lines=17> */
.L_x_46:
[----:B------:R-:W-:Y:S05]  /*1b30*/  BSYNC.RECONVERGENT B1 ;  /* 0x0000000000017941 */ /* 0x000fea0003800200 */
.L_x_45:
        /* <DEDUP_REMOVED lines=9> */
[----:B------:R-:W-:Y:S05]  /*1bd0*/  @!P0 BRA `(.L_x_34) ;  /* 0x0000004000188947 */ /* 0x000fea0003800000 */
[CC--:B------:R-:W-:Y:S02]  /*1be0*/  ISETP.GE.U32.AND P0, PT, R11.reuse, R4.reuse, PT ;  /* 0x000000040b00720c */ /* 0x0c0fe40003f06070 */
[----:B------:R-:W-:Y:S02]  /*1bf0*/  ISETP.LT.U32.AND P2, PT, R11, R4, PT ;  /* 0x000000040b00720c */ /* 0x000fe40003f41070 */
[CC--:B------:R-:W-:Y:S02]  /*1c00*/  ISETP.GE.AND.EX P0, PT, R2.reuse, R5.reuse, PT, P0 ;  /* 0x000000050200720c */ /* 0x0c0fe40003f06300 */
[----:B------:R-:W-:Y:S02]  /*1c10*/  ISETP.LT.AND.EX P2, PT, R2, R5, PT, P2 ;  /* 0x000000050200720c */ /* 0x000fe40003f41320 */
[----:B------:R-:W-:Y:S02]  /*1c20*/  SEL R8, R9, R0, !P0 ;  /* 0x0000000009087207 */ /* 0x000fe40004000000 */
[----:B------:R-:W-:-:S02]  /*1c30*/  SEL R7, R11, R4, P2 ;  /* 0x000000040b077207 */ /* 0x000fc40001000000 */
[----:B------:R-:W-:Y:S01]  /*1c40*/  SEL R6, R2, R5, P2 ;  /* 0x0000000502067207 */ /* 0x000fe20001000000 */
[----:B------:R-:W-:Y:S06]  /*1c50*/  BRA `(.L_x_34) ;  /* 0x0000003c00f87947 */ /* 0x000fec0003800000 */
.L_x_21:
[----:B------:R-:W2:Y:S01]  /*1c60*/  S2R R12, SR_LANEID ;  /* 0x00000000000c7919 */ /* 0x000ea20000000000 */
[----:B------:R-:W-:Y:S01]  /*1c70*/  LOP3.LUT R5, R0, 0x3e0, RZ, 0xc0, !PT ;  /* 0x000003e000057812 */ /* 0x000fe200078ec0ff */
[----:B------:R-:W-:Y:S01]  /*1c80*/  BSSY.RECONVERGENT B1, `(.L_x_47) ;  /* 0x0000026000017945 */ /* 0x000fe20003800200 */
[----:B-----5:R-:W-:Y:S02]  /*1c90*/  IMAD.MOV.U32 R14, RZ, RZ, R2 ;  /* 0x000000ffff0e7224 */ /* 0x020fe400078e0002 */
[----:B------:R-:W-:Y:S02]  /*1ca0*/  IMAD.MOV.U32 R16, RZ, RZ, R3 ;  /* 0x000000ffff107224 */ /* 0x000fe400078e0003 */
[----:B-1----:R-:W-:Y:S01]  /*1cb0*/  VIADD R6, R5, 0x20 ;  /* 0x0000002005067836 */ /* 0x002fe20000000000 */
[----:B------:R-:W-:-:S04]  /*1cc0*/  LOP3.LUT R5, RZ, R5, RZ, 0x33, !PT ;  /* 0x00000005ff057212 */ /* 0x000fc800078e33ff */
[----:B------:R-:W-:Y:S01]  /*1cd0*/  ISETP.GT.AND P0, PT, R6, UR6, PT ;  /* 0x0000000606007c0c */ /* 0x000fe2000bf04270 */
[----:B------:R-:W-:-:S05]  /*1ce0*/  VIADD R5, R5, UR6 ;  /* 0x0000000605057c36 */ /* 0x000fca0008000000 */
[----:B------:R-:W-:-:S05]  /*1cf0*/  SEL R5, R5, 0x1f, P0 ;  /* 0x0000001f05057807 */ /* 0x000fca0000000000 */
[----:B------:R1:W3:Y:S04]  /*1d00*/  SHFL.DOWN PT, R7, R4, 0x1, R5 ;  /* 0x0820000004077989 */ /* 0x0002e800000e0005 */
[----:B0-----:R1:W0:Y:S04]  /*1d10*/  SHFL.DOWN PT, R9, R2, 0x1, R5 ;  /* 0x0820000002097989 */ /* 0x00122800000e0005 */
[----:B------:R1:W4:Y:S01]  /*1d20*/  SHFL.DOWN PT, R11, R3, 0x1, R5 ;  /* 0x08200000030b7989 */ /* 0x00032200000e0005 */
[C---:B--2---:R-:W-:Y:S01]  /*1d30*/  ISETP.GE.AND P0, PT, R12.reuse, R5, PT ;  /* 0x000000050c00720c */ /* 0x044fe20003f06270 */
[C---:B------:R-:W-:Y:S01]  /*1d40*/  VIADD R6, R12.reuse, 0x2 ;  /* 0x000000020c067836 */ /* 0x040fe20000000000 */
[C---:B------:R-:W-:Y:S01]  /*1d50*/  ISETP.NE.AND P3, PT, R12.reuse, RZ, PT ;  /* 0x000000ff0c00720c */ /* 0x040fe20003f65270 */
[----:B------:R-:W-:-:S02]  /*1d60*/  VIADD R8, R12, 0x4 ;  /* 0x000000040c087836 */ /* 0x000fc40000000000 */
[----:B------:R-:W-:Y:S01]  /*1d70*/  VIADD R10, R12, 0x8 ;  /* 0x000000080c0a7836 */ /* 0x000fe20000000000 */
[-C--:B------:R-:W-:Y:S01]  /*1d80*/  ISETP.GT.AND P6, PT, R6, R5.reuse, PT ;  /* 0x000000050600720c */ /* 0x080fe20003fc4270 */
[----:B------:R-:W-:Y:S01]  /*1d90*/  IMAD.MOV.U32 R6, RZ, RZ, R4 ;  /* 0x000000ffff067224 */ /* 0x000fe200078e0004 */
[-C--:B------:R-:W-:Y:S01]  /*1da0*/  ISETP.GT.AND P4, PT, R8, R5.reuse, PT ;  /* 0x000000050800720c */ /* 0x080fe20003f84270 */
[----:B------:R-:W-:Y:S01]  /*1db0*/  VIADD R8, R12, 0x10 ;  /* 0x000000100c087836 */ /* 0x000fe20000000000 */
[----:B------:R-:W-:-:S03]  /*1dc0*/  ISETP.GT.AND P2, PT, R10, R5, PT ;  /* 0x000000050a00720c */ /* 0x000fc60003f44270 */
[----:B-1----:R-:W-:Y:S10]  /*1dd0*/  @P0 BRA `(.L_x_48) ;  /* 0x0000000000400947 */ /* 0x002ff40003800000 */
[----:B---3--:R-:W-:Y:S01]  /*1de0*/  ISETP.GE.AND P0, PT, R4, R7, PT ;  /* 0x000000070400720c */ /* 0x008fe20003f06270 */
        /* <DEDUP_REMOVED lines=15> */
.L_x_48:
[----:B------:R-:W-:Y:S05]  /*1ee0*/  BSYNC.RECONVERGENT B1 ;  /* 0x0000000000017941 */ /* 0x000fea0003800200 */
.L_x_47:
[----:B------:R1:W2:Y:S01]  /*1ef0*/  SHFL.DOWN PT, R3, R6, 0x2, R5 ;  /* 0x0840000006037989 */ /* 0x0002a200000e0005 */
[----:B------:R-:W-:Y:S01]  /*1f00*/  BSSY.RECONVERGENT B1, `(.L_x_49) ;  /* 0x0000018000017945 */ /* 0x000fe20003800200 */
[----:B------:R-:W-:Y:S01]  /*1f10*/  ISETP.GT.AND P5, PT, R8, R5, PT ;  /* 0x000000050800720c */ /* 0x000fe20003fa4270 */
[----:B------:R-:W-:Y:S01]  /*1f20*/  IMAD.MOV.U32 R10, RZ, RZ, R14 ;  /* 0x000000ffff0a7224 */ /* 0x000fe200078e000e */
[----:B---3--:R1:W3:Y:S01]  /*1f30*/  SHFL.DOWN PT, R7, R14, 0x2, R5 ;  /* 0x084000000e077989 */ /* 0x0082e200000e0005 */
[----:B------:R-:W-:Y:S02]  /*1f40*/  IMAD.MOV.U32 R12, RZ, RZ, R16 ;  /* 0x000000ffff0c7224 */ /* 0x000fe400078e0010 */
[----:B------:R-:W-:Y:S01]  /*1f50*/  IMAD.MOV.U32 R2, RZ, RZ, R6 ;  /* 0x000000ffff027224 */ /* 0x000fe200078e0006 */
[----:B0-----:R1:W0:Y:S01]  /*1f60*/  SHFL.DOWN PT, R9, R16, 0x2, R5 ;  /* 0x0840000010097989 */ /* 0x00122200000e0005 */
[----:B------:R-:W-:Y:S06]  /*1f70*/  @P6 BRA `(.L_x_50) ;  /* 0x0000000000406947 */ /* 0x000fec0003800000 */
[----:B--2---:R-:W-:Y:S01]  /*1f80*/  ISETP.GE.AND P0, PT, R6, R3, PT ;  /* 0x000000030600720c */ /* 0x004fe20003f06270 */
[----:B---3--:R-:W-:Y:S02]  /*1f90*/  IMAD.MOV.U32 R10, RZ, RZ, R7 ;  /* 0x000000ffff0a7224 */ /* 0x008fe400078e0007 */
[----:B0-----:R-:W-:Y:S02]  /*1fa0*/  IMAD.MOV.U32 R12, RZ, RZ, R9 ;  /* 0x000000ffff0c7224 */ /* 0x001fe400078e0009 */
        /* <DEDUP_REMOVED lines=13> */
.L_x_50:
[----:B------:R-:W-:Y:S05]  /*2080*/  BSYNC.RECONVERGENT B1 ;  /* 0x0000000000017941 */ /* 0x000fea0003800200 */
.L_x_49:
[----:B--2---:R2:W2:Y:S01]  /*2090*/  SHFL.DOWN PT, R3, R2, 0x4, R5 ;  /* 0x0880000002037989 */ /* 0x0044a200000e0005 */
[----:B------:R-:W-:Y:S01]  /*20a0*/  BSSY.RECONVERGENT B1, `(.L_x_51) ;  /* 0x0000017000017945 */ /* 0x000fe20003800200 */
[----:B------:R-:W-:Y:S02]  /*20b0*/  IMAD.MOV.U32 R4, RZ, RZ, R2 ;  /* 0x000000ffff047224 */ /* 0x000fe400078e0002 */
[----:B---3--:R3:W2:Y:S01]  /*20c0*/  SHFL.DOWN PT, R7, R10, 0x4, R5 ;  /* 0x088000000a077989 */ /* 0x0086a200000e0005 */
[----:B-1----:R-:W-:Y:S02]  /*20d0*/  IMAD.MOV.U32 R6, RZ, RZ, R10 ;  /* 0x000000ffff067224 */ /* 0x002fe400078e000a */
[----:B------:R-:W-:Y:S01]  /*20e0*/  IMAD.MOV.U32 R8, RZ, RZ, R12 ;  /* 0x000000ffff087224 */ /* 0x000fe200078e000c */
[----:B0-----:R3:W0:Y:S01]  /*20f0*/  SHFL.DOWN PT, R9, R12, 0x4, R5 ;  /* 0x088000000c097989 */ /* 0x00162200000e0005 */
[----:B------:R-:W-:Y:S05]  /*2100*/  @P4 BRA `(.L_x_52) ;  /* 0x0000000000404947 */ /* 0x000fea0003800000 */
[----:B--2---:R-:W-:Y:S01]  /*2110*/  ISETP.GE.AND P0, PT, R2, R3, PT ;  /* 0x000000030200720c */ /* 0x004fe20003f06270 */
[----:B------:R-:W-:Y:S02]  /*2120*/  IMAD.MOV.U32 R4, RZ, RZ, R3 ;  /* 0x000000ffff047224 */ /* 0x000fe400078e0003 */
[----:B------:R-:W-:Y:S02]  /*2130*/  IMAD.MOV.U32 R6, RZ, RZ, R7 ;  /* 0x000000ffff067224 */ /* 0x000fe400078e0007 */
[----:B0-----:R-:W-:-:S08]  /*2140*/  IMAD.MOV.U32 R8, RZ, RZ, R9 ;  /* 0x000000ffff087224 */ /* 0x001fd000078e0009 */
        /* <DEDUP_REMOVED lines=12> */
.L_x_52:
[----:B------:R-:W-:Y:S05]  /*2210*/  BSYNC.RECONVERGENT B1 ;  /* 0x0000000000017941 */ /* 0x000fea0003800200 */
.L_x_51:
[----:B--2---:R1:W2:Y:S01]  /*2220*/  SHFL.DOWN PT, R3, R4, 0x8, R5 ;  /* 0x0900000004037989 */ /* 0x0042a200000e0005 */
[----:B------:R-:W-:Y:S01]  /*2230*/  BSSY.RECONVERGENT B1, `(.L_x_53) ;  /* 0x0000017000017945 */ /* 0x000fe20003800200 */
[----:B------:R-:W-:Y:S02]  /*2240*/  IMAD.MOV.U32 R2, RZ, RZ, R4 ;  /* 0x000000ffff027224 */ /* 0x000fe400078e0004 */
[----:B------:R1:W1:Y:S01]  /*2250*/  SHFL.DOWN PT, R7, R6, 0x8, R5 ;  /* 0x0900000006077989 */ /* 0x00026200000e0005 */
[----:B---3--:R-:W-:Y:S02]  /*2260*/  IMAD.MOV.U32 R10, RZ, RZ, R6 ;  /* 0x000000ffff0a7224 */ /* 0x008fe400078e0006 */
[----:B------:R-:W-:Y:S01]  /*2270*/  IMAD.MOV.U32 R12, RZ, RZ, R8 ;  /* 0x000000ffff0c7224 */ /* 0x000fe200078e0008 */
[----:B0-----:R0:W3:Y:S01]  /*2280*/  SHFL.DOWN PT, R9, R8, 0x8, R5 ;  /* 0x0900000008097989 */ /* 0x0010e200000e0005 */
[----:B------:R-:W-:Y:S05]  /*2290*/  @P2 BRA `(.L_x_54) ;  /* 0x0000000000402947 */ /* 0x000fea0003800000 */
[----:B--2---:R-:W-:Y:S01]  /*22a0*/  ISETP.GE.AND P0, PT, R4, R3, PT ;  /* 0x000000030400720c */ /* 0x004fe20003f06270 */
[----:B------:R-:W-:Y:S02]  /*22b0*/  IMAD.MOV.U32 R2, RZ, RZ, R3 ;  /* 0x000000ffff027224 */ /* 0x000fe400078e0003 */
[----:B-1----:R-:W-:Y:S02]  /*22c0*/  IMAD.MOV.U32 R10, RZ, RZ, R7 ;  /* 0x000000ffff0a7224 */ /* 0x002fe400078e0007 */
[----:B---3--:R-:W-:-:S08]  /*22d0*/  IMAD.MOV.U32 R12, RZ, RZ, R9 ;  /* 0x000000ffff0c7224 */ /* 0x008fd000078e0009 */
        /* <DEDUP_REMOVED lines=12> */
.L_x_54:
[----:B------:R-:W-:Y:S05]  /*23a0*/  BSYNC.RECONVERGENT B1 ;  /* 0x0000000000017941 */ /* 0x000fea0003800200 */
.L_x_53:
[----:B--2---:R2:W2:Y:S01]  /*23b0*/  SHFL.DOWN PT, R3, R2, 0x10, R5 ;  /* 0x0a00000002037989 */ /* 0x0044a200000e0005 */
[----:B------:R-:W-:Y:S01]  /*23c0*/  BSSY.RECONVERGENT B1, `(.L_x_55) ;  /* 0x0000017000017945 */ /* 0x000fe20003800200 */
[----:B0-----:R-:W-:Y:S02]  /*23d0*/  IMAD.MOV.U32 R8, RZ, RZ, R2 ;  /* 0x000000ffff087224 */ /* 0x001fe400078e0002 */
[----:B---3--:R0:W3:Y:S01]  /*23e0*/  SHFL.DOWN PT, R9, R10, 0x10, R5 ;  /* 0x0a0000000a097989 */ /* 0x0080e200000e0005 */
[----:B-1----:R-:W-:Y:S02]  /*23f0*/  IMAD.MOV.U32 R7, RZ, RZ, R10 ;  /* 0x000000ffff077224 */ /* 0x002fe400078e000a */
[----:B------:R-:W-:Y:S01]  /*2400*/  IMAD.MOV.U32 R6, RZ, RZ, R12 ;  /* 0x000000ffff067224 */ /* 0x000fe200078e000c */
[----:B----4-:R0:W1:Y:S01]  /*2410*/  SHFL.DOWN PT, R11, R12, 0x10, R5 ;  /* 0x0a0000000c0b7989 */ /* 0x01006200000e0005 */
[----:B------:R-:W-:Y:S05]  /*2420*/  @P5 BRA `(.L_x_56) ;  /* 0x0000000000405947 */ /* 0x000fea0003800000 */
[----:B--2---:R-:W-:Y:S01]  /*2430*/  ISETP.GE.AND P0, PT, R2, R3, PT ;  /* 0x000000030200720c */ /* 0x004fe20003f06270 */
[----:B------:R-:W-:Y:S02]  /*2440*/  IMAD.MOV.U32 R8, RZ, RZ, R3 ;  /* 0x000000ffff087224 */ /* 0x000fe400078e0003 */
[----:B---3--:R-:W-:Y:S02]  /*2450*/  IMAD.MOV.U32 R7, RZ, RZ, R9 ;  /* 0x000000ffff077224 */ /* 0x008fe400078e0009 */
[----:B-1----:R-:W-:-:S08]  /*2460*/  IMAD.MOV.U32 R6, RZ, RZ, R11 ;  /* 0x000000ffff067224 */ /* 0x002fd000078e000b */
        /* <DEDUP_REMOVED lines=12> */
.L_x_56:
[----:B------:R-:W-:Y:S05]  /*2530*/  BSYNC.RECONVERGENT B1 ;  /* 0x0000000000017941 */ /* 0x000fea0003800200 */
.L_x_55:
[----:B------:R-:W-:Y:S04]  /*2540*/  BSSY.RECONVERGENT B1, `(.L_x_57) ;  /* 0x000000c000017945 */ /* 0x000fe80003800200 */
[----:B------:R-:W-:Y:S05]  /*2550*/  @P3 BRA `(.L_x_58) ;  /* 0x0000000000283947 */ /* 0x000fea0003800000 */
[----:B------:R-:W4:Y:S01]  /*2560*/  S2R R4, SR_CgaCtaId ;  /* 0x0000000000047919 */ /* 0x000f220000008800 */
[----:B--2---:R-:W-:Y:S02]  /*2570*/  MOV R3, 0x400 ;  /* 0x0000040000037802 */ /* 0x004fe40000000f00 */
[----:B------:R-:W-:-:S04]  /*2580*/  SHF.R.U32.HI R2, RZ, 0x1, R0 ;  /* 0x00000001ff027819 */ /* 0x000fc80000011600 */
[----:B------:R-:W-:Y:S02]  /*2590*/  LOP3.LUT R2, R2, 0x1f0, RZ, 0xc0, !PT ;  /* 0x000001f002027812 */ /* 0x000fe400078ec0ff */
[----:B----4-:R-:W-:-:S05]  /*25a0*/  LEA R3, R4, R3, 0x18 ;  /* 0x0000000304037211 */ /* 0x010fca00078ec0ff */
[----:B0-----:R-:W-:Y:S02]  /*25b0*/  IMAD.IADD R5, R2, 0x1, R3 ;  /* 0x0000000102057824 */ /* 0x001fe400078e0203 */
[----:B------:R-:W-:Y:S02]  /*25c0*/  IMAD.MOV.U32 R2, RZ, RZ, R7 ;  /* 0x000000ffff027224 */ /* 0x000fe400078e0007 */
[----:B------:R-:W-:Y:S01]  /*25d0*/  IMAD.MOV.U32 R3, RZ, RZ, R6 ;  /* 0x000000ffff037224 */ /* 0x000fe200078e0006 */
[----:B------:R4:W-:Y:S04]  /*25e0*/  STS [R5+0x8], R8 ;  /* 0x0000080805007388 */ /* 0x0009e80000000800 */
[----:B------:R4:W-:Y:S02]  /*25f0*/  STS.64 [R5+0x10], R2 ;  /* 0x0000100205007388 */ /* 0x0009e40000000a00 */
.L_x_58:
[----:B------:R-:W-:Y:S05]  /*2600*/  BSYNC.RECONVERGENT B1 ;  /* 0x0000000000017941 */ /* 0x000fea0003800200 */
.L_x_57:
[----:B------:R-:W-:Y:S01]  /*2610*/  BAR.SYNC.DEFER_BLOCKING 0x0 ;  /* 0x0000000000007b1d */ /* 0x000fe20000010000 */
[----:B------:R-:W-:-:S13]  /*2620*/  ISETP.NE.AND P1, PT, R0, RZ, PT ;  /* 0x000000ff0000720c */ /* 0x000fda0003f25270 */
[----:B------:R-:W-:Y:S05]  /*2630*/  @P1 BRA `(.L_x_34) ;  /* 0x0000003400801947 */ /* 0x000fea0003800000 */
[----:B------:R-:W-:Y:S01]  /*2640*/  UISETP.GE.AND UP0, UPT, UR6, 0x21, UPT ;  /* 0x000000210600788c */ /* 0x000fe2000bf06270 */
[----:B------:R-:W-:Y:S02]  /*2650*/  IMAD.MOV.U32 R0, RZ, RZ, R8 ;  /* 0x000000ffff007224 */ /* 0x000fe400078e0008 */
[----:B---3--:R-:W-:Y:S02]  /*2660*/  IMAD.MOV.U32 R9, RZ, RZ, R7 ;  /* 0x000000ffff097224 */ /* 0x008fe400078e0007 */
[----:B0-----:R-:W-:-:S04]  /*2670*/  IMAD.MOV.U32 R10, RZ, RZ, R6 ;  /* 0x000000ffff0a7224 */ /* 0x001fc800078e0006 */
[----:B------:R-:W-:Y:S05]  /*2680*/  BRA.U !UP0, `(.L_x_59) ;  /* 0x00000001085c7547 */ /* 0x000fea000b800000 */
[----:B------:R-:W0:Y:S01]  /*2690*/  S2UR UR5, SR_CgaCtaId ;  /* 0x00000000000579c3 */ /* 0x000e220000008800 */
[----:B------:R-:W-:Y:S01]  /*26a0*/  UMOV UR4, 0x400 ;  /* 0x0000040000047882 */ /* 0x000fe20000000000 */
[----:B------:R-:W-:Y:S01]  /*26b0*/  BSSY.RECONVERGENT B1, `(.L_x_59) ;  /* 0x0000014000017945 */ /* 0x000fe20003800200 */
[----:B0-----:R-:W-:-:S09]  /*26c0*/  ULEA UR4, UR5, UR4, 0x18 ;  /* 0x0000000405047291 */ /* 0x001fd2000f8ec0ff */
[----:B--2-4-:R-:W0:Y:S04]  /*26d0*/  LDS R3, [UR4+0x18] ;  /* 0x00001804ff037984 */ /* 0x014e280008000800 */
[----:B------:R-:W2:Y:S01]  /*26e0*/  LDS.64 R4, [UR4+0x20] ;  /* 0x00002004ff047984 */ /* 0x000ea20008000a00 */
[----:B0-----:R-:W-:Y:S01]  /*26f0*/  ISETP.GE.AND P0, PT, R8, R3, PT ;  /* 0x000000030800720c */ /* 0x001fe20003f06270 */
[----:B------:R-:W-:Y:S02]  /*2700*/  IMAD.MOV.U32 R0, RZ, RZ, R3 ;  /* 0x000000ffff007224 */ /* 0x000fe400078e0003 */
[----:B--2---:R-:W-:Y:S02]  /*2710*/  IMAD.MOV.U32 R9, RZ, RZ, R4 ;  /* 0x000000ffff097224 */ /* 0x004fe400078e0004 */
        /* <DEDUP_REMOVED lines=13> */
.L_x_60:
[----:B------:R-:W-:Y:S05]  /*27f0*/  BSYNC.RECONVERGENT B1 ;  /* 0x0000000000017941 */ /* 0x000fea0003800200 */
.L_x_59:
[----:B------:R-:W-:Y:S01]  /*2800*/  UISETP.GE.AND UP0, UPT, UR6, 0x41, UPT ;  /* 0x000000410600788c */ /* 0x000fe2000bf06270 */
[----:B--2-4-:R-:W-:Y:S02]  /*2810*/  IMAD.MOV.U32 R2, RZ, RZ, R0 ;  /* 0x000000ffff027224 */ /* 0x014fe400078e0000 */
[----:B------:R-:W-:Y:S02]  /*2820*/  IMAD.MOV.U32 R5, RZ, RZ, R9 ;  /* 0x000000ffff057224 */ /* 0x000fe400078e0009 */
[----:B------:R-:W-:-:S04]  /*2830*/  IMAD.MOV.U32 R4, RZ, RZ, R10 ;  /* 0x000000ffff047224 */ /* 0x000fc800078e000a */
[----:B------:R-:W-:Y:S05]  /*2840*/  BRA.U !UP0, `(.L_x_61) ;  /* 0x00000001085c7547 */ /* 0x000fea000b800000 */
[----:B------:R-:W0:Y:S01]  /*2850*/  S2UR UR5, SR_CgaCtaId ;  /* 0x00000000000579c3 */ /* 0x000e220000008800 */
[----:B------:R-:W-:Y:S01]  /*2860*/  UMOV UR4, 0x400 ;  /* 0x0000040000047882 */ /* 0x000fe20000000000 */
[----:B------:R-:W-:Y:S01]  /*2870*/  BSSY.RECONVERGENT B1, `(.L_x_61) ;  /* 0x0000014000017945 */ /* 0x000fe20003800200 */
[----:B0-----:R-:W-:-:S09]  /*2880*/  ULEA UR4, UR5, UR4, 0x18 ;  /* 0x0000000405047291 */ /* 0x001fd2000f8ec0ff */
[----:B------:R-:W0:Y:S04]  /*2890*/  LDS R3, [UR4+0x28] ;  /* 0x00002804ff037984 */ /* 0x000e280008000800 */
        /* <DEDUP_REMOVED lines=17> */
.L_x_62:
[----:B------:R-:W-:Y:S05]  /*29b0*/  BSYNC.RECONVERGENT B1 ;  /* 0x0000000000017941 */ /* 0x000fea0003800200 */
.L_x_61:
[----:B------:R-:W-:Y:S01]  /*29c0*/  UISETP.GE.AND UP0, UPT, UR6, 0x61, UPT ;  /* 0x000000610600788c */ /* 0x000fe2000bf06270 */
[----:B------:R-:W-:Y:S02]  /*29d0*/  IMAD.MOV.U32 R0, RZ, RZ, R2 ;  /* 0x000000ffff007224 */ /* 0x000fe400078e0002 */
        /* <DEDUP_REMOVED lines=25> */
.L_x_64:
[----:B------:R-:W-:Y:S05]  /*2b70*/  BSYNC.RECONVERGENT B1 ;  /* 0x0000000000017941 */ /* 0x000fea0003800200 */
.L_x_63:
        /* <DEDUP_REMOVED lines=27> */
.L_x_66:
[----:B------:R-:W-:Y:S05]  /*2d30*/  BSYNC.RECONVERGENT B1 ;  /* 0x0000000000017941 */ /* 0x000fea0003800200 */
.L_x_65:
        /* <DEDUP_REMOVED lines=27> */
.L_x_68:
[----:B------:R-:W-:Y:S05]  /*2ef0*/  BSYNC.RECONVERGENT B1 ;  /* 0x0000000000017941 */ /* 0x000fea0003800200 */
.L_x_67:
        /* <DEDUP_REMOVED lines=27> */
.L_x_70:
[----:B------:R-:W-:Y:S05]  /*30b0*/  BSYNC.RECONVERGENT B1 ;  /* 0x0000000000017941 */ /* 0x000fea0003800200 */
.L_x_69:
[----:B------:R-:W-:Y:S01]  /*30c0*/  UISETP.GE.AND UP0, UPT, UR6, 0xe1, UPT ;  /* 0x000000e10600788c */ /* 0x000fe2000bf06270 */
[----:B------:R-:W-:Y:S02]  /*30d0*/  IMAD.MOV.U32 R8, RZ, RZ, R2 ;  /* 0x000000ffff087224 */ /* 0x000fe400078e0002 */
[----:B------:R-:W-:Y:S02]  /*30e0*/  IMAD.MOV.U32 R7, RZ, RZ, R5 ;  /* 0x000000ffff077224 */ /* 0x000fe400078e0005 */
[----:B------:R-:W-:-:S04]  /*30f0*/  IMAD.MOV.U32 R6, RZ, RZ, R4 ;  /* 0x000000ffff067224 */ /* 0x000fc800078e0004 */
[----:B------:R-:W-:Y:S05]  /*3100*/  BRA.U !UP0, `(.L_x_34) ;  /* 0x0000002908cc7547 */ /* 0x000fea000b800000 */
[----:B------:R-:W0:Y:S01]  /*3110*/  S2UR UR5, SR_CgaCtaId ;  /* 0x00000000000579c3 */ /* 0x000e220000008800 */
[----:B------:R-:W-:Y:S02]  /*3120*/  UMOV UR4, 0x400 ;  /* 0x0000040000047882 */ /* 0x000fe40000000000 */
[----:B0-----:R-:W-:-:S09]  /*3130*/  ULEA UR4, UR5, UR4, 0x18 ;  /* 0x0000000405047291 */ /* 0x001fd2000f8ec0ff */
[----:B------:R-:W0:Y:S04]  /*3140*/  LDS R3, [UR4+0x78] ;  /* 0x00007804ff037984 */ /* 0x000e280008000800 */
[----:B-1----:R-:W1:Y:S01]  /*3150*/  LDS.64 R10, [UR4+0x80] ;  /* 0x00008004ff0a7984 */ /* 0x002e620008000a00 */
[----:B0-----:R-:W-:Y:S01]  /*3160*/  ISETP.GE.AND P0, PT, R2, R3, PT ;  /* 0x000000030200720c */ /* 0x001fe20003f06270 */
[----:B------:R-:W-:Y:S02]  /*3170*/  IMAD.MOV.U32 R8, RZ, RZ, R3 ;  /* 0x000000ffff087224 */ /* 0x000fe400078e0003 */
[----:B-1----:R-:W-:Y:S02]  /*3180*/  IMAD.MOV.U32 R7, RZ, RZ, R10 ;  /* 0x000000ffff077224 */ /* 0x002fe400078e000a */
        /* <DEDUP_REMOVED lines=8> */
[CC--:B------:R-:W-:Y:S02]  /*3210*/  ISETP.LT.U32.AND P2, PT, R5.reuse, R10.reuse, PT ;  /* 0x0000000a0500720c */ /* 0x0c0fe40003f41070 */
[CC--:B------:R-:W-:Y:S02]  /*3220*/  ISETP.GE.AND.EX P0, PT, R4.reuse, R11.reuse, PT, P0 ;  /* 0x0000000b0400720c */ /* 0x0c0fe40003f06300 */
[----:B------:R-:W-:Y:S02]  /*3230*/  ISETP.LT.AND.EX P2, PT, R4, R11, PT, P2 ;  /* 0x0000000b0400720c */ /* 0x000fe40003f41320 */
[----:B------:R-:W-:Y:S02]  /*3240*/  SEL R8, R2, R3, !P0 ;  /* 0x0000000302087207 */ /* 0x000fe40004000000 */
[----:B------:R-:W-:-:S02]  /*3250*/  SEL R7, R5, R10, P2 ;  /* 0x0000000a05077207 */ /* 0x000fc40001000000 */
[----:B------:R-:W-:Y:S01]  /*3260*/  SEL R6, R4, R11, P2 ;  /* 0x0000000b04067207 */ /* 0x000fe20001000000 */
[----:B------:R-:W-:Y:S06]  /*3270*/  BRA `(.L_x_34) ;  /* 0x0000002800707947 */ /* 0x000fec0003800000 */
.L_x_2:
[----:B------:R-:W1:Y:S01]  /*3280*/  S2R R0, SR_TID.X ;  /* 0x0000000000007919 */ /* 0x000e620000002100 */
[----:B------:R-:W1:Y:S02]  /*3290*/  LDC.64 R2, c[0x0][0x380] ;  /* 0x0000e000ff027b82 */ /* 0x000e640000000a00 */
[----:B-1----:R-:W-:-:S05]  /*32a0*/  IMAD.WIDE.U32 R2, R0, 0x10, R2 ;  /* 0x0000001000027825 */ /* 0x002fca00078e0002 */
[----:B0-----:R-:W2:Y:S04]  /*32b0*/  LDG.E.CONSTANT R11, desc[UR10][R2.64] ;  /* 0x0000000a020b7981 */ /* 0x001ea8000c1e9900 */
[----:B------:R-:W2:Y:S04]  /*32c0*/  LDG.E.CONSTANT R6, desc[UR10][R2.64+0x1000] ;  /* 0x0010000a02067981 */ /* 0x000ea8000c1e9900 */
[----:B------:R-:W3:Y:S04]  /*32d0*/  LDG.E.64.CONSTANT R4, desc[UR10][R2.64+0x8] ;  /* 0x0000080a02047981 */ /* 0x000ee8000c1e9b00 */
[----:B------:R-:W3:Y:S04]  /*32e0*/  LDG.E.64.CONSTANT R16, desc[UR10][R2.64+0x1008] ;  /* 0x0010080a02107981 */ /* 0x000ee8000c1e9b00 */
[----:B------:R-:W4:Y:S04]  /*32f0*/  LDG.E.CONSTANT R7, desc[UR10][R2.64+0x2000] ;  /* 0x0020000a02077981 */ /* 0x000f28000c1e9900 */
[----:B------:R-:W5:Y:S04]  /*3300*/  LDG.E.64.CONSTANT R14, desc[UR10][R2.64+0x2008] ;  /* 0x0020080a020e7981 */ /* 0x000f68000c1e9b00 */
[----:B------:R-:W5:Y:S04]  /*3310*/  LDG.E.CONSTANT R10, desc[UR10][R2.64+0x3000] ;  /* 0x0030000a020a7981 */ /* 0x000f68000c1e9900 */
[----:B------:R-:W5:Y:S04]  /*3320*/  LDG.E.64.CONSTANT R12, desc[UR10][R2.64+0x3008] ;  /* 0x0030080a020c7981 */ /* 0x000f68000c1e9b00 */
[----:B------:R-:W5:Y:S04]  /*3330*/  LDG.E.CONSTANT R26, desc[UR10][R2.64+0x4000] ;  /* 0x0040000a021a7981 */ /* 0x000f68000c1e9900 */
[----:B------:R0:W5:Y:S01]  /*3340*/  LDG.E.64.CONSTANT R8, desc[UR10][R2.64+0x4008] ;  /* 0x0040080a02087981 */ /* 0x000162000c1e9b00 */
[----:B------:R-:W-:Y:S01]  /*3350*/  UISETP.GE.U32.AND UP0, UPT, UR8, 0xa00, UPT ;  /* 0x00000a000800788c */ /* 0x000fe2000bf06070 */
[----:B0-----:R-:W-:-:S02]  /*3360*/  IMAD.MOV.U32 R3, RZ, RZ, 0x500 ;  /* 0x00000500ff037424 */ /* 0x001fc400078e00ff */
[----:B------:R-:W-:Y:S01]  /*3370*/  IMAD.MOV.U32 R2, RZ, RZ, RZ ;  /* 0x000000ffff027224 */ /* 0x000fe200078e00ff */
[----:B--2---:R-:W-:-:S13]  /*3380*/  ISETP.GE.AND P1, PT, R11, R6, PT ;  /* 0x000000060b00720c */ /* 0x004fda0003f26270 */
[----:B---3--:R-:W-:-:S04]  /*3390*/  @P1 ISETP.GE.U32.AND P0, PT, R4, R16, PT ;  /* 0x000000100400120c */ /* 0x008fc80003f06070 */
[----:B------:R-:W-:-:S04]  /*33a0*/  @P1 ISETP.GE.AND.EX P0, PT, R5, R17, PT, P0 ;  /* 0x000000110500120c */ /* 0x000fc80003f06300 */
[----:B------:R-:W-:-:S04]  /*33b0*/  @P1 ISETP.LT.OR P0, PT, R6, R11, !P0 ;  /* 0x0000000b0600120c */ /* 0x000fc80004701670 */
[----:B------:R-:W-:Y:S02]  /*33c0*/  @P1 SEL R6, R11, R6, P0 ;  /* 0x000000060b061207 */ /* 0x000fe40000000000 */
[----:B------:R-:W-:Y:S02]  /*33d0*/  @P1 SEL R16, R4, R16, P0 ;  /* 0x0000001004101207 */ /* 0x000fe40000000000 */
[----:B----4-:R-:W-:Y:S02]  /*33e0*/  ISETP.GE.AND P2, PT, R6, R7, PT ;  /* 0x000000070600720c */ /* 0x010fe40003f46270 */
[----:B------:R-:W-:-:S11]  /*33f0*/  @P1 SEL R17, R5, R17, P0 ;  /* 0x0000001105111207 */ /* 0x000fd60000000000 */
[----:B-----5:R-:W-:-:S04]  /*3400*/  @P2 ISETP.GE.U32.AND P0, PT, R16, R14, PT ;  /* 0x0000000e1000220c */ /* 0x020fc80003f06070 */
[----:B------:R-:W-:-:S04]  /*3410*/  @P2 ISETP.GE.AND.EX P0, PT, R17, R15, PT, P0 ;  /* 0x0000000f1100220c */ /* 0x000fc80003f06300 */
[----:B------:R-:W-:-:S04]  /*3420*/  @P2 ISETP.LT.OR P0, PT, R7, R6, !P0 ;  /* 0x000000060700220c */ /* 0x000fc80004701670 */
[----:B------:R-:W-:Y:S02]  /*3430*/  @P2 SEL R7, R6, R7, P0 ;  /* 0x0000000706072207 */ /* 0x000fe40000000000 */
[----:B------:R-:W-:Y:S02]  /*3440*/  @P2 SEL R14, R16, R14, P0 ;  /* 0x0000000e100e2207 */ /* 0x000fe40000000000 */
[----:B------:R-:W-:Y:S02]  /*3450*/  ISETP.GE.AND P1, PT, R7, R10, PT ;  /* 0x0000000a0700720c */ /* 0x000fe40003f26270 */
[----:B------:R-:W-:-:S11]  /*3460*/  @P2 SEL R15, R17, R15, P0 ;  /* 0x0000000f110f2207 */ /* 0x000fd60000000000 */
[----:B------:R-:W-:-:S04]  /*3470*/  @P1 ISETP.GE.U32.AND P0, PT, R14, R12, PT ;  /* 0x0000000c0e00120c */ /* 0x000fc80003f06070 */
        /* <DEDUP_REMOVED lines=11> */
[----:B------:R-:W-:Y:S01]  /*3530*/  @P2 SEL R9, R13, R9, P0 ;  /* 0x000000090d092207 */ /* 0x000fe20000000000 */
[----:B------:R-:W-:Y:S06]  /*3540*/  BRA.U !UP0, `(.L_x_71) ;  /* 0x0000000908dc7547 */ /* 0x000fec000b800000 */
[----:B------:R-:W-:Y:S01]  /*3550*/  UIADD3 UR9, UP0, UPT, UR8, -0xa00, URZ ;  /* 0xfffff60008097890 */ /* 0x000fe2000ff1e0ff */
[----:B------:R-:W-:Y:S02]  /*3560*/  IMAD.MOV.U32 R3, RZ, RZ, 0x500 ;  /* 0x00000500ff037424 */ /* 0x000fe400078e00ff */
[----:B------:R-:W-:Y:S01]  /*3570*/  IMAD.MOV.U32 R2, RZ, RZ, RZ ;  /* 0x000000ffff027224 */ /* 0x000fe200078e00ff */
[----:B------:R-:W-:Y:S02]  /*3580*/  ULEA.HI.X.SX32 UR8, UR8, 0xffffffff, 0x1, UP0 ;  /* 0xffffffff08087891 */ /* 0x000fe400080f0eff */
[----:B------:R-:W-:Y:S02]  /*3590*/  UIMAD.WIDE.U32 UR12, UR9, -0x33333333, URZ ;  /* 0xcccccccd090c78a5 */ /* 0x000fe4000f8e00ff */
[----:B------:R-:W-:Y:S02]  /*35a0*/  UIMAD.WIDE.U32 UR4, UR8, -0x33333333, URZ ;  /* 0xcccccccd080478a5 */ /* 0x000fe4000f8e00ff */
[----:B------:R-:W-:-:S02]  /*35b0*/  UISETP.GE.U32.AND UP1, UPT, UR9, 0x500, UPT ;  /* 0x000005000900788c */ /* 0x000fc4000bf26070 */
[----:B------:R-:W-:Y:S02]  /*35c0*/  UIMAD.WIDE.U32 UR4, UP0, UR9, -0x33333334, UR4 ;  /* 0xcccccccc090478a5 */ /* 0x000fe4000f800004 */
[----:B------:R-:W-:Y:S02]  /*35d0*/  UISETP.GE.U32.AND.EX UP1, UPT, UR8, URZ, UPT, UP1 ;  /* 0x000000ff0800728c */ /* 0x000fe4000bf26110 */
[----:B------:R-:W-:Y:S02]  /*35e0*/  UIADD3.X UR7, UPT, UPT, URZ, URZ, URZ, UP0, !UPT ;  /* 0x000000ffff077290 */ /* 0x000fe400087fe4ff */
[----:B------:R-:W-:Y:S01]  /*35f0*/  UIADD3 URZ, UP0, UPT, UR13, UR4, URZ ;  /* 0x000000040dff7290 */ /* 0x000fe2000ff1e0ff */
[----:B------:R-:W-:-:S03]  /*3600*/  UMOV UR6, UR5 ;  /* 0x0000000500067c82 */ /* 0x000fc60008000000 */
[----:B------:R-:W-:-:S04]  /*3610*/  UIMAD.WIDE.U32.X UR4, UR8, -0x33333334, UR6, UP0 ;  /* 0xcccccccc080478a5 */ /* 0x000fc800080e0406 */
[----:B------:R-:W-:-:S04]  /*3620*/  USHF.R.U64 UR6, UR4, 0xa, UR5 ;  /* 0x0000000a04067899 */ /* 0x000fc80008001205 */
[----:B------:R-:W-:-:S04]  /*3630*/  ULOP3.LUT UR7, UR6, 0x1, URZ, 0xc0, !UPT ;  /* 0x0000000106077892 */ /* 0x000fc8000f8ec0ff */
[----:B------:R-:W-:-:S04]  /*3640*/  UISETP.NE.U32.AND UP0, UPT, UR7, 0x1, UPT ;  /* 0x000000010700788c */ /* 0x000fc8000bf05070 */
[----:B------:R-:W-:Y:S01]  /*3650*/  UISETP.NE.U32.AND.EX UP0, UPT, URZ, URZ, UPT, UP0 ;  /* 0x000000ffff00728c */ /* 0x000fe2000bf05100 */
[----:B------:R-:W-:Y:S10]  /*3660*/  BRA.U !UP1, `(.L_x_72) ;  /* 0x0000000509b87547 */ /* 0x000ff4000b800000 */
[----:B------:R-:W0:Y:S01]  /*3670*/  LDCU.64 UR8, c[0x0][0x380] ;  /* 0x00007000ff0877ac */ /* 0x000e220008000a00 */
[----:B------:R-:W-:Y:S02]  /*3680*/  IMAD.MOV.U32 R3, RZ, RZ, 0x500 ;  /* 0x00000500ff037424 */ /* 0x000fe400078e00ff */
[----:B------:R-:W-:Y:S01]  /*3690*/  IMAD.MOV.U32 R2, RZ, RZ, RZ ;  /* 0x000000ffff027224 */ /* 0x000fe200078e00ff */
[----:B------:R-:W-:-:S04]  /*36a0*/  UIADD3 UR4, UP1, UPT, UR6, 0x1, URZ ;  /* 0x0000000106047890 */ /* 0x000fc8000ff3e0ff */
[----:B------:R-:W-:Y:S02]  /*36b0*/  ULEA.HI.X UR5, UR5, URZ, URZ, 0x16, UP1 ;  /* 0x000000ff05057291 */ /* 0x000fe400088fb4ff */
[----:B------:R-:W-:Y:S02]  /*36c0*/  ULOP3.LUT UR4, UR4, 0xfffffffe, URZ, 0xc0, !UPT ;  /* 0xfffffffe04047892 */ /* 0x000fe4000f8ec0ff */
[----:B------:R-:W-:Y:S01]  /*36d0*/  ULOP3.LUT UR5, UR5, 0x7fffff, URZ, 0xc0, !UPT ;  /* 0x007fffff05057892 */ /* 0x000fe2000f8ec0ff */
[----:B0-----:R-:W-:-:S04]  /*36e0*/  LEA R28, P0, R0, UR8, 0x4 ;  /* 0x00000008001c7c11 */ /* 0x001fc8000f8020ff */
[----:B------:R-:W-:Y:S02]  /*36f0*/  IADD3 R28, P1, PT, R28, 0xe008, RZ ;  /* 0x0000e0081c1c7810 */ /* 0x000fe40007f3e0ff */
[----:B------:R-:W-:-:S05]  /*3700*/  LEA.HI.X R29, R0, UR9, RZ, 0x4, P0 ;  /* 0x00000009001d7c11 */ /* 0x000fca00080f24ff */
[----:B------:R-:W-:-:S07]  /*3710*/  IMAD.X R29, RZ, RZ, R29, P1 ;  /* 0x000000ffff1d7224 */ /* 0x000fce00008e061d */
.L_x_73:
[----:B------:R-:W2:Y:S04]  /*3720*/  LDG.E.CONSTANT R25, desc[UR10][R28.64+-0x9008] ;  /* 0xff6ff80a1c197981 */ /* 0x000ea8000c1e9900 */
[----:B------:R-:W3:Y:S04]  /*3730*/  LDG.E.64.CONSTANT R22, desc[UR10][R28.64+-0x9000] ;  /* 0xff70000a1c167981 */ /* 0x000ee8000c1e9b00 */
[----:B------:R-:W4:Y:S04]  /*3740*/  LDG.E.CONSTANT R27, desc[UR10][R28.64+-0x8008] ;  /* 0xff7ff80a1c1b7981 */ /* 0x000f28000c1e9900 */
[----:B------:R-:W5:Y:S04]  /*3750*/  LDG.E.64.CONSTANT R10, desc[UR10][R28.64+-0x8000] ;  /* 0xff80000a1c0a7981 */ /* 0x000f68000c1e9b00 */
[----:B------:R-:W5:Y:S04]  /*3760*/  LDG.E.CONSTANT R4, desc[UR10][R28.64+-0x7008] ;  /* 0xff8ff80a1c047981 */ /* 0x000f68000c1e9900 */
        /* <DEDUP_REMOVED lines=8> */
[----:B------:R-:W5:Y:S01]  /*37f0*/  LDG.E.64.CONSTANT R20, desc[UR10][R28.64+-0x3000] ;  /* 0xffd0000a1c147981 */ /* 0x000f62000c1e9b00 */
[----:B--2---:R-:W-:-:S13]  /*3800*/  ISETP.GE.AND P1, PT, R26, R25, PT ;  /* 0x000000191a00720c */ /* 0x004fda0003f26270 */
[----:B---3--:R-:W-:-:S04]  /*3810*/  @P1 ISETP.GE.U32.AND P0, PT, R8, R22, PT ;  /* 0x000000160800120c */ /* 0x008fc80003f06070 */
[----:B------:R-:W-:-:S04]  /*3820*/  @P1 ISETP.GE.AND.EX P0, PT, R9, R23, PT, P0 ;  /* 0x000000170900120c */ /* 0x000fc80003f06300 */
[----:B------:R-:W-:-:S04]  /*3830*/  @P1 ISETP.LT.OR P0, PT, R25, R26, !P0 ;  /* 0x0000001a1900120c */ /* 0x000fc80004701670 */
[----:B------:R-:W-:Y:S02]  /*3840*/  @P1 SEL R25, R26, R25, P0 ;  /* 0x000000191a191207 */ /* 0x000fe40000000000 */
[----:B------:R-:W-:Y:S01]  /*3850*/  @P1 SEL R22, R8, R22, P0 ;  /* 0x0000001608161207 */ /* 0x000fe20000000000 */
[----:B------:R-:W2:Y:S01]  /*3860*/  LDG.E.CONSTANT R26, desc[UR10][R28.64+-0x8] ;  /* 0xfffff80a1c1a7981 */ /* 0x000ea2000c1e9900 */
[----:B----4-:R-:W-:Y:S02]  /*3870*/  ISETP.GE.AND P2, PT, R25, R27, PT ;  /* 0x0000001b1900720c */ /* 0x010fe40003f46270 */
[----:B------:R-:W-:Y:S02]  /*3880*/  @P1 SEL R23, R9, R23, P0 ;  /* 0x0000001709171207 */ /* 0x000fe40000000000 */
[----:B------:R0:W3:Y:S09]  /*3890*/  LDG.E.64.CONSTANT R8, desc[UR10][R28.64] ;  /* 0x0000000a1c087981 */ /* 0x0000f2000c1e9b00 */
[----:B-----5:R-:W-:-:S04]  /*38a0*/  @P2 ISETP.GE.U32.AND P0, PT, R22, R10, PT ;  /* 0x0000000a1600220c */ /* 0x020fc80003f06070 */
[----:B------:R-:W-:-:S04]  /*38b0*/  @P2 ISETP.GE.AND.EX P0, PT, R23, R11, PT, P0 ;  /* 0x0000000b1700220c */ /* 0x000fc80003f06300 */
[----:B------:R-:W-:-:S04]  /*38c0*/  @P2 ISETP.LT.OR P0, PT, R27, R25, !P0 ;  /* 0x000000191b00220c */ /* 0x000fc80004701670 */
[----:B------:R-:W-:Y:S02]  /*38d0*/  @P2 SEL R27, R25, R27, P0 ;  /* 0x0000001b191b2207 */ /* 0x000fe40000000000 */
[----:B------:R-:W4:Y:S02]  /*38e0*/  LDG.E.CONSTANT R25, desc[UR10][R28.64+-0x2008] ;  /* 0xffdff80a1c197981 */ /* 0x000f24000c1e9900 */
[----:B------:R-:W-:Y:S02]  /*38f0*/  ISETP.GE.AND P1, PT, R27, R4, PT ;  /* 0x000000041b00720c */ /* 0x000fe40003f26270 */
[----:B------:R-:W-:Y:S02]  /*3900*/  @P2 SEL R10, R22, R10, P0 ;  /* 0x0000000a160a2207 */ /* 0x000fe40000000000 */
[----:B------:R-:W-:Y:S02]  /*3910*/  @P2 SEL R11, R23, R11, P0 ;  /* 0x0000000b170b2207 */ /* 0x000fe40000000000 */
[----:B------:R-:W5:Y:S07]  /*3920*/  LDG.E.64.CONSTANT R22, desc[UR10][R28.64+-0x2000] ;  /* 0xffe0000a1c167981 */ /* 0x000f6e000c1e9b00 */
[----:B------:R-:W-:-:S04]  /*3930*/  @P1 ISETP.GE.U32.AND P0, PT, R10, R12, PT ;  /* 0x0000000c0a00120c */ /* 0x000fc80003f06070 */
[----:B------:R-:W-:-:S04]  /*3940*/  @P1 ISETP.GE.AND.EX P0, PT, R11, R13, PT, P0 ;  /* 0x0000000d0b00120c */ /* 0x000fc80003f06300 */
[----:B------:R-:W-:-:S04]  /*3950*/  @P1 ISETP.LT.OR P0, PT, R4, R27, !P0 ;  /* 0x0000001b0400120c */ /* 0x000fc80004701670 */
[----:B------:R-:W-:Y:S02]  /*3960*/  @P1 SEL R4, R27, R4, P0 ;  /* 0x000000041b041207 */ /* 0x000fe40000000000 */
[----:B------:R-:W2:Y:S01]  /*3970*/  LDG.E.CONSTANT R27, desc[UR10][R28.64+-0x1008] ;  /* 0xffeff80a1c1b7981 */ /* 0x000ea2000c1e9900 */
[----:B------:R-:W-:Y:S02]  /*3980*/  @P1 SEL R12, R10, R12, P0 ;  /* 0x0000000c0a0c1207 */ /* 0x000fe40000000000 */
[----:B------:R-:W-:Y:S02]  /*3990*/  @P1 SEL R13, R11, R13, P0 ;  /* 0x0000000d0b0d1207 */ /* 0x000fe40000000000 */
[----:B------:R-:W3:Y:S01]  /*39a0*/  LDG.E.64.CONSTANT R10, desc[UR10][R28.64+-0x1000] ;  /* 0xfff0000a1c0a7981 */ /* 0x000ee2000c1e9b00 */
[----:B------:R-:W-:-:S13]  /*39b0*/  ISETP.GE.AND P2, PT, R4, R5, PT ;  /* 0x000000050400720c */ /* 0x000fda0003f46270 */
[----:B------:R-:W-:-:S04]  /*39c0*/  @P2 ISETP.GE.U32.AND P0, PT, R12, R14, PT ;  /* 0x0000000e0c00220c */ /* 0x000fc80003f06070 */
[----:B------:R-:W-:-:S04]  /*39d0*/  @P2 ISETP.GE.AND.EX P0, PT, R13, R15, PT, P0 ;  /* 0x0000000f0d00220c */ /* 0x000fc80003f06300 */
[----:B------:R-:W-:-:S04]  /*39e0*/  @P2 ISETP.LT.OR P0, PT, R5, R4, !P0 ;  /* 0x000000040500220c */ /* 0x000fc80004701670 */
[----:B------:R-:W-:-:S04]  /*39f0*/  @P2 SEL R5, R4, R5, P0 ;  /* 0x0000000504052207 */ /* 0x000fc80000000000 */
[----:B------:R-:W-:Y:S02]  /*3a00*/  ISETP.GE.AND P1, PT, R5, R6, PT ;  /* 0x000000060500720c */ /* 0x000fe40003f26270 */
[----:B------:R-:W-:Y:S02]  /*3a10*/  @P2 SEL R14, R12, R14, P0 ;  /* 0x0000000e0c0e2207 */ /* 0x000fe40000000000 */
[----:B------:R-:W-:-:S09]  /*3a20*/  @P2 SEL R15, R13, R15, P0 ;  /* 0x0000000f0d0f2207 */ /* 0x000fd20000000000 */
        /* <DEDUP_REMOVED lines=17> */
[----:B------:R-:W-:Y:S02]  /*3b40*/  @P1 SEL R24, R7, R24, P0 ;  /* 0x0000001807181207 */ /* 0x000fe40000000000 */
[----:B------:R-:W-:Y:S02]  /*3b50*/  @P1 SEL R20, R18, R20, P0 ;  /* 0x0000001412141207 */ /* 0x000fe40000000000 */
[----:B------:R-:W-:Y:S01]  /*3b60*/  @P1 SEL R21, R19, R21, P0 ;  /* 0x0000001513151207 */ /* 0x000fe20000000000 */
[----:B------:R-:W-:-:S04]  /*3b70*/  UIADD3 UR4, UP1, UPT, UR4, -0x2, URZ ;  /* 0xfffffffe04047890 */ /* 0x000fc8000ff3e0ff */
[----:B------:R-:W-:Y:S02]  /*3b80*/  UIADD3.X UR5, UPT, UPT, UR5, -0x1, URZ, UP1, !UPT ;  /* 0xffffffff05057890 */ /* 0x000fe40008ffe4ff */
[----:B------:R-:W-:-:S04]  /*3b90*/  UISETP.NE.U32.AND UP1, UPT, UR4, URZ, UPT ;  /* 0x000000ff0400728c */ /* 0x000fc8000bf25070 */
[----:B------:R-:W-:Y:S01]  /*3ba0*/  UISETP.NE.AND.EX UP1, UPT, UR5, URZ, UPT, UP1 ;  /* 0x000000ff0500728c */ /* 0x000fe2000bf25310 */
[----:B----4-:R-:W-:-:S13]  /*3bb0*/  ISETP.GE.AND P2, PT, R24, R25, PT ;  /* 0x000000191800720c */ /* 0x010fda0003f46270 */
[----:B-----5:R-:W-:-:S04]  /*3bc0*/  @P2 ISETP.GE.U32.AND P0, PT, R20, R22, PT ;  /* 0x000000161400220c */ /* 0x020fc80003f06070 */
[----:B------:R-:W-:-:S04]  /*3bd0*/  @P2 ISETP.GE.AND.EX P0, PT, R21, R23, PT, P0 ;  /* 0x000000171500220c */ /* 0x000fc80003f06300 */
[----:B------:R-:W-:-:S04]  /*3be0*/  @P2 ISETP.LT.OR P0, PT, R25, R24, !P0 ;  /* 0x000000181900220c */ /* 0x000fc80004701670 */
[----:B------:R-:W-:-:S04]  /*3bf0*/  @P2 SEL R25, R24, R25, P0 ;  /* 0x0000001918192207 */ /* 0x000fc80000000000 */
[----:B--2---:R-:W-:Y:S02]  /*3c00*/  ISETP.GE.AND P3, PT, R25, R27, PT ;  /* 0x0000001b1900720c */ /* 0x004fe40003f66270 */
[----:B------:R-:W-:Y:S02]  /*3c10*/  @P2 SEL R22, R20, R22, P0 ;  /* 0x0000001614162207 */ /* 0x000fe40000000000 */
[----:B------:R-:W-:-:S09]  /*3c20*/  @P2 SEL R23, R21, R23, P0 ;  /* 0x0000001715172207 */ /* 0x000fd20000000000 */
[----:B---3--:R-:W-:-:S04]  /*3c30*/  @P3 ISETP.GE.U32.AND P0, PT, R22, R10, PT ;  /* 0x0000000a1600320c */ /* 0x008fc80003f06070 */
[----:B------:R-:W-:-:S04]  /*3c40*/  @P3 ISETP.GE.AND.EX P0, PT, R23, R11, PT, P0 ;  /* 0x0000000b1700320c */ /* 0x000fc80003f06300 */
[----:B------:R-:W-:-:S04]  /*3c50*/  @P3 ISETP.LT.OR P0, PT, R27, R25, !P0 ;  /* 0x000000191b00320c */ /* 0x000fc80004701670 */
[----:B------:R-:W-:-:S04]  /*3c60*/  @P3 SEL R27, R25, R27, P0 ;  /* 0x0000001b191b3207 */ /* 0x000fc80000000000 */
[----:B------:R-:W-:Y:S02]  /*3c70*/  ISETP.GE.AND P1, PT, R27, R26, PT ;  /* 0x0000001a1b00720c */ /* 0x000fe40003f26270 */
[----:B------:R-:W-:Y:S02]  /*3c80*/  @P3 SEL R10, R22, R10, P0 ;  /* 0x0000000a160a3207 */ /* 0x000fe40000000000 */
[----:B------:R-:W-:Y:S02]  /*3c90*/  @P3 SEL R11, R23, R11, P0 ;  /* 0x0000000b170b3207 */ /* 0x000fe40000000000 */
[----:B0-----:R-:W-:-:S07]  /*3ca0*/  IADD3 R28, P3, PT, R28, 0xa000, RZ ;  /* 0x0000a0001c1c7810 */ /* 0x001fce0007f7e0ff */
[----:B------:R-:W-:-:S04]  /*3cb0*/  @P1 ISETP.GE.U32.AND P0, PT, R10, R8, PT ;  /* 0x000000080a00120c */ /* 0x000fc80003f06070 */
[----:B------:R-:W-:Y:S02]  /*3cc0*/  @P1 ISETP.GE.AND.EX P0, PT, R11, R9, PT, P0 ;  /* 0x000000090b00120c */ /* 0x000fe40003f06300 */
[----:B------:R-:W-:Y:S02]  /*3cd0*/  IADD3 R3, P2, PT, R3, 0xa00, RZ ;  /* 0x00000a0003037810 */ /* 0x000fe40007f5e0ff */
[----:B------:R-:W-:Y:S01]  /*3ce0*/  @P1 ISETP.LT.OR P0, PT, R26, R27, !P0 ;  /* 0x0000001b1a00120c */ /* 0x000fe20004701670 */
[----:B------:R-:W-:Y:S02]  /*3cf0*/  IMAD.X R29, RZ, RZ, R29, P3 ;  /* 0x000000ffff1d7224 */ /* 0x000fe400018e061d */
[----:B------:R-:W-:Y:S01]  /*3d00*/  IMAD.X R2, RZ, RZ, R2, P2 ;  /* 0x000000ffff027224 */ /* 0x000fe200010e0602 */
[----:B------:R-:W-:Y:S02]  /*3d10*/  @P1 SEL R26, R27, R26, P0 ;  /* 0x0000001a1b1a1207 */ /* 0x000fe40000000000 */
[----:B------:R-:W-:-:S02]  /*3d20*/  @P1 SEL R8, R10, R8, P0 ;  /* 0x000000080a081207 */ /* 0x000fc40000000000 */
[----:B------:R-:W-:Y:S01]  /*3d30*/  @P1 SEL R9, R11, R9, P0 ;  /* 0x000000090b091207 */ /* 0x000fe20000000000 */
[----:B------:R-:W-:Y:S06]  /*3d40*/  BRA.U UP1, `(.L_x_73) ;  /* 0xfffffff901747547 */ /* 0x000fec000b83ffff */
.L_x_72:
[----:B------:R-:W-:Y:S05]  /*3d50*/  BRA.U !UP0, `(.L_x_71) ;  /* 0x0000000108d87547 */ /* 0x000fea000b800000 */
[----:B------:R-:W0:Y:S02]  /*3d60*/  LDC.64 R4, c[0x0][0x380] ;  /* 0x0000e000ff047b82 */ /* 0x000e240000000a00 */
[----:B0-----:R-:W-:-:S03]  /*3d70*/  IMAD.WIDE.U32 R4, R0, 0x10, R4 ;  /* 0x0000001000047825 */ /* 0x001fc600078e0004 */
[----:B------:R-:W-:-:S04]  /*3d80*/  LEA R14, P0, R3, R4, 0x4 ;  /* 0x00000004030e7211 */ /* 0x000fc800078020ff */
[----:B------:R-:W-:-:S05]  /*3d90*/  LEA.HI.X R15, R3, R5, R2, 0x4, P0 ;  /* 0x00000005030f7211 */ /* 0x000fca00000f2402 */
        /* <DEDUP_REMOVED lines=38> */
[----:B------:R-:W-:Y:S02]  /*4000*/  @P2 SEL R13, R5, R13, P0 ;  /* 0x0000000d050d2207 */ /* 0x000fe40000000000 */
[----:B------:R-:W-:-:S05]  /*4010*/  IADD3 R3, P2, PT, R3, 0x500, RZ ;  /* 0x0000050003037810 */ /* 0x000fca0007f5e0ff */
[----:B------:R-:W-:-:S04]  /*4020*/  IMAD.X R2, RZ, RZ, R2, P2 ;  /* 0x000000ffff027224 */ /* 0x000fc800010e0602 */
[----:B------:R-:W-:-:S04]  /*4030*/  @P1 ISETP.GE.U32.AND P0, PT, R12, R16, PT ;  /* 0x000000100c00120c */ /* 0x000fc80003f06070 */
[----:B------:R-:W-:-:S04]  /*4040*/  @P1 ISETP.GE.AND.EX P0, PT, R13, R17, PT, P0 ;  /* 0x000000110d00120c */ /* 0x000fc80003f06300 */
[----:B------:R-:W-:-:S04]  /*4050*/  @P1 ISETP.LT.OR P0, PT, R23, R20, !P0 ;  /* 0x000000141700120c */ /* 0x000fc80004701670 */
[----:B------:R-:W-:Y:S02]  /*4060*/  @P1 SEL R16, R12, R16, P0 ;  /* 0x000000100c101207 */ /* 0x000fe40000000000 */
[----:B------:R-:W-:Y:S02]  /*4070*/  @P1 SEL R17, R13, R17, P0 ;  /* 0x000000110d111207 */ /* 0x000fe40000000000 */
[----:B------:R-:W-:Y:S01]  /*4080*/  @P1 SEL R23, R20, R23, P0 ;  /* 0x0000001714171207 */ /* 0x000fe20000000000 */
[----:B------:R-:W-:Y:S02]  /*4090*/  IMAD.MOV.U32 R8, RZ, RZ, R16 ;  /* 0x000000ffff087224 */ /* 0x000fe400078e0010 */
[----:B------:R-:W-:Y:S02]  /*40a0*/  IMAD.MOV.U32 R9, RZ, RZ, R17 ;  /* 0x000000ffff097224 */ /* 0x000fe400078e0011 */
[----:B------:R-:W-:-:S07]  /*40b0*/  IMAD.MOV.U32 R26, RZ, RZ, R23 ;  /* 0x000000ffff1a7224 */ /* 0x000fce00078e0017 */
.L_x_71:
[----:B------:R-:W0:Y:S02]  /*40c0*/  LDCU UR4, c[0x0][0x390] ;  /* 0x00007200ff0477ac */ /* 0x000e240008000800 */
[----:B0-----:R-:W-:Y:S02]  /*40d0*/  USHF.R.S32.HI UR5, URZ, 0x1f, UR4 ;  /* 0x0000001fff057899 */ /* 0x001fe40008011404 */
[----:B------:R-:W-:-:S04]  /*40e0*/  ISETP.GE.U32.AND P0, PT, R3, UR4, PT ;  /* 0x0000000403007c0c */ /* 0x000fc8000bf06070 */
[----:B------:R-:W-:-:S13]  /*40f0*/  ISETP.GE.AND.EX P0, PT, R2, UR5, PT, P0 ;  /* 0x0000000502007c0c */ /* 0x000fda000bf06300 */
[----:B------:R-:W-:Y:S05]  /*4100*/  @P0 BRA `(.L_x_74) ;  /* 0x0000000800480947 */ /* 0x000fea0003800000 */
[----:B------:R-:W-:Y:S01]  /*4110*/  IADD3 R5, PT, PT, -R3, UR4, RZ ;  /* 0x0000000403057c10 */ /* 0x000fe2000fffe1ff */
[----:B------:R-:W-:Y:S03]  /*4120*/  BSSY.RECONVERGENT B1, `(.L_x_74) ;  /* 0x0000090000017945 */ /* 0x000fe60003800200 */
[----:B------:R-:W-:-:S13]  /*4130*/  ISETP.GE.AND P0, PT, R0, R5, PT ;  /* 0x000000050000720c */ /* 0x000fda0003f06270 */
[----:B------:R-:W-:Y:S05]  /*4140*/  @P0 BRA `(.L_x_75) ;  /* 0x0000000800340947 */ /* 0x000fea0003800000 */
[----:B------:R-:W-:Y:S01]  /*4150*/  LOP3.LUT R4, RZ, R0, RZ, 0x33, !PT ;  /* 0x00000000ff047212 */ /* 0x000fe200078e33ff */
[----:B------:R-:W-:Y:S03]  /*4160*/  BSSY.RECONVERGENT B2, `(.L_x_76) ;  /* 0x000002d000027945 */ /* 0x000fe60003800200 */
[----:B------:R-:W-:-:S04]  /*4170*/  IADD3 R14, PT, PT, -R3, UR4, R4 ;  /* 0x00000004030e7c10 */ /* 0x000fc8000fffe104 */
[----:B------:R-:W-:-:S04]  /*4180*/  LOP3.LUT R4, R14, 0x300, RZ, 0xc0, !PT ;  /* 0x000003000e047812 */ /* 0x000fc800078ec0ff */
[----:B------:R-:W-:Y:S01]  /*4190*/  ISETP.NE.AND P0, PT, R4, 0x300, PT ;  /* 0x000003000400780c */ /* 0x000fe20003f05270 */
[----:B------:R-:W-:-:S12]  /*41a0*/  IMAD.MOV.U32 R4, RZ, RZ, R0 ;  /* 0x000000ffff047224 */ /* 0x000fd800078e0000 */
[----:B------:R-:W-:Y:S05]  /*41b0*/  @!P0 BRA `(.L_x_77) ;  /* 0x00000000009c8947 */ /* 0x000fea0003800000 */
[----:B------:R-:W0:Y:S01]  /*41c0*/  LDCU.64 UR6, c[0x0][0x380] ;  /* 0x00007000ff0677ac */ /* 0x000e220008000a00 */
[----:B------:R-:W-:Y:S02]  /*41d0*/  IADD3 R11, P0, PT, R0, R3, RZ ;  /* 0x00000003000b7210 */ /* 0x000fe40007f1e0ff */
[----:B------:R-:W-:-:S03]  /*41e0*/  LEA.HI R4, R14, 0x1, RZ, 0x18 ;  /* 0x000000010e047811 */ /* 0x000fc600078fc0ff */
[----:B------:R-:W-:Y:S01]  /*41f0*/  IMAD.X R10, RZ, RZ, R2, P0 ;  /* 0x000000ffff0a7224 */ /* 0x000fe200000e0602 */
[----:B------:R-:W-:Y:S01]  /*4200*/  LOP3.LUT R6, R4, 0x3, RZ, 0xc0, !PT ;  /* 0x0000000304067812 */ /* 0x000fe200078ec0ff */
[----:B------:R-:W-:-:S04]  /*4210*/  IMAD.MOV.U32 R4, RZ, RZ, R0 ;  /* 0x000000ffff047224 */ /* 0x000fc800078e0000 */
[----:B------:R-:W-:Y:S01]  /*4220*/  IMAD.MOV R12, RZ, RZ, -R6 ;  /* 0x000000ffff0c7224 */ /* 0x000fe200078e0a06 */
[----:B0-----:R-:W-:-:S04]  /*4230*/  LEA R13, P1, R11, UR6, 0x4 ;  /* 0x000000060b0d7c11 */ /* 0x001fc8000f8220ff */
[----:B------:R-:W-:-:S09]  /*4240*/  LEA.HI.X R11, R11, UR7, R10, 0x4, P1 ;  /* 0x000000070b0b7c11 */ /* 0x000fd200088f240a */
.L_x_80:
[----:B------:R-:W-:-:S05]  /*4250*/  IMAD.MOV.U32 R10, RZ, RZ, R13 ;  /* 0x000000ffff0a7224 */ /* 0x000fca00078e000d */
[----:B------:R-:W2:Y:S04]  /*4260*/  LDG.E.CONSTANT R19, desc[UR10][R10.64] ;  /* 0x0000000a0a137981 */ /* 0x000ea8000c1e9900 */
[----:B------:R-:W3:Y:S01]  /*4270*/  LDG.E.64.CONSTANT R6, desc[UR10][R10.64+0x8] ;  /* 0x0000080a0a067981 */ /* 0x000ee2000c1e9b00 */
[----:B------:R-:W-:Y:S01]  /*4280*/  VIADD R12, R12, 0x1 ;  /* 0x000000010c0c7836 */ /* 0x000fe20000000000 */
[----:B------:R-:W-:Y:S01]  /*4290*/  BSSY.RECONVERGENT B3, `(.L_x_78) ;  /* 0x0000016000037945 */ /* 0x000fe20003800200 */
[----:B------:R-:W-:Y:S01]  /*42a0*/  IMAD.MOV.U32 R15, RZ, RZ, R8 ;  /* 0x000000ffff0f7224 */ /* 0x000fe200078e0008 */
        /* <DEDUP_REMOVED lines=20> */
.L_x_79:
[----:B------:R-:W-:Y:S05]  /*43f0*/  BSYNC.RECONVERGENT B3 ;  /* 0x0000000000037941 */ /* 0x000fea0003800200 */
.L_x_78:
[----:B------:R-:W-:Y:S02]  /*4400*/  IMAD.X R11, RZ, RZ, R11, P3 ;  /* 0x000000ffff0b7224 */ /* 0x000fe400018e060b */
[----:B------:R-:W-:Y:S01]  /*4410*/  VIADD R4, R4, 0x100 ;  /* 0x0000010004047836 */ /* 0x000fe20000000000 */
[----:B------:R-:W-:Y:S06]  /*4420*/  @P2 BRA `(.L_x_80) ;  /* 0xfffffffc00882947 */ /* 0x000fec000383ffff */
.L_x_77:
[----:B------:R-:W-:Y:S05]  /*4430*/  BSYNC.RECONVERGENT B2 ;  /* 0x0000000000027941 */ /* 0x000fea0003800200 */
.L_x_76:
[----:B------:R-:W-:-:S13]  /*4440*/  ISETP.GE.U32.AND P0, PT, R14, 0x300, PT ;  /* 0x000003000e00780c */ /* 0x000fda0003f06070 */
[----:B------:R-:W-:Y:S05]  /*4450*/  @!P0 BRA `(.L_x_75) ;  /* 0x0000000400708947 */ /* 0x000fea0003800000 */
[----:B------:R-:W0:Y:S01]  /*4460*/  LDCU.64 UR6, c[0x0][0x380] ;  /* 0x00007000ff0677ac */ /* 0x000e220008000a00 */
[----:B------:R-:W-:-:S05]  /*4470*/  IADD3 R3, P0, PT, R4, R3, RZ ;  /* 0x0000000304037210 */ /* 0x000fca0007f1e0ff */
[----:B------:R-:W-:Y:S01]  /*4480*/  IMAD.X R2, RZ, RZ, R2, P0 ;  /* 0x000000ffff027224 */ /* 0x000fe200000e0602 */
[----:B0-----:R-:W-:-:S04]  /*4490*/  LEA R10, P1, R3, UR6, 0x4 ;  /* 0x00000006030a7c11 */ /* 0x001fc8000f8220ff */
[----:B------:R-:W-:Y:S02]  /*44a0*/  IADD3 R10, P0, PT, R10, 0x3008, RZ ;  /* 0x000030080a0a7810 */ /* 0x000fe40007f1e0ff */
[----:B------:R-:W-:-:S05]  /*44b0*/  LEA.HI.X R11, R3, UR7, R2, 0x4, P1 ;  /* 0x00000007030b7c11 */ /* 0x000fca00088f2402 */
[----:B------:R-:W-:-:S07]  /*44c0*/  IMAD.X R11, RZ, RZ, R11, P0 ;  /* 0x000000ffff0b7224 */ /* 0x000fce00000e060b */
.L_x_89:
[----:B------:R-:W2:Y:S04]  /*44d0*/  LDG.E.CONSTANT R17, desc[UR10][R10.64+-0x3008] ;  /* 0xffcff80a0a117981 */ /* 0x000ea8000c1e9900 */
[----:B------:R-:W3:Y:S04]  /*44e0*/  LDG.E.64.CONSTANT R14, desc[UR10][R10.64+-0x3000] ;  /* 0xffd0000a0a0e7981 */ /* 0x000ee8000c1e9b00 */
[----:B------:R0:W5:Y:S04]  /*44f0*/  LDG.E.CONSTANT R23, desc[UR10][R10.64+-0x2008] ;  /* 0xffdff80a0a177981 */ /* 0x000168000c1e9900 */
        /* <DEDUP_REMOVED lines=22> */
.L_x_82:
[----:B------:R-:W-:Y:S05]  /*4660*/  BSYNC.RECONVERGENT B2 ;  /* 0x0000000000027941 */ /* 0x000fea0003800200 */
.L_x_81:
        /* <DEDUP_REMOVED lines=17> */
.L_x_84:
[----:B------:R-:W-:Y:S05]  /*4780*/  BSYNC.RECONVERGENT B2 ;  /* 0x0000000000027941 */ /* 0x000fea0003800200 */
.L_x_83:
        /* <DEDUP_REMOVED lines=17> */
.L_x_86:
[----:B------:R-:W-:Y:S05]  /*48a0*/  BSYNC.RECONVERGENT B2 ;  /* 0x0000000000027941 */ /* 0x000fea0003800200 */
.L_x_85:
        /* <DEDUP_REMOVED lines=17> */
.L_x_88:
[----:B------:R-:W-:Y:S05]  /*49c0*/  BSYNC.RECONVERGENT B2 ;  /* 0x0000000000027941 */ /* 0x000fea0003800200 */
.L_x_87:
[----:B------:R-:W-:Y:S01]  /*49d0*/  VIADD R4, R4, 0x400 ;  /* 0x0000040004047836 */ /* 0x000fe20000000000 */
[----:B------:R-:W-:-:S04]  /*49e0*/  IADD3 R10, P1, PT, R10, 0x4000, RZ ;  /* 0x000040000a0a7810 */ /* 0x000fc80007f3e0ff */
[----:B------:R-:W-:Y:S01]  /*49f0*/  ISETP.GE.AND P0, PT, R4, R5, PT ;  /* 0x000000050400720c */ /* 0x000fe20003f06270 */
[----:B------:R-:W-:-:S12]  /*4a00*/  IMAD.X R11, RZ, RZ, R11, P1 ;  /* 0x000000ffff0b7224 */ /* 0x000fd800008e060b */
[----:B------:R-:W-:Y:S05]  /*4a10*/  @!P0 BRA `(.L_x_89) ;  /* 0xfffffff800ac8947 */ /* 0x000fea000383ffff */
.L_x_75:
[----:B------:R-:W-:Y:S05]  /*4a20*/  BSYNC.RECONVERGENT B1 ;  /* 0x0000000000017941 */ /* 0x000fea0003800200 */
.L_x_74:
[----:B------:R-:W0:Y:S01]  /*4a30*/  S2R R2, SR_LANEID ;  /* 0x0000000000027919 */ /* 0x000e220000000000 */
[----:B------:R-:W-:Y:S01]  /*4a40*/  BSSY.RECONVERGENT B1, `(.L_x_90) ;  /* 0x000001e000017945 */ /* 0x000fe20003800200 */
[----:B------:R-:W-:Y:S01]  /*4a50*/  IMAD.MOV.U32 R6, RZ, RZ, R8 ;  /* 0x000000ffff067224 */ /* 0x000fe200078e0008 */
[----:B------:R1:W2:Y:S01]  /*4a60*/  SHFL.DOWN PT, R3, R26, 0x1, 0x1f ;  /* 0x08201f001a037f89 */ /* 0x0002a200000e0000 */
[----:B------:R-:W-:-:S03]  /*4a70*/  IMAD.MOV.U32 R7, RZ, RZ, R9 ;  /* 0x000000ffff077224 */ /* 0x000fc600078e0009 */
[----:B------:R1:W3:Y:S04]  /*4a80*/  SHFL.DOWN PT, R5, R8, 0x1, 0x1f ;  /* 0x08201f0008057f89 */ /* 0x0002e800000e0000 */
[----:B------:R1:W4:Y:S01]  /*4a90*/  SHFL.DOWN PT, R4, R9, 0x1, 0x1f ;  /* 0x08201f0009047f89 */ /* 0x00032200000e0000 */
[C---:B0-----:R-:W-:Y:S02]  /*4aa0*/  ISETP.GT.AND P0, PT, R2.reuse, 0x1e, PT ;  /* 0x0000001e0200780c */ /* 0x041fe40003f04270 */
[C---:B------:R-:W-:Y:S02]  /*4ab0*/  ISETP.GT.AND P1, PT, R2.reuse, 0x1d, PT ;  /* 0x0000001d0200780c */ /* 0x040fe40003f24270 */
[C---:B------:R-:W-:Y:S02]  /*4ac0*/  ISETP.GT.AND P5, PT, R2.reuse, 0x1b, PT ;  /* 0x0000001b0200780c */ /* 0x040fe40003fa4270 */
[----:B------:R-:W-:-:S02]  /*4ad0*/  ISETP.GT.AND P4, PT, R2, 0x17, PT ;  /* 0x000000170200780c */ /* 0x000fc40003f84270 */
[C---:B------:R-:W-:Y:S02]  /*4ae0*/  ISETP.GT.AND P3, PT, R2.reuse, 0xf, PT ;  /* 0x0000000f0200780c */ /* 0x040fe40003f64270 */
[----:B------:R-:W-:Y:S01]  /*4af0*/  ISETP.NE.AND P2, PT, R2, RZ, PT ;  /* 0x000000ff0200720c */ /* 0x000fe20003f45270 */
[----:B------:R-:W-:Y:S02]  /*4b00*/  IMAD.MOV.U32 R2, RZ, RZ, R26 ;  /* 0x000000ffff027224 */ /* 0x000fe400078e001a */
[----:B-1234-:R-:W-:Y:S10]  /*4b10*/  @P0 BRA `(.L_x_91) ;  /* 0x0000000000400947 */ /* 0x01eff40003800000 */
        /* <DEDUP_REMOVED lines=9> */
[----:B------:R-:W-:-:S04]  /*4bb0*/  @P6 ISETP.GE.U32.AND P0, PT, R8, R5, PT ;  /* 0x000000050800620c */ /* 0x000fc80003f06070 */
[----:B------:R-:W-:-:S04]  /*4bc0*/  @P6 ISETP.GE.AND.EX P0, PT, R9, R4, PT, P0 ;  /* 0x000000040900620c */ /* 0x000fc80003f06300 */
[----:B------:R-:W-:Y:S02]  /*4bd0*/  @P6 SEL R2, R26, R3, !P0 ;  /* 0x000000031a026207 */ /* 0x000fe40004000000 */
[----:B------:R-:W-:-:S04]  /*4be0*/  @P6 ISETP.LT.U32.AND P0, PT, R8, R5, PT ;  /* 0x000000050800620c */ /* 0x000fc80003f01070 */
[----:B------:R-:W-:-:S04]  /*4bf0*/  @P6 ISETP.LT.AND.EX P0, PT, R9, R4, PT, P0 ;  /* 0x000000040900620c */ /* 0x000fc80003f01300 */
[----:B------:R-:W-:Y:S02]  /*4c00*/  @P6 SEL R6, R8, R5, P0 ;  /* 0x0000000508066207 */ /* 0x000fe40000000000 */
[----:B------:R-:W-:-:S07]  /*4c10*/  @P6 SEL R7, R9, R4, P0 ;  /* 0x0000000409076207 */ /* 0x000fce0000000000 */
.L_x_91:
[----:B------:R-:W-:Y:S05]  /*4c20*/  BSYNC.RECONVERGENT B1 ;  /* 0x0000000000017941 */ /* 0x000fea0003800200 */
.L_x_90:
[----:B------:R0:W1:Y:S01]  /*4c30*/  SHFL.DOWN PT, R9, R2, 0x2, 0x1f ;  /* 0x08401f0002097f89 */ /* 0x00006200000e0000 */
[----:B------:R-:W-:Y:S01]  /*4c40*/  BSSY.RECONVERGENT B1, `(.L_x_92) ;  /* 0x0000017000017945 */ /* 0x000fe20003800200 */
[----:B------:R-:W-:Y:S02]  /*4c50*/  IMAD.MOV.U32 R3, RZ, RZ, R2 ;  /* 0x000000ffff037224 */ /* 0x000fe400078e0002 */
[----:B------:R0:W2:Y:S01]  /*4c60*/  SHFL.DOWN PT, R11, R6, 0x2, 0x1f ;  /* 0x08401f00060b7f89 */ /* 0x0000a200000e0000 */
[----:B------:R-:W-:Y:S02]  /*4c70*/  IMAD.MOV.U32 R4, RZ, RZ, R6 ;  /* 0x000000ffff047224 */ /* 0x000fe400078e0006 */
[----:B------:R-:W-:Y:S01]  /*4c80*/  IMAD.MOV.U32 R5, RZ, RZ, R7 ;  /* 0x000000ffff057224 */ /* 0x000fe200078e0007 */
[----:B------:R0:W3:Y:S01]  /*4c90*/  SHFL.DOWN PT, R8, R7, 0x2, 0x1f ;  /* 0x08401f0007087f89 */ /* 0x0000e200000e0000 */
[----:B------:R-:W-:Y:S05]  /*4ca0*/  @P1 BRA `(.L_x_93) ;  /* 0x0000000000401947 */ /* 0x000fea0003800000 */
[----:B-1----:R-:W-:Y:S01]  /*4cb0*/  ISETP.GE.AND P0, PT, R2, R9, PT ;  /* 0x000000090200720c */ /* 0x002fe20003f06270 */
[----:B------:R-:W-:Y:S02]  /*4cc0*/  IMAD.MOV.U32 R3, RZ, RZ, R9 ;  /* 0x000000ffff037224 */ /* 0x000fe400078e0009 */
[----:B--2---:R-:W-:Y:S02]  /*4cd0*/  IMAD.MOV.U32 R4, RZ, RZ, R11 ;  /* 0x000000ffff047224 */ /* 0x004fe400078e000b */
        /* <DEDUP_REMOVED lines=13> */
.L_x_93:
[----:B------:R-:W-:Y:S05]  /*4db0*/  BSYNC.RECONVERGENT B1 ;  /* 0x0000000000017941 */ /* 0x000fea0003800200 */
.L_x_92:
[----:B---3--:R3:W4:Y:S01]  /*4dc0*/  SHFL.DOWN PT, R8, R3, 0x4, 0x1f ;  /* 0x08801f0003087f89 */ /* 0x00872200000e0000 */
[----:B------:R-:W-:Y:S01]  /*4dd0*/  BSSY.RECONVERGENT B1, `(.L_x_94) ;  /* 0x0000017000017945 */ /* 0x000fe20003800200 */
[----:B0-----:R-:W-:Y:S02]  /*4de0*/  IMAD.MOV.U32 R2, RZ, RZ, R3 ;  /* 0x000000ffff027224 */ /* 0x001fe400078e0003 */
[----:B-1----:R3:W0:Y:S01]  /*4df0*/  SHFL.DOWN PT, R9, R4, 0x4, 0x1f ;  /* 0x08801f0004097f89 */ /* 0x00262200000e0000 */
[----:B------:R-:W-:Y:S02]  /*4e00*/  IMAD.MOV.U32 R6, RZ, RZ, R4 ;  /* 0x000000ffff067224 */ /* 0x000fe400078e0004 */
[----:B------:R-:W-:Y:S01]  /*4e10*/  IMAD.MOV.U32 R7, RZ, RZ, R5 ;  /* 0x000000ffff077224 */ /* 0x000fe200078e0005 */
[----:B------:R3:W1:Y:S01]  /*4e20*/  SHFL.DOWN PT, R10, R5, 0x4, 0x1f ;  /* 0x08801f00050a7f89 */ /* 0x00066200000e0000 */
[----:B------:R-:W-:Y:S05]  /*4e30*/  @P5 BRA `(.L_x_95) ;  /* 0x0000000000405947 */ /* 0x000fea0003800000 */
[----:B----4-:R-:W-:Y:S01]  /*4e40*/  ISETP.GE.AND P0, PT, R3, R8, PT ;  /* 0x000000080300720c */ /* 0x010fe20003f06270 */
[----:B------:R-:W-:Y:S02]  /*4e50*/  IMAD.MOV.U32 R2, RZ, RZ, R8 ;  /* 0x000000ffff027224 */ /* 0x000fe400078e0008 */
[----:B0-----:R-:W-:Y:S02]  /*4e60*/  IMAD.MOV.U32 R6, RZ, RZ, R9 ;  /* 0x000000ffff067224 */ /* 0x001fe400078e0009 */
[----:B-1----:R-:W-:-:S08]  /*4e70*/  IMAD.MOV.U32 R7, RZ, RZ, R10 ;  /* 0x000000ffff077224 */ /* 0x002fd000078e000a */
        /* <DEDUP_REMOVED lines=12> */
.L_x_95:
[----:B------:R-:W-:Y:S05]  /*4f40*/  BSYNC.RECONVERGENT B1 ;  /* 0x0000000000017941 */ /* 0x000fea0003800200 */
.L_x_94:
[----:B0-----:R0:W0:Y:S01]  /*4f50*/  SHFL.DOWN PT, R9, R2, 0x8, 0x1f ;  /* 0x09001f0002097f89 */ /* 0x00102200000e0000 */
[----:B------:R-:W-:Y:S01]  /*4f60*/  BSSY.RECONVERGENT B1, `(.L_x_96) ;  /* 0x0000017000017945 */ /* 0x000fe20003800200 */
[----:B---3--:R-:W-:Y:S02]  /*4f70*/  IMAD.MOV.U32 R3, RZ, RZ, R2 ;  /* 0x000000ffff037224 */ /* 0x008fe400078e0002 */
[----:B--2---:R2:W3:Y:S01]  /*4f80*/  SHFL.DOWN PT, R11, R6, 0x8, 0x1f ;  /* 0x09001f00060b7f89 */ /* 0x0044e200000e0000 */
[----:B------:R-:W-:Y:S02]  /*4f90*/  IMAD.MOV.U32 R4, RZ, RZ, R6 ;  /* 0x000000ffff047224 */ /* 0x000fe400078e0006 */
[----:B------:R-:W-:Y:S01]  /*4fa0*/  IMAD.MOV.U32 R5, RZ, RZ, R7 ;  /* 0x000000ffff057224 */ /* 0x000fe200078e0007 */
[----:B----4-:R2:W4:Y:S01]  /*4fb0*/  SHFL.DOWN PT, R8, R7, 0x8, 0x1f ;  /* 0x09001f0007087f89 */ /* 0x01052200000e0000 */
[----:B------:R-:W-:Y:S05]  /*4fc0*/  @P4 BRA `(.L_x_97) ;  /* 0x0000000000404947 */ /* 0x000fea0003800000 */
[----:B0-----:R-:W-:Y:S01]  /*4fd0*/  ISETP.GE.AND P0, PT, R2, R9, PT ;  /* 0x000000090200720c */ /* 0x001fe20003f06270 */
[----:B------:R-:W-:Y:S02]  /*4fe0*/  IMAD.MOV.U32 R3, RZ, RZ, R9 ;  /* 0x000000ffff037224 */ /* 0x000fe400078e0009 */
[----:B---3--:R-:W-:Y:S02]  /*4ff0*/  IMAD.MOV.U32 R4, RZ, RZ, R11 ;  /* 0x000000ffff047224 */ /* 0x008fe400078e000b */
[----:B----4-:R-:W-:-:S08]  /*5000*/  IMAD.MOV.U32 R5, RZ, RZ, R8 ;  /* 0x000000ffff057224 */ /* 0x010fd000078e0008 */
        /* <DEDUP_REMOVED lines=12> */
.L_x_97:
[----:B------:R-:W-:Y:S05]  /*50d0*/  BSYNC.RECONVERGENT B1 ;  /* 0x0000000000017941 */ /* 0x000fea0003800200 */
.L_x_96:
[----:B0-----:R0:W0:Y:S01]  /*50e0*/  SHFL.DOWN PT, R2, R3, 0x10, 0x1f ;  /* 0x0a001f0003027f89 */ /* 0x00102200000e0000 */
[----:B------:R-:W-:Y:S01]  /*50f0*/  BSSY.RECONVERGENT B1, `(.L_x_98) ;  /* 0x0000017000017945 */ /* 0x000fe20003800200 */
[----:B----4-:R-:W-:Y:S02]  /*5100*/  IMAD.MOV.U32 R8, RZ, RZ, R3 ;  /* 0x000000ffff087224 */ /* 0x010fe400078e0003 */
[----:B------:R4:W0:Y:S01]  /*5110*/  SHFL.DOWN PT, R9, R4, 0x10, 0x1f ;  /* 0x0a001f0004097f89 */ /* 0x00082200000e0000 */
[----:B--2---:R-:W-:Y:S02]  /*5120*/  IMAD.MOV.U32 R7, RZ, RZ, R4 ;  /* 0x000000ffff077224 */ /* 0x004fe400078e0004 */
[----:B------:R-:W-:Y:S01]  /*5130*/  IMAD.MOV.U32 R6, RZ, RZ, R5 ;  /* 0x000000ffff067224 */ /* 0x000fe200078e0005 */
[----:B-1----:R4:W1:Y:S01]  /*5140*/  SHFL.DOWN PT, R10, R5, 0x10, 0x1f ;  /* 0x0a001f00050a7f89 */ /* 0x00286200000e0000 */
[----:B------:R-:W-:Y:S05]  /*5150*/  @P3 BRA `(.L_x_99) ;  /* 0x0000000000403947 */ /* 0x000fea0003800000 */
[----:B0-----:R-:W-:Y:S01]  /*5160*/  ISETP.GE.AND P0, PT, R3, R2, PT ;  /* 0x000000020300720c */ /* 0x001fe20003f06270 */
[----:B------:R-:W-:Y:S02]  /*5170*/  IMAD.MOV.U32 R8, RZ, RZ, R2 ;  /* 0x000000ffff087224 */ /* 0x000fe400078e0002 */
[----:B------:R-:W-:Y:S02]  /*5180*/  IMAD.MOV.U32 R7, RZ, RZ, R9 ;  /* 0x000000ffff077224 */ /* 0x000fe400078e0009 */
        /* <DEDUP_REMOVED lines=13> */
.L_x_99:
[----:B------:R-:W-:Y:S05]  /*5260*/  BSYNC.RECONVERGENT B1 ;  /* 0x0000000000017941 */ /* 0x000fea0003800200 */
.L_x_98:
[----:B------:R-:W-:Y:S04]  /*5270*/  BSSY.RECONVERGENT B1, `(.L_x_100) ;  /* 0x000000c000017945 */ /* 0x000fe80003800200 */
[----:B------:R-:W-:Y:S05]  /*5280*/  @P2 BRA `(.L_x_101) ;  /* 0x0000000000282947 */ /* 0x000fea0003800000 */
[----:B----4-:R-:W2:Y:S01]  /*5290*/  S2R R4, SR_CgaCtaId ;  /* 0x0000000000047919 */ /* 0x010ea20000008800 */
[----:B0-----:R-:W-:Y:S02]  /*52a0*/  MOV R3, 0x400 ;  /* 0x0000040000037802 */ /* 0x001fe40000000f00 */
[----:B------:R-:W-:-:S04]  /*52b0*/  SHF.R.U32.HI R2, RZ, 0x1, R0 ;  /* 0x00000001ff027819 */ /* 0x000fc80000011600 */
[----:B------:R-:W-:Y:S02]  /*52c0*/  LOP3.LUT R2, R2, 0x1f0, RZ, 0xc0, !PT ;  /* 0x000001f002027812 */ /* 0x000fe400078ec0ff */
[----:B--2---:R-:W-:-:S05]  /*52d0*/  LEA R3, R4, R3, 0x18 ;  /* 0x0000000304037211 */ /* 0x004fca00078ec0ff */
[----:B------:R-:W-:Y:S02]  /*52e0*/  IMAD.IADD R5, R2, 0x1, R3 ;  /* 0x0000000102057824 */ /* 0x000fe400078e0203 */
[----:B------:R-:W-:Y:S02]  /*52f0*/  IMAD.MOV.U32 R2, RZ, RZ, R7 ;  /* 0x000000ffff027224 */ /* 0x000fe400078e0007 */
[----:B------:R-:W-:Y:S01]  /*5300*/  IMAD.MOV.U32 R3, RZ, RZ, R6 ;  /* 0x000000ffff037224 */ /* 0x000fe200078e0006 */
[----:B------:R2:W-:Y:S04]  /*5310*/  STS [R5+0x8], R8 ;  /* 0x0000080805007388 */ /* 0x0005e80000000800 */
[----:B------:R2:W-:Y:S02]  /*5320*/  STS.64 [R5+0x10], R2 ;  /* 0x0000100205007388 */ /* 0x0005e40000000a00 */
.L_x_101:
[----:B------:R-:W-:Y:S05]  /*5330*/  BSYNC.RECONVERGENT B1 ;  /* 0x0000000000017941 */ /* 0x000fea0003800200 */
.L_x_100:
        /* <DEDUP_REMOVED lines=8> */
[----:B----4-:R-:W2:Y:S04]  /*53c0*/  LDS.64 R4, [R24+0x20] ;  /* 0x0000200018047984 */ /* 0x010ea80000000a00 */
[----:B------:R4:W1:Y:S04]  /*53d0*/  LDS R18, [R24+0x28] ;  /* 0x0000280018127984 */ /* 0x0008680000000800 */
[----:B------:R4:W1:Y:S01]  /*53e0*/  LDS R16, [R24+0x38] ;  /* 0x0000380018107984 */ /* 0x0008620000000800 */
[----:B0-----:R-:W-:Y:S01]  /*53f0*/  ISETP.GE.AND P0, PT, R8, R3, PT ;  /* 0x000000030800720c */ /* 0x001fe20003f06270 */
[----:B------:R-:W-:-:S02]  /*5400*/  IMAD.MOV.U32 R19, RZ, RZ, R3 ;  /* 0x000000ffff137224 */ /* 0x000fc400078e0003 */
[----:B--2---:R-:W-:Y:S02]  /*5410*/  IMAD.MOV.U32 R21, RZ, RZ, R4 ;  /* 0x000000ffff157224 */ /* 0x004fe400078e0004 */
[----:B------:R-:W-:-:S08]  /*5420*/  IMAD.MOV.U32 R20, RZ, RZ, R5 ;  /* 0x000000ffff147224 */ /* 0x000fd000078e0005 */
[----:B-1--4-:R-:W-:Y:S05]  /*5430*/  @!P0 BRA `(.L_x_103) ;  /* 0x00000000002c8947 */ /* 0x012fea0003800000 */
        /* <DEDUP_REMOVED lines=11> */
.L_x_103:
[----:B------:R-:W-:Y:S05]  /*54f0*/  BSYNC.RECONVERGENT B1 ;  /* 0x0000000000017941 */ /* 0x000fea0003800200 */
.L_x_102:
[----:B------:R-:W0:Y:S01]  /*5500*/  LDS.64 R4, [R24+0x30] ;  /* 0x0000300018047984 */ /* 0x000e220000000a00 */
[----:B------:R-:W-:Y:S01]  /*5510*/  ISETP.GE.AND P0, PT, R19, R18, PT ;  /* 0x000000121300720c */ /* 0x000fe20003f06270 */
[----:B------:R-:W-:Y:S01]  /*5520*/  BSSY.RECONVERGENT B1, `(.L_x_104) ;  /* 0x0000019000017945 */ /* 0x000fe20003800200 */
[----:B------:R-:W-:Y:S01]  /*5530*/  IMAD.MOV.U32 R23, RZ, RZ, R18 ;  /* 0x000000ffff177224 */ /* 0x000fe200078e0012 */
[----:B------:R1:W2:Y:S04]  /*5540*/  LDS R17, [R24+0x48] ;  /* 0x0000480018117984 */ /* 0x0002a80000000800 */
[----:B------:R1:W4:Y:S04]  /*5550*/  LDS R15, [R24+0x58] ;  /* 0x00005800180f7984 */ /* 0x0003280000000800 */
[----:B------:R1:W1:Y:S04]  /*5560*/  LDS R14, [R24+0x68] ;  /* 0x00006800180e7984 */ /* 0x0002680000000800 */
[----:B------:R0:W1:Y:S04]  /*5570*/  LDS R0, [R24+0x78] ;  /* 0x0000780018007984 */ /* 0x0000680000000800 */
[----:B------:R0:W1:Y:S04]  /*5580*/  LDS.64 R6, [R24+0x40] ;  /* 0x0000400018067984 */ /* 0x0000680000000a00 */
[----:B------:R0:W1:Y:S04]  /*5590*/  LDS.64 R8, [R24+0x50] ;  /* 0x0000500018087984 */ /* 0x0000680000000a00 */
[----:B---3--:R3:W1:Y:S04]  /*55a0*/  LDS.64 R10, [R24+0x60] ;  /* 0x00006000180a7984 */ /* 0x0086680000000a00 */
        /* <DEDUP_REMOVED lines=16> */
.L_x_105:
[----:B------:R-:W-:Y:S05]  /*56b0*/  BSYNC.RECONVERGENT B1 ;  /* 0x0000000000017941 */ /* 0x000fea0003800200 */
.L_x_104:
        /* <DEDUP_REMOVED lines=17> */
.L_x_107:
[----:B------:R-:W-:Y:S05]  /*57d0*/  BSYNC.RECONVERGENT B1 ;  /* 0x0000000000017941 */ /* 0x000fea0003800200 */
.L_x_106:
[----:B--2---:R-:W-:Y:S01]  /*57e0*/  ISETP.GE.AND P0, PT, R4, R17, PT ;  /* 0x000000110400720c */ /* 0x004fe20003f06270 */
        /* <DEDUP_REMOVED lines=16> */
.L_x_109:
[----:B------:R-:W-:Y:S05]  /*58f0*/  BSYNC.RECONVERGENT B1 ;  /* 0x0000000000017941 */ /* 0x000fea0003800200 */
.L_x_108:
[----:B----4-:R-:W-:Y:S01]  /*5900*/  ISETP.GE.AND P0, PT, R6, R15, PT ;  /* 0x0000000f0600720c */ /* 0x010fe20003f06270 */
        /* <DEDUP_REMOVED lines=16> */
.L_x_111:
[----:B------:R-:W-:Y:S05]  /*5a10*/  BSYNC.RECONVERGENT B1 ;  /* 0x0000000000017941 */ /* 0x000fea0003800200 */
.L_x_110:
        /* <DEDUP_REMOVED lines=17> */
.L_x_113:
[----:B------:R-:W-:Y:S05]  /*5b30*/  BSYNC.RECONVERGENT B1 ;  /* 0x0000000000017941 */ /* 0x000fea0003800200 */
.L_x_112:
        /* <DEDUP_REMOVED lines=16> */
.L_x_34:
[----:B------:R-:W-:Y:S05]  /*5c40*/  BSYNC.RECONVERGENT B0 ;  /* 0x0000000000007941 */ /* 0x000fea0003800200 */
.L_x_1:
[----:B------:R-:W-:Y:S05]  /*5c50*/  @P1 EXIT ;  /* 0x000000000000194d */ /* 0x000fea0003800000 */
[----:B0-2-4-:R-:W0:Y:S01]  /*5c60*/  LDC.64 R2, c[0x0][0x388] ;  /* 0x0000e200ff027b82 */ /* 0x015e220000000a00 */
[----:B------:R-:W-:-:S04]  /*5c70*/  LOP3.LUT R7, R7, R6, RZ, 0x3c, !PT ;  /* 0x0000000607077212 */ /* 0x000fc800078e3cff */
[----:B------:R-:W-:-:S04]  /*5c80*/  LOP3.LUT R6, R7, R6, RZ, 0x3c, !PT ;  /* 0x0000000607067212 */ /* 0x000fc800078e3cff */
[----:B------:R-:W-:-:S05]  /*5c90*/  LOP3.LUT R7, R7, R6, RZ, 0x3c, !PT ;  /* 0x0000000607077212 */ /* 0x000fca00078e3cff */
[----:B0-----:R-:W-:Y:S04]  /*5ca0*/  STG.E.64 desc[UR10][R2.64+0x8], R6 ;  /* 0x0000080602007986 */ /* 0x001fe8000c101b0a */
[----:B------:R-:W-:Y:S01]  /*5cb0*/  STG.E desc[UR10][R2.64], R8 ;  /* 0x0000000802007986 */ /* 0x000fe2000c10190a */
[----:B------:R-:W-:Y:S05]  /*5cc0*/  EXIT ;  /* 0x000000000000794d */ /* 0x000fea0003800000 */
.L_x_114:
        /* <DEDUP_REMOVED lines=11> */
.L_x_774:


//--------------------- .text._ZN6thrust24THRUST_300001_SM_1000_NS8cuda_cub4core6detail13_kernel_agentINS1_8__reduce10DrainAgentIlEEJN3cub18CUB_300001_SM_10009GridQueueIyEElEEEvDpT0_ --------------------------
	.section	.text._ZN6thrust24THRUST_300001_SM_1000_NS8cuda_cub4core6detail13_kernel_agentINS1_8__reduce10DrainAgentIlEEJN3cub18CUB_300001_SM_10009GridQueueIyEElEEEvDpT0_,"ax",@progbits
	.align	128
        .global         _ZN6thrust24THRUST_300001_SM_1000_NS8cuda_cub4core6detail13_kernel_agentINS1_8__reduce10DrainAgentIlEEJN3cub18CUB_300001_SM_10009GridQueueIyEElEEEvDpT0_
        .type           _ZN6thrust24THRUST_300001_SM_1000_NS8cuda_cub4core6detail13_kernel_agentINS1_8__reduce10DrainAgentIlEEJN3cub18CUB_300001_SM_10009GridQueueIyEElEEEvDpT0_,@function
        .size           _ZN6thrust24THRUST_300001_SM_1000_NS8cuda_cub4core6detail13_kernel_agentINS1_8__reduce10DrainAgentIlEEJN3cub18CUB_300001_SM_10009GridQueueIyEElEEEvDpT0_,(.L_x_775 - _ZN6thrust24THRUST_300001_SM_1000_NS8cuda_cub4core6detail13_kernel_agentINS1_8__reduce10DrainAgentIlEEJN3cub18CUB_300001_SM_10009GridQueueIyEElEEEvDpT0_)
        .other          _ZN6thrust24THRUST_300001_SM_1000_NS8cuda_cub4core6detail13_kernel_agentINS1_8__reduce10DrainAgentIlEEJN3cub18CUB_300001_SM_10009GridQueueIyEElEEEvDpT0_,@"STO_CUDA_ENTRY STV_DEFAULT"
_ZN6thrust24THRUST_300001_SM_1000_NS8cuda_cub4core6detail13_kernel_agentINS1_8__reduce10DrainAgentIlEEJN3cub18CUB_300001_SM_10009GridQueueIyEElEEEvDpT0_:
.text._ZN6thrust24THRUST_300001_SM_1000_NS8cuda_cub4core6detail13_kernel_agentINS1_8__reduce10DrainAgentIlEEJN3cub18CUB_300001_SM_10009GridQueueIyEElEEEvDpT0_:
[----:B------:R-:W-:Y:S08]  /*0000*/  LDC R1, c[0x0][0x37c] ;  /* 0x0000df00ff017b82 */ /* 0x000ff00000000800 */
[----:B------:R-:W0:Y:S01]  /*0010*/  LDC.64 R2, c[0x0][0x380] ;  /* 0x0000e000ff027b82 */ /* 0x000e220000000a00 */
[----:B------:R-:W0:Y:S07]  /*0020*/  LDCU.64 UR4, c[0x0][0x358] ;  /* 0x00006b00ff0477ac */ /* 0x000e2e0008000a00 */
[----:B------:R-:W1:Y:S01]  /*0030*/  LDC.64 R4, c[0x0][0x388] ;  /* 0x0000e200ff047b82 */ /* 0x000e620000000a00 */
[----:B0-----:R-:W-:Y:S04]  /*0040*/  STG.E.64 desc[UR4][R2.64+0x8], RZ ;  /* 0x000008ff02007986 */ /* 0x001fe8000c101b04 */
[----:B-1----:R-:W-:Y:S01]  /*0050*/  STG.E.64 desc[UR4][R2.64], R4 ;  /* 0x0000000402007986 */ /* 0x002fe2000c101b04 */
[----:B------:R-:W-:Y:S05]  /*0060*/  EXIT ;  /* 0x000000000000794d */ /* 0x000fea0003800000 */
.L_x_115:
        /* <DEDUP_REMOVED lines=9> */
.L_x_775:


//--------------------- .text._ZN6thrust24THRUST_300001_SM_1000_NS8cuda_cub4core6detail13_kernel_agentINS1_8__reduce11ReduceAgentINS0_12zip_iteratorIN4cuda3std3__45tupleIJNS0_10device_ptrIiEENS0_17counting_iteratorIlNS0_11use_defaultESF_SF_EEEEEEEPNSB_IJilEEESJ_lNS1_9__extrema9arg_max_fIilNSA_4lessIiEEEEEEJSI_SK_lN3cub18CUB_300001_SM_100013GridEvenShareIlEENSS_9GridQueueIyEESP_EEEvDpT0_ --------------------------
	.section	.text._ZN6thrust24THRUST_300001_SM_1000_NS8cuda_cub4core6detail13_kernel_agentINS1_8__reduce11ReduceAgentINS0_12zip_iteratorIN4cuda3std3__45tupleIJNS0_10device_ptrIiEENS0_17counting_iteratorIlNS0_11use_defaultESF_SF_EEEEEEEPNSB_IJilEEESJ_lNS1_9__extrema9arg_max_fIilNSA_4lessIiEEEEEEJSI_SK_lN3cub18CUB_300001_SM_100013GridEvenShareIlEENSS_9GridQueueIyEESP_EEEvDpT0_,"ax",@progbits
	.align	128
        .global         _ZN6thrust24THRUST_300001_SM_1000_NS8cuda_cub4core6detail13_kernel_agentINS1_8__reduce11ReduceAgentINS0_12zip_iteratorIN4cuda3std3__45tupleIJNS0_10device_ptrIiEENS0_17counting_iteratorIlNS0_11use_defaultESF_SF_EEEEEEEPNSB_IJilEEESJ_lNS1_9__extrema9arg_max_fIilNSA_4lessIiEEEEEEJSI_SK_lN3cub18CUB_300001_SM_100013GridEvenShareIlEENSS_9GridQueueIyEESP_EEEvDpT0_
        .type           _ZN6thrust24THRUST_300001_SM_1000_NS8cuda_cub4core6detail13_kernel_agentINS1_8__reduce11ReduceAgentINS0_12zip_iteratorIN4cuda3std3__45tupleIJNS0_10device_ptrIiEENS0_17counting_iteratorIlNS0_11use_defaultESF_SF_EEEEEEEPNSB_IJilEEESJ_lNS1_9__extrema9arg_max_fIilNSA_4lessIiEEEEEEJSI_SK_lN3cub18CUB_300001_SM_100013GridEvenShareIlEENSS_9GridQueueIyEESP_EEEvDpT0_,@function
        .size           _ZN6thrust24THRUST_300001_SM_1000_NS8cuda_cub4core6detail13_kernel_agentINS1_8__reduce11ReduceAgentINS0_12zip_iteratorIN4cuda3std3__45tupleIJNS0_10device_ptrIiEENS0_17counting_iteratorIlNS0_11use_defaultESF_SF_EEEEEEEPNSB_IJilEEESJ_lNS1_9__extrema9arg_max_fIilNSA_4lessIiEEEEEEJSI_SK_lN3cub18CUB_300001_SM_100013GridEvenShareIlEENSS_9GridQueueIyEESP_EEEvDpT0_,(.L_x_776 - _ZN6thrust24THRUST_300001_SM_1000_NS8cuda_cub4core6detail13_kernel_agentINS1_8__reduce11ReduceAgentINS0_12zip_iteratorIN4cuda3std3__45tupleIJNS0_10device_ptrIiEENS0_17counting_iteratorIlNS0_11use_defaultESF_SF_EEEEEEEPNSB_IJilEEESJ_lNS1_9__extrema9arg_max_fIilNSA_4lessIiEEEEEEJSI_SK_lN3cub18CUB_300001_SM_100013GridEvenShareIlEENSS_9GridQueueIyEESP_EEEvDpT0_)
        .other          _ZN6thrust24THRUST_300001_SM_1000_NS8cuda_cub4core6detail13_kernel_agentINS1_8__reduce11ReduceAgentINS0_12zip_iteratorIN4cuda3std3__45tupleIJNS0_10device_ptrIiEENS0_17counting_iteratorIlNS0_11use_defaultESF_SF_EEEEEEEPNSB_IJilEEESJ_lNS1_9__extrema9arg_max_fIilNSA_4lessIiEEEEEEJSI_SK_lN3cub18CUB_300001_SM_100013GridEvenShareIlEENSS_9GridQueueIyEESP_EEEvDpT0_,@"STO_CUDA_ENTRY STV_DEFAULT"
_ZN6thrust24THRUST_300001_SM_1000_NS8cuda_cub4core6detail13_kernel_agentINS1_8__reduce11ReduceAgentINS0_12zip_iteratorIN4cuda3std3__45tupleIJNS0_10device_ptrIiEENS0_17counting_iteratorIlNS0_11use_defaultESF_SF_EEEEEEEPNSB_IJilEEESJ_lNS1_9__extrema9arg_max_fIilNSA_4lessIiEEEEEEJSI_SK_lN3cub18CUB_300001_SM_100013GridEvenShareIlEENSS_9GridQueueIyEESP_EEEvDpT0_:
.text._ZN6thrust24THRUST_300001_SM_1000_NS8cuda_cub4core6detail13_kernel_agentINS1_8__reduce11ReduceAgentINS0_12zip_iteratorIN4cuda3std3__45tupleIJNS0_10device_ptrIiEENS0_17counting_iteratorIlNS0_11use_defaultESF_SF_EEEEEEEPNSB_IJilEEESJ_lNS1_9__extrema9arg_max_fIilNSA_4lessIiEEEEEEJSI_SK_lN3cub18CUB_300001_SM_100013GridEvenShareIlEENSS_9GridQueueIyEESP_EEEvDpT0_:
[----:B------:R-:W-:Y:S01]  /*0000*/  LDC R1, c[0x0][0x37c] ;  /* 0x0000df00ff017b82 */ /* 0x000fe20000000800 */
[----:B------:R-:W0:Y:S01]  /*0010*/  S2R R0, SR_CTAID.X ;  /* 0x0000000000007919 */ /* 0x000e220000002500 */
[----:B------:R-:W1:Y:S01]  /*0020*/  LDCU.64 UR4, c[0x0][0x398] ;  /* 0x00007300ff0477ac */ /* 0x000e620008000a00 */
[----:B------:R-:W-:Y:S01]  /*0030*/  BSSY.RECONVERGENT B0, `(.L_x_116) ;  /* 0x00005a5000007945 */ /* 0x000fe20003800200 */
[----:B------:R-:W2:Y:S01]  /*0040*/  LDCU UR6, c[0x0][0x370] ;  /* 0x00006e00ff0677ac */ /* 0x000ea20008000800 */
[----:B------:R-:W3:Y:S01]  /*0050*/  LDCU.64 UR10, c[0x0][0x358] ;  /* 0x00006b00ff0a77ac */ /* 0x000ee20008000a00 */
[----:B-1----:R-:W-:Y:S02]  /*0060*/  IMAD.U32 R7, RZ, RZ, UR4 ;  /* 0x00000004ff077e24 */ /* 0x002fe4000f8e00ff */
[----:B------:R-:W-:Y:S01]  /*0070*/  IMAD.U32 R18, RZ, RZ, UR5 ;  /* 0x00000005ff127e24 */ /* 0x000fe2000f8e00ff */
[----:B--2---:R-:W-:Y:S01]  /*0080*/  UIMAD UR6, UR6, 0x500, URZ ;  /* 0x00000500060678a4 */ /* 0x004fe2000f8e02ff */
[----:B0-----:R-:W-:-:S05]  /*0090*/  IMAD R6, R0, 0x500, RZ ;  /* 0x0000050000067824 */ /* 0x001fca00078e02ff */
[----:B------:R-:W-:-:S04]  /*00a0*/  IADD3 R2, P1, PT, R6, 0x500, RZ ;  /* 0x0000050006027810 */ /* 0x000fc80007f3e0ff */
[----:B------:R-:W-:Y:S01]  /*00b0*/  ISETP.GT.U32.AND P0, PT, R2, R7, PT ;  /* 0x000000070200720c */ /* 0x000fe20003f04070 */
[----:B------:R-:W-:-:S05]  /*00c0*/  IMAD.X R3, RZ, RZ, RZ, P1 ;  /* 0x000000ffff037224 */ /* 0x000fca00008e06ff */
[----:B------:R-:W-:-:S13]  /*00d0*/  ISETP.GT.AND.EX P0, PT, R3, R18, PT, P0 ;  /* 0x000000120300720c */ /* 0x000fda0003f04300 */
[----:B---3--:R-:W-:Y:S05]  /*00e0*/  @!P0 BRA `(.L_x_117) ;  /* 0x0000003000d48947 */ /* 0x008fea0003800000 */
[----:B------:R-:W0:Y:S01]  /*00f0*/  S2R R9, SR_TID.X ;  /* 0x0000000000097919 */ /* 0x000e220000002100 */
[----:B------:R-:W-:Y:S01]  /*0100*/  IMAD.IADD R10, R7, 0x1, -R6 ;  /* 0x00000001070a7824 */ /* 0x000fe200078e0a06 */
[----:B------:R-:W-:Y:S01]  /*0110*/  BSSY.RECONVERGENT B1, `(.L_x_118) ;  /* 0x0000010000017945 */ /* 0x000fe20003800200 */
[----:B------:R-:W-:Y:S02]  /*0120*/  IMAD.MOV.U32 R12, RZ, RZ, RZ ;  /* 0x000000ffff0c7224 */ /* 0x000fe400078e00ff */
[----:B------:R-:W-:Y:S02]  /*0130*/  IMAD.MOV.U32 R11, RZ, RZ, RZ ;  /* 0x000000ffff0b7224 */ /* 0x000fe400078e00ff */
[----:B------:R-:W-:Y:S01]  /*0140*/  IMAD.MOV.U32 R8, RZ, RZ, RZ ;  /* 0x000000ffff087224 */ /* 0x000fe200078e00ff */
[----:B0-----:R-:W-:Y:S01]  /*0150*/  ISETP.GE.AND P0, PT, R9, R10, PT ;  /* 0x0000000a0900720c */ /* 0x001fe20003f06270 */
[----:B------:R-:W-:-:S12]  /*0160*/  IMAD.MOV.U32 R13, RZ, RZ, R9 ;  /* 0x000000ffff0d7224 */ /* 0x000fd800078e0009 */
[----:B------:R-:W-:Y:S05]  /*0170*/  @P0 BRA `(.L_x_119) ;  /* 0x0000000000240947 */ /* 0x000fea0003800000 */
[----:B------:R-:W0:Y:S01]  /*0180*/  LDCU.128 UR4, c[0x0][0x380] ;  /* 0x00007000ff0477ac */ /* 0x000e220008000c00 */
[----:B------:R-:W-:-:S05]  /*0190*/  IADD3 R11, P0, PT, R6, R9, RZ ;  /* 0x00000009060b7210 */ /* 0x000fca0007f1e0ff */
[----:B------:R-:W-:Y:S01]  /*01a0*/  IMAD.X R8, RZ, RZ, RZ, P0 ;  /* 0x000000ffff087224 */ /* 0x000fe200000e06ff */
[----:B0-----:R-:W-:-:S04]  /*01b0*/  LEA R2, P1, R11, UR4, 0x2 ;  /* 0x000000040b027c11 */ /* 0x001fc8000f8210ff */
[----:B------:R-:W-:-:S05]  /*01c0*/  LEA.HI.X R3, R11, UR5, R8, 0x2, P1 ;  /* 0x000000050b037c11 */ /* 0x000fca00088f1408 */
[----:B------:R0:W5:Y:S01]  /*01d0*/  LDG.E R12, desc[UR10][R2.64] ;  /* 0x0000000a020c7981 */ /* 0x000162000c1e1900 */
[----:B------:R-:W-:Y:S01]  /*01e0*/  IADD3 R11, P0, PT, R11, UR6, RZ ;  /* 0x000000060b0b7c10 */ /* 0x000fe2000ff1e0ff */
[----:B------:R-:W-:-:S03]  /*01f0*/  VIADD R13, R9, 0x100 ;  /* 0x00000100090d7836 */ /* 0x000fc60000000000 */
[----:B------:R-:W-:-:S09]  /*0200*/  IADD3.X R8, PT, PT, R8, UR7, RZ, P0, !PT ;  /* 0x0000000708087c10 */ /* 0x000fd200087fe4ff */
.L_x_119:
[----:B------:R-:W-:Y:S05]  /*0210*/  BSYNC.RECONVERGENT B1 ;  /* 0x0000000000017941 */ /* 0x000fea0003800200 */
.L_x_118:
[----:B------:R-:W-:Y:S01]  /*0220*/  ISETP.GE.AND P0, PT, R13, R10, PT ;  /* 0x0000000a0d00720c */ /* 0x000fe20003f06270 */
[----:B------:R-:W-:-:S12]  /*0230*/  BSSY.RECONVERGENT B1, `(.L_x_120) ;  /* 0x0000099000017945 */ /* 0x000fd80003800200 */
[----:B------:R-:W-:Y:S05]  /*0240*/  @P0 BRA `(.L_x_121) ;  /* 0x00000008005c0947 */ /* 0x000fea0003800000 */
[----:B0-----:R-:W-:Y:S01]  /*0250*/  LOP3.LUT R2, RZ, R13, RZ, 0x33, !PT ;  /* 0x0000000dff027212 */ /* 0x001fe200078e33ff */
[----:B------:R-:W-:Y:S03]  /*0260*/  BSSY.RECONVERGENT B2, `(.L_x_122) ;  /* 0x000002e000027945 */ /* 0x000fe60003800200 */
[----:B------:R-:W-:-:S04]  /*0270*/  IADD3 R15, PT, PT, -R6, R7, R2 ;  /* 0x00000007060f7210 */ /* 0x000fc80007ffe102 */
[----:B------:R-:W-:-:S04]  /*0280*/  LOP3.LUT R2, R15, 0x300, RZ, 0xc0, !PT ;  /* 0x000003000f027812 */ /* 0x000fc800078ec0ff */
[----:B------:R-:W-:-:S13]  /*0290*/  ISETP.NE.AND P0, PT, R2, 0x300, PT ;  /* 0x000003000200780c */ /* 0x000fda0003f05270 */
[----:B------:R-:W-:Y:S05]  /*02a0*/  @!P0 BRA `(.L_x_123) ;  /* 0x0000000000a48947 */ /* 0x000fea0003800000 */
[----:B------:R-:W0:Y:S01]  /*02b0*/  LDCU.128 UR4, c[0x0][0x380] ;  /* 0x00007000ff0477ac */ /* 0x000e220008000c00 */
[----:B------:R-:W-:Y:S02]  /*02c0*/  IADD3 R3, P0, PT, R6, R13, RZ ;  /* 0x0000000d06037210 */ /* 0x000fe40007f1e0ff */
[----:B------:R-:W-:-:S03]  /*02d0*/  LEA.HI R2, R15, 0x1, RZ, 0x18 ;  /* 0x000000010f027811 */ /* 0x000fc600078fc0ff */
[----:B------:R-:W-:Y:S01]  /*02e0*/  IMAD.X R14, RZ, RZ, RZ, P0 ;  /* 0x000000ffff0e7224 */ /* 0x000fe200000e06ff */
[----:B------:R-:W-:-:S05]  /*02f0*/  LOP3.LUT R2, R2, 0x3, RZ, 0xc0, !PT ;  /* 0x0000000302027812 */ /* 0x000fca00078ec0ff */
[----:B------:R-:W-:Y:S01]  /*0300*/  IMAD.MOV R4, RZ, RZ, -R2 ;  /* 0x000000ffff047224 */ /* 0x000fe200078e0a02 */
[C---:B0-----:R-:W-:Y:S02]  /*0310*/  LEA R5, P2, R3.reuse, UR4, 0x2 ;  /* 0x0000000403057c11 */ /* 0x041fe4000f8410ff */
[C---:B------:R-:W-:Y:S02]  /*0320*/  IADD3 R7, P1, PT, R3.reuse, UR6, RZ ;  /* 0x0000000603077c10 */ /* 0x040fe4000ff3e0ff */
[----:B------:R-:W-:Y:S02]  /*0330*/  LEA.HI.X R3, R3, UR5, R14, 0x2, P2 ;  /* 0x0000000503037c11 */ /* 0x000fe400090f140e */
[----:B------:R-:W-:-:S09]  /*0340*/  IADD3.X R14, PT, PT, R14, UR7, RZ, P1, !PT ;  /* 0x000000070e0e7c10 */ /* 0x000fd20008ffe4ff */
.L_x_126:
[----:B------:R-:W-:-:S05]  /*0350*/  IMAD.MOV.U32 R2, RZ, RZ, R5 ;  /* 0x000000ffff027224 */ /* 0x000fca00078e0005 */
[----:B------:R-:W2:Y:S01]  /*0360*/  LDG.E R19, desc[UR10][R2.64] ;  /* 0x0000000a02137981 */ /* 0x000ea2000c1e1900 */
[----:B------:R-:W-:Y:S01]  /*0370*/  VIADD R4, R4, 0x1 ;  /* 0x0000000104047836 */ /* 0x000fe20000000000 */
[----:B------:R-:W-:Y:S01]  /*0380*/  BSSY.RECONVERGENT B3, `(.L_x_124) ;  /* 0x0000016000037945 */ /* 0x000fe20003800200 */
[----:B------:R-:W-:Y:S01]  /*0390*/  IMAD.MOV.U32 R18, RZ, RZ, R11 ;  /* 0x000000ffff127224 */ /* 0x000fe200078e000b */
[----:B------:R-:W-:Y:S01]  /*03a0*/  IADD3 R5, P3, PT, R5, 0x400, RZ ;  /* 0x0000040005057810 */ /* 0x000fe20007f7e0ff */
[----:B------:R-:W-:Y:S01]  /*03b0*/  IMAD.MOV.U32 R17, RZ, RZ, R8 ;  /* 0x000000ffff117224 */ /* 0x000fe200078e0008 */
[----:B------:R-:W-:Y:S01]  /*03c0*/  ISETP.NE.AND P2, PT, R4, RZ, PT ;  /* 0x000000ff0400720c */ /* 0x000fe20003f45270 */
[----:B-----5:R-:W-:Y:S02]  /*03d0*/  IMAD.MOV.U32 R16, RZ, RZ, R12 ;  /* 0x000000ffff107224 */ /* 0x020fe400078e000c */
[----:B------:R-:W-:Y:S02]  /*03e0*/  IMAD.MOV.U32 R11, RZ, RZ, R7 ;  /* 0x000000ffff0b7224 */ /* 0x000fe400078e0007 */
[----:B------:R-:W-:Y:S01]  /*03f0*/  IMAD.MOV.U32 R8, RZ, RZ, R14 ;  /* 0x000000ffff087224 */ /* 0x000fe200078e000e */
[----:B--2---:R-:W-:Y:S01]  /*0400*/  ISETP.GE.AND P0, PT, R12, R19, PT ;  /* 0x000000130c00720c */ /* 0x004fe20003f06270 */
[----:B------:R-:W-:-:S12]  /*0410*/  IMAD.MOV.U32 R12, RZ, RZ, R19 ;  /* 0x000000ffff0c7224 */ /* 0x000fd800078e0013 */
        /* <DEDUP_REMOVED lines=12> */
.L_x_125:
[----:B------:R-:W-:Y:S05]  /*04e0*/  BSYNC.RECONVERGENT B3 ;  /* 0x0000000000037941 */ /* 0x000fea0003800200 */
.L_x_124:
[----:B------:R-:W-:Y:S01]  /*04f0*/  IADD3 R7, P0, PT, R7, 0x100, RZ ;  /* 0x0000010007077810 */ /* 0x000fe20007f1e0ff */
[----:B------:R-:W-:Y:S02]  /*0500*/  VIADD R13, R13, 0x100 ;  /* 0x000001000d0d7836 */ /* 0x000fe40000000000 */
[----:B------:R-:W-:Y:S02]  /*0510*/  IMAD.X R3, RZ, RZ, R3, P3 ;  /* 0x000000ffff037224 */ /* 0x000fe400018e0603 */
[----:B------:R-:W-:Y:S01]  /*0520*/  IMAD.X R14, RZ, RZ, R14, P0 ;  /* 0x000000ffff0e7224 */ /* 0x000fe200000e060e */
[----:B------:R-:W-:Y:S07]  /*0530*/  @P2 BRA `(.L_x_126) ;  /* 0xfffffffc00842947 */ /* 0x000fee000383ffff */
.L_x_123:
[----:B------:R-:W-:Y:S05]  /*0540*/  BSYNC.RECONVERGENT B2 ;  /* 0x0000000000027941 */ /* 0x000fea0003800200 */
.L_x_122:
[----:B------:R-:W-:-:S13]  /*0550*/  ISETP.GE.U32.AND P0, PT, R15, 0x300, PT ;  /* 0x000003000f00780c */ /* 0x000fda0003f06070 */
[----:B------:R-:W-:Y:S05]  /*0560*/  @!P0 BRA `(.L_x_121) ;  /* 0x0000000400948947 */ /* 0x000fea0003800000 */
[----:B------:R-:W0:Y:S01]  /*0570*/  LDC.64 R4, c[0x0][0x380] ;  /* 0x0000e000ff047b82 */ /* 0x000e220000000a00 */
[----:B------:R-:W-:-:S07]  /*0580*/  VIADD R7, R13, 0x200 ;  /* 0x000002000d077836 */ /* 0x000fce0000000000 */
[----:B------:R-:W1:Y:S02]  /*0590*/  LDC.64 R2, c[0x0][0x388] ;  /* 0x0000e200ff027b82 */ /* 0x000e640000000a00 */
.L_x_135:
[----:B------:R-:W-:-:S05]  /*05a0*/  VIADD R13, R7, 0xfffffe00 ;  /* 0xfffffe00070d7836 */ /* 0x000fca0000000000 */
[----:B------:R-:W-:-:S04]  /*05b0*/  IADD3 R19, P0, PT, R6, R13, RZ ;  /* 0x0000000d06137210 */ /* 0x000fc80007f1e0ff */
[----:B------:R-:W-:Y:S02]  /*05c0*/  LEA.HI.X.SX32 R18, R13, RZ, 0x1, P0 ;  /* 0x000000ff0d127211 */ /* 0x000fe400000f0eff */
[----:B0-----:R-:W-:-:S04]  /*05d0*/  LEA R16, P0, R19, R4, 0x2 ;  /* 0x0000000413107211 */ /* 0x001fc800078010ff */
[----:B------:R-:W-:-:S05]  /*05e0*/  LEA.HI.X R17, R19, R5, R18, 0x2, P0 ;  /* 0x0000000513117211 */ /* 0x000fca00000f1412 */
[----:B------:R-:W2:Y:S04]  /*05f0*/  LDG.E R25, desc[UR10][R16.64] ;  /* 0x0000000a10197981 */ /* 0x000ea8000c1e1900 */
[----:B-----5:R0:W5:Y:S04]  /*0600*/  LDG.E R15, desc[UR10][R16.64+0x400] ;  /* 0x0004000a100f7981 */ /* 0x020168000c1e1900 */
[----:B------:R0:W5:Y:S04]  /*0610*/  LDG.E R13, desc[UR10][R16.64+0x800] ;  /* 0x0008000a100d7981 */ /* 0x000168000c1e1900 */
[----:B------:R0:W5:Y:S01]  /*0620*/  LDG.E R14, desc[UR10][R16.64+0xc00] ;  /* 0x000c000a100e7981 */ /* 0x000162000c1e1900 */
[----:B-1----:R-:W-:Y:S01]  /*0630*/  IADD3 R20, P1, PT, R19, R2, RZ ;  /* 0x0000000213147210 */ /* 0x002fe20007f3e0ff */
[----:B------:R-:W-:Y:S01]  /*0640*/  BSSY.RECONVERGENT B2, `(.L_x_127) ;  /* 0x0000013000027945 */ /* 0x000fe20003800200 */
[----:B------:R-:W-:-:S03]  /*0650*/  VIADD R19, R7, 0xffffff00 ;  /* 0xffffff0007137836 */ /* 0x000fc60000000000 */
[----:B------:R-:W-:Y:S02]  /*0660*/  IMAD.X R23, R18, 0x1, R3, P1 ;  /* 0x0000000112177824 */ /* 0x000fe400008e0603 */
[----:B------:R-:W-:Y:S02]  /*0670*/  IMAD.MOV.U32 R21, RZ, RZ, R20 ;  /* 0x000000ffff157224 */ /* 0x000fe400078e0014 */
[----:B------:R-:W-:Y:S01]  /*0680*/  IMAD.MOV.U32 R22, RZ, RZ, R23 ;  /* 0x000000ffff167224 */ /* 0x000fe200078e0017 */
[----:B--2---:R-:W-:Y:S01]  /*0690*/  ISETP.GE.AND P0, PT, R12, R25, PT ;  /* 0x000000190c00720c */ /* 0x004fe20003f06270 */
[----:B------:R-:W-:-:S12]  /*06a0*/  IMAD.MOV.U32 R18, RZ, RZ, R25 ;  /* 0x000000ffff127224 */ /* 0x000fd800078e0019 */
[----:B0-----:R-:W-:Y:S05]  /*06b0*/  @!P0 BRA `(.L_x_128) ;  /* 0x00000000002c8947 */ /* 0x001fea0003800000 */
        /* <DEDUP_REMOVED lines=11> */
.L_x_128:
[----:B------:R-:W-:Y:S05]  /*0770*/  BSYNC.RECONVERGENT B2 ;  /* 0x0000000000027941 */ /* 0x000fea0003800200 */
.L_x_127:
[----:B-----5:R-:W-:Y:S01]  /*0780*/  ISETP.GE.AND P0, PT, R18, R15, PT ;  /* 0x0000000f1200720c */ /* 0x020fe20003f06270 */
[----:B------:R-:W-:Y:S01]  /*0790*/  BSSY.RECONVERGENT B2, `(.L_x_129) ;  /* 0x0000013000027945 */ /* 0x000fe20003800200 */
[----:B------:R-:W-:Y:S02]  /*07a0*/  SHF.R.S32.HI R8, RZ, 0x1f, R19 ;  /* 0x0000001fff087819 */ /* 0x000fe40000011413 */
[----:B------:R-:W-:-:S04]  /*07b0*/  IADD3 R12, P1, P2, R19, R2, R6 ;  /* 0x00000002130c7210 */ /* 0x000fc80007a3e006 */
[----:B------:R-:W-:Y:S01]  /*07c0*/  IADD3.X R11, PT, PT, R8, R3, RZ, P1, P2 ;  /* 0x00000003080b7210 */ /* 0x000fe20000fe44ff */
[----:B------:R-:W-:Y:S02]  /*07d0*/  IMAD.MOV.U32 R19, RZ, RZ, R12 ;  /* 0x000000ffff137224 */ /* 0x000fe400078e000c */
[----:B------:R-:W-:Y:S02]  /*07e0*/  IMAD.MOV.U32 R8, RZ, RZ, R15 ;  /* 0x000000ffff087224 */ /* 0x000fe400078e000f */
[----:B------:R-:W-:Y:S01]  /*07f0*/  IMAD.MOV.U32 R20, RZ, RZ, R11 ;  /* 0x000000ffff147224 */ /* 0x000fe200078e000b */
[----:B------:R-:W-:Y:S06]  /*0800*/  @!P0 BRA `(.L_x_130) ;  /* 0x00000000002c8947 */ /* 0x000fec0003800000 */
        /* <DEDUP_REMOVED lines=11> */
.L_x_130:
[----:B------:R-:W-:Y:S05]  /*08c0*/  BSYNC.RECONVERGENT B2 ;  /* 0x0000000000027941 */ /* 0x000fea0003800200 */
.L_x_129:
[----:B------:R-:W-:Y:S01]  /*08d0*/  ISETP.GE.AND P0, PT, R8, R13, PT ;  /* 0x0000000d0800720c */ /* 0x000fe20003f06270 */
[C---:B------:R-:W-:Y:S01]  /*08e0*/  VIADD R11, R7.reuse, 0x100 ;  /* 0x00000100070b7836 */ /* 0x040fe20000000000 */
[----:B------:R-:W-:Y:S01]  /*08f0*/  SHF.R.S32.HI R12, RZ, 0x1f, R7 ;  /* 0x0000001fff0c7819 */ /* 0x000fe20000011407 */
[----:B------:R-:W-:Y:S01]  /*0900*/  BSSY.RECONVERGENT B2, `(.L_x_131) ;  /* 0x0000014000027945 */ /* 0x000fe20003800200 */
[-CC-:B------:R-:W-:Y:S01]  /*0910*/  IADD3 R18, P1, P4, R7, R2.reuse, R6.reuse ;  /* 0x0000000207127210 */ /* 0x180fe20007c3e006 */
[----:B------:R-:W-:Y:S01]  /*0920*/  IMAD.MOV.U32 R15, RZ, RZ, R13 ;  /* 0x000000ffff0f7224 */ /* 0x000fe200078e000d */
[----:B------:R-:W-:Y:S02]  /*0930*/  IADD3 R23, P2, P3, R11, R2, R6 ;  /* 0x000000020b177210 */ /* 0x000fe40007b5e006 */
[----:B------:R-:W-:Y:S01]  /*0940*/  IADD3.X R21, PT, PT, R12, R3, RZ, P1, P4 ;  /* 0x000000030c157210 */ /* 0x000fe20000fe84ff */
[----:B------:R-:W-:Y:S01]  /*0950*/  IMAD.MOV.U32 R16, RZ, RZ, R18 ;  /* 0x000000ffff107224 */ /* 0x000fe200078e0012 */
[----:B------:R-:W-:-:S03]  /*0960*/  SHF.R.S32.HI R12, RZ, 0x1f, R11 ;  /* 0x0000001fff0c7819 */ /* 0x000fc6000001140b */
        /* <DEDUP_REMOVED lines=13> */
.L_x_132:
[----:B------:R-:W-:Y:S05]  /*0a40*/  BSYNC.RECONVERGENT B2 ;  /* 0x0000000000027941 */ /* 0x000fea0003800200 */
.L_x_131:
[----:B------:R-:W-:Y:S01]  /*0a50*/  ISETP.GE.AND P0, PT, R15, R14, PT ;  /* 0x0000000e0f00720c */ /* 0x000fe20003f06270 */
[----:B------:R-:W-:Y:S01]  /*0a60*/  BSSY.RECONVERGENT B2, `(.L_x_133) ;  /* 0x0000011000027945 */ /* 0x000fe20003800200 */
[----:B------:R-:W-:Y:S01]  /*0a70*/  IADD3.X R18, PT, PT, R12, R3, RZ, P2, P3 ;  /* 0x000000030c127210 */ /* 0x000fe200017e64ff */
[----:B------:R-:W-:Y:S02]  /*0a80*/  IMAD.MOV.U32 R11, RZ, RZ, R23 ;  /* 0x000000ffff0b7224 */ /* 0x000fe400078e0017 */
[----:B------:R-:W-:Y:S02]  /*0a90*/  IMAD.MOV.U32 R12, RZ, RZ, R14 ;  /* 0x000000ffff0c7224 */ /* 0x000fe400078e000e */
[----:B------:R-:W-:-:S06]  /*0aa0*/  IMAD.MOV.U32 R8, RZ, RZ, R18 ;  /* 0x000000ffff087224 */ /* 0x000fcc00078e0012 */
        /* <DEDUP_REMOVED lines=12> */
.L_x_134:
[----:B------:R-:W-:Y:S05]  /*0b70*/  BSYNC.RECONVERGENT B2 ;  /* 0x0000000000027941 */ /* 0x000fea0003800200 */
.L_x_133:
[C---:B------:R-:W-:Y:S02]  /*0b80*/  VIADD R13, R7.reuse, 0x200 ;  /* 0x00000200070d7836 */ /* 0x040fe40000000000 */
[----:B------:R-:W-:-:S03]  /*0b90*/  VIADD R7, R7, 0x400 ;  /* 0x0000040007077836 */ /* 0x000fc60000000000 */
[----:B------:R-:W-:-:S13]  /*0ba0*/  ISETP.GE.AND P0, PT, R13, R10, PT ;  /* 0x0000000a0d00720c */ /* 0x000fda0003f06270 */
[----:B------:R-:W-:Y:S05]  /*0bb0*/  @!P0 BRA `(.L_x_135) ;  /* 0xfffffff800788947 */ /* 0x000fea000383ffff */
.L_x_121:
[----:B------:R-:W-:Y:S05]  /*0bc0*/  BSYNC.RECONVERGENT B1 ;  /* 0x0000000000017941 */ /* 0x000fea0003800200 */
.L_x_120:
[----:B------:R-:W-:-:S13]  /*0bd0*/  ISETP.GE.AND P0, PT, R10, 0x100, PT ;  /* 0x000001000a00780c */ /* 0x000fda0003f06270 */
[----:B------:R-:W-:Y:S05]  /*0be0*/  @!P0 BRA `(.L_x_136) ;  /* 0x00000010008c8947 */ /* 0x000fea0003800000 */
[----:B------:R-:W1:Y:S01]  /*0bf0*/  S2R R10, SR_LANEID ;  /* 0x00000000000a7919 */ /* 0x000e620000000000 */
[----:B------:R-:W-:Y:S01]  /*0c00*/  BSSY.RECONVERGENT B1, `(.L_x_137) ;  /* 0x000001b000017945 */ /* 0x000fe20003800200 */
[----:B------:R-:W-:Y:S01]  /*0c10*/  IMAD.MOV.U32 R6, RZ, RZ, R11 ;  /* 0x000000ffff067224 */ /* 0x000fe200078e000b */
[----:B0----5:R0:W2:Y:S01]  /*0c20*/  SHFL.DOWN PT, R3, R12, 0x1, 0x1f ;  /* 0x08201f000c037f89 */ /* 0x0210a200000e0000 */
[----:B------:R-:W-:Y:S02]  /*0c30*/  IMAD.MOV.U32 R7, RZ, RZ, R8 ;  /* 0x000000ffff077224 */ /* 0x000fe400078e0008 */
[----:B------:R-:W-:Y:S01]  /*0c40*/  IMAD.MOV.U32 R2, RZ, RZ, R12 ;  /* 0x000000ffff027224 */ /* 0x000fe200078e000c */
[----:B------:R0:W3:Y:S04]  /*0c50*/  SHFL.DOWN PT, R4, R11, 0x1, 0x1f ;  /* 0x08201f000b047f89 */ /* 0x0000e800000e0000 */
[----:B------:R0:W4:Y:S01]  /*0c60*/  SHFL.DOWN PT, R5, R8, 0x1, 0x1f ;  /* 0x08201f0008057f89 */ /* 0x00012200000e0000 */
[----:B-1----:R-:W-:-:S02]  /*0c70*/  ISETP.GT.AND P0, PT, R10, 0x1e, PT ;  /* 0x0000001e0a00780c */ /* 0x002fc40003f04270 */
[C---:B------:R-:W-:Y:S02]  /*0c80*/  ISETP.GT.AND P1, PT, R10.reuse, 0x1d, PT ;  /* 0x0000001d0a00780c */ /* 0x040fe40003f24270 */
[----:B------:R-:W-:-:S09]  /*0c90*/  ISETP.GT.AND P3, PT, R10, 0x1b, PT ;  /* 0x0000001b0a00780c */ /* 0x000fd20003f64270 */
[----:B0-234-:R-:W-:Y:S05]  /*0ca0*/  @P0 BRA `(.L_x_138) ;  /* 0x0000000000400947 */ /* 0x01dfea0003800000 */
        /* <DEDUP_REMOVED lines=16> */
.L_x_138:
[----:B------:R-:W-:Y:S05]  /*0db0*/  BSYNC.RECONVERGENT B1 ;  /* 0x0000000000017941 */ /* 0x000fea0003800200 */
.L_x_137:
        /* <DEDUP_REMOVED lines=27> */
.L_x_140:
[----:B------:R-:W-:Y:S05]  /*0f70*/  BSYNC.RECONVERGENT B1 ;  /* 0x0000000000017941 */ /* 0x000fea0003800200 */
.L_x_139:
        /* <DEDUP_REMOVED lines=9> */
[----:B0-----:R-:W-:Y:S02]  /*1010*/  IMAD.MOV.U32 R6, RZ, RZ, R11 ;  /* 0x000000ffff067224 */ /* 0x001fe400078e000b */
[----:B-1----:R-:W-:Y:S02]  /*1020*/  IMAD.MOV.U32 R7, RZ, RZ, R10 ;  /* 0x000000ffff077224 */ /* 0x002fe400078e000a */
        /* <DEDUP_REMOVED lines=13> */
.L_x_142:
[----:B------:R-:W-:Y:S05]  /*1100*/  BSYNC.RECONVERGENT B1 ;  /* 0x0000000000017941 */ /* 0x000fea0003800200 */
.L_x_141:
        /* <DEDUP_REMOVED lines=9> */
[----:B---3--:R-:W-:Y:S02]  /*11a0*/  IMAD.MOV.U32 R4, RZ, RZ, R13 ;  /* 0x000000ffff047224 */ /* 0x008fe400078e000d */
        /* <DEDUP_REMOVED lines=14> */
.L_x_144:
[----:B------:R-:W-:Y:S05]  /*1290*/  BSYNC.RECONVERGENT B1 ;  /* 0x0000000000017941 */ /* 0x000fea0003800200 */
.L_x_143:
[----:B0-----:R0:W0:Y:S01]  /*12a0*/  SHFL.DOWN PT, R2, R3, 0x10, 0x1f ;  /* 0x0a001f0003027f89 */ /* 0x00102200000e0000 */
[----:B------:R-:W-:Y:S01]  /*12b0*/  BSSY.RECONVERGENT B1, `(.L_x_145) ;  /* 0x0000017000017945 */ /* 0x000fe20003800200 */
[----:B--2---:R-:W-:Y:S02]  /*12c0*/  IMAD.MOV.U32 R7, RZ, RZ, R4 ;  /* 0x000000ffff077224 */ /* 0x004fe400078e0004 */
[----:B------:R2:W0:Y:S01]  /*12d0*/  SHFL.DOWN PT, R11, R4, 0x10, 0x1f ;  /* 0x0a001f00040b7f89 */ /* 0x00042200000e0000 */
[----:B----4-:R-:W-:Y:S02]  /*12e0*/  IMAD.MOV.U32 R8, RZ, RZ, R5 ;  /* 0x000000ffff087224 */ /* 0x010fe400078e0005 */
[----:B------:R-:W-:Y:S01]  /*12f0*/  IMAD.MOV.U32 R6, RZ, RZ, R3 ;  /* 0x000000ffff067224 */ /* 0x000fe200078e0003 */
[----:B-1----:R2:W1:Y:S01]  /*1300*/  SHFL.DOWN PT, R10, R5, 0x10, 0x1f ;  /* 0x0a001f00050a7f89 */ /* 0x00246200000e0000 */
[----:B------:R-:W-:Y:S05]  /*1310*/  @P4 BRA `(.L_x_146) ;  /* 0x0000000000404947 */ /* 0x000fea0003800000 */
        /* <DEDUP_REMOVED lines=16> */
.L_x_146:
[----:B------:R-:W-:Y:S05]  /*1420*/  BSYNC.RECONVERGENT B1 ;  /* 0x0000000000017941 */ /* 0x000fea0003800200 */
.L_x_145:
[----:B------:R-:W-:Y:S04]  /*1430*/  BSSY.RECONVERGENT B1, `(.L_x_147) ;  /* 0x000000c000017945 */ /* 0x000fe80003800200 */
[----:B------:R-:W-:Y:S05]  /*1440*/  @P2 BRA `(.L_x_148) ;  /* 0x0000000000282947 */ /* 0x000fea0003800000 */
[----:B--2---:R-:W2:Y:S01]  /*1450*/  S2R R4, SR_CgaCtaId ;  /* 0x0000000000047919 */ /* 0x004ea20000008800 */
        /* <DEDUP_REMOVED lines=9> */
.L_x_148:
[----:B------:R-:W-:Y:S05]  /*14f0*/  BSYNC.RECONVERGENT B1 ;  /* 0x0000000000017941 */ /* 0x000fea0003800200 */
.L_x_147:
[----:B------:R-:W-:Y:S01]  /*1500*/  BAR.SYNC.DEFER_BLOCKING 0x0 ;  /* 0x0000000000007b1d */ /* 0x000fe20000010000 */
[----:B------:R-:W-:-:S13]  /*1510*/  ISETP.NE.AND P2, PT, R9, RZ, PT ;  /* 0x000000ff0900720c */ /* 0x000fda0003f45270 */
[----:B------:R-:W-:Y:S05]  /*1520*/  @P2 BRA `(.L_x_149) ;  /* 0x0000004400542947 */ /* 0x000fea0003800000 */
[----:B0---4-:R-:W0:Y:S01]  /*1530*/  S2R R3, SR_CgaCtaId ;  /* 0x0000000000037919 */ /* 0x011e220000008800 */
[----:B------:R-:W-:Y:S01]  /*1540*/  MOV R2, 0x400 ;  /* 0x0000040000027802 */ /* 0x000fe20000000f00 */
[----:B------:R-:W-:Y:S03]  /*1550*/  BSSY.RECONVERGENT B1, `(.L_x_150) ;  /* 0x0000016000017945 */ /* 0x000fe60003800200 */
[----:B0-----:R-:W-:-:S05]  /*1560*/  LEA R26, R3, R2, 0x18 ;  /* 0x00000002031a7211 */ /* 0x001fca00078ec0ff */
[----:B--2---:R-:W0:Y:S04]  /*1570*/  LDS R5, [R26+0x18] ;  /* 0x000018001a057984 */ /* 0x004e280000000800 */
[----:B------:R2:W4:Y:S04]  /*1580*/  LDS.64 R2, [R26+0x20] ;  /* 0x000020001a027984 */ /* 0x0005280000000a00 */
[----:B------:R2:W1:Y:S04]  /*1590*/  LDS R22, [R26+0x28] ;  /* 0x000028001a167984 */ /* 0x0004680000000800 */
[----:B------:R2:W1:Y:S01]  /*15a0*/  LDS R16, [R26+0x38] ;  /* 0x000038001a107984 */ /* 0x0004620000000800 */
[----:B0-----:R-:W-:Y:S01]  /*15b0*/  ISETP.GE.AND P0, PT, R6, R5, PT ;  /* 0x000000050600720c */ /* 0x001fe20003f06270 */
[----:B------:R-:W-:-:S12]  /*15c0*/  IMAD.MOV.U32 R21, RZ, RZ, R5 ;  /* 0x000000ffff157224 */ /* 0x000fd800078e0005 */
[----:B-12-4-:R-:W-:Y:S05]  /*15d0*/  @!P0 BRA `(.L_x_151) ;  /* 0x0000000000348947 */ /* 0x016fea0003800000 */
        /* <DEDUP_REMOVED lines=13> */
.L_x_151:
[----:B------:R-:W-:Y:S05]  /*16b0*/  BSYNC.RECONVERGENT B1 ;  /* 0x0000000000017941 */ /* 0x000fea0003800200 */
.L_x_150:
        /* <DEDUP_REMOVED lines=21> */
[C---:B------:R-:W-:Y:S02]  /*1810*/  @P3 ISETP.LT.U32.AND P1, PT, R2.reuse, R6, PT ;  /* 0x000000060200320c */ /* 0x040fe40003f21070 */
[CC--:B------:R-:W-:Y:S02]  /*1820*/  @P3 ISETP.GE.AND.EX P0, PT, R3.reuse, R7.reuse, PT, P0 ;  /* 0x000000070300320c */ /* 0x0c0fe40003f06300 */
[----:B------:R-:W-:Y:S02]  /*1830*/  @P3 ISETP.LT.AND.EX P1, PT, R3, R7, PT, P1 ;  /* 0x000000070300320c */ /* 0x000fe40003f21310 */
[----:B------:R-:W-:Y:S02]  /*1840*/  @P3 SEL R23, R21, R22, !P0 ;  /* 0x0000001615173207 */ /* 0x000fe40004000000 */
[----:B------:R-:W-:-:S02]  /*1850*/  @P3 SEL R25, R2, R6, P1 ;  /* 0x0000000602193207 */ /* 0x000fc40000800000 */
[----:B------:R-:W-:-:S07]  /*1860*/  @P3 SEL R24, R3, R7, P1 ;  /* 0x0000000703183207 */ /* 0x000fce0000800000 */
.L_x_153:
[----:B------:R-:W-:Y:S05]  /*1870*/  BSYNC.RECONVERGENT B1 ;  /* 0x0000000000017941 */ /* 0x000fea0003800200 */
.L_x_152:
        /* <DEDUP_REMOVED lines=17> */
.L_x_155:
[----:B------:R-:W-:Y:S05]  /*1990*/  BSYNC.RECONVERGENT B1 ;  /* 0x0000000000017941 */ /* 0x000fea0003800200 */
.L_x_154:
        /* <DEDUP_REMOVED lines=17> */
.L_x_157:
[----:B------:R-:W-:Y:S05]  /*1ab0*/  BSYNC.RECONVERGENT B1 ;  /* 0x0000000000017941 */ /* 0x000fea0003800200 */
.L_x_156:
        /* <DEDUP_REMOVED lines=17> */
.L_x_159:
[----:B------:R-:W-:Y:S05]  /*1bd0*/  BSYNC.RECONVERGENT B1 ;  /* 0x0000000000017941 */ /* 0x000fea0003800200 */
.L_x_158:
        /* <DEDUP_REMOVED lines=17> */
.L_x_161:
[----:B------:R-:W-:Y:S05]  /*1cf0*/  BSYNC.RECONVERGENT B1 ;  /* 0x0000000000017941 */ /* 0x000fea0003800200 */
.L_x_160:
        /* <DEDUP_REMOVED lines=18> */
.L_x_136:
[----:B------:R-:W1:Y:S01]  /*1e20*/  S2R R14, SR_LANEID ;  /* 0x00000000000e7919 */ /* 0x000e620000000000 */
[----:B0-----:R-:W-:Y:S01]  /*1e30*/  LOP3.LUT R2, R9, 0x3e0, RZ, 0xc0, !PT ;  /* 0x000003e009027812 */ /* 0x001fe200078ec0ff */
[----:B------:R-:W-:Y:S01]  /*1e40*/  BSSY.RECONVERGENT B1, `(.L_x_162) ;  /* 0x0000027000017945 */ /* 0x000fe20003800200 */
[----:B------:R-:W-:Y:S02]  /*1e50*/  IMAD.MOV.U32 R16, RZ, RZ, R8 ;  /* 0x000000ffff107224 */ /* 0x000fe400078e0008 */
[----:B------:R-:W-:Y:S01]  /*1e60*/  LOP3.LUT R5, RZ, R2, RZ, 0x33, !PT ;  /* 0x00000002ff057212 */ /* 0x000fe200078e33ff */
[----:B------:R-:W-:-:S05]  /*1e70*/  VIADD R3, R2, 0x20 ;  /* 0x0000002002037836 */ /* 0x000fca0000000000 */
[----:B------:R-:W-:Y:S01]  /*1e80*/  ISETP.GT.AND P0, PT, R3, R10, PT ;  /* 0x0000000a0300720c */ /* 0x000fe20003f04270 */
[----:B------:R-:W-:-:S05]  /*1e90*/  IMAD.IADD R3, R10, 0x1, R5 ;  /* 0x000000010a037824 */ /* 0x000fca00078e0205 */
[----:B------:R-:W-:-:S05]  /*1ea0*/  SEL R3, R3, 0x1f, P0 ;  /* 0x0000001f03037807 */ /* 0x000fca0000000000 */
[----:B-----5:R0:W2:Y:S04]  /*1eb0*/  SHFL.DOWN PT, R5, R12, 0x1, R3 ;  /* 0x082000000c057989 */ /* 0x0200a800000e0003 */
[----:B------:R0:W3:Y:S01]  /*1ec0*/  SHFL.DOWN PT, R7, R8, 0x1, R3 ;  /* 0x0820000008077989 */ /* 0x0000e200000e0003 */
[CC--:B-1----:R-:W-:Y:S01]  /*1ed0*/  ISETP.GE.AND P0, PT, R14.reuse, R3.reuse, PT ;  /* 0x000000030e00720c */ /* 0x0c2fe20003f06270 */
[C---:B------:R-:W-:Y:S01]  /*1ee0*/  VIADD R4, R14.reuse, 0x4 ;  /* 0x000000040e047836 */ /* 0x040fe20000000000 */
[C---:B------:R-:W-:Y:S01]  /*1ef0*/  ISETP.NE.AND P2, PT, R14.reuse, RZ, PT ;  /* 0x000000ff0e00720c */ /* 0x040fe20003f45270 */
[C---:B------:R-:W-:Y:S02]  /*1f00*/  VIADD R2, R14.reuse, 0x2 ;  /* 0x000000020e027836 */ /* 0x040fe40000000000 */
[----:B------:R-:W-:Y:S01]  /*1f10*/  VIADD R6, R14, 0x8 ;  /* 0x000000080e067836 */ /* 0x000fe20000000000 */
[-C--:B------:R-:W-:Y:S01]  /*1f20*/  ISETP.GT.AND P5, PT, R4, R3.reuse, PT ;  /* 0x000000030400720c */ /* 0x080fe20003fa4270 */
[----:B------:R-:W-:Y:S01]  /*1f30*/  VIADD R14, R14, 0x10 ;  /* 0x000000100e0e7836 */ /* 0x000fe20000000000 */
[----:B------:R0:W1:Y:S01]  /*1f40*/  SHFL.DOWN PT, R4, R11, 0x1, R3 ;  /* 0x082000000b047989 */ /* 0x00006200000e0003 */
[-C--:B------:R-:W-:Y:S01]  /*1f50*/  ISETP.GT.AND P1, PT, R2, R3.reuse, PT ;  /* 0x000000030200720c */ /* 0x080fe20003f24270 */
[----:B------:R-:W-:Y:S01]  /*1f60*/  IMAD.MOV.U32 R2, RZ, RZ, R12 ;  /* 0x000000ffff027224 */ /* 0x000fe200078e000c */
[-C--:B------:R-:W-:Y:S01]  /*1f70*/  ISETP.GT.AND P4, PT, R6, R3.reuse, PT ;  /* 0x000000030600720c */ /* 0x080fe20003f84270 */
[----:B------:R-:W-:Y:S01]  /*1f80*/  IMAD.MOV.U32 R6, RZ, RZ, R11 ;  /* 0x000000ffff067224 */ /* 0x000fe200078e000b */
[----:B------:R-:W-:Y:S01]  /*1f90*/  ISETP.GT.AND P3, PT, R14, R3, PT ;  /* 0x000000030e00720c */ /* 0x000fe20003f64270 */
[----:B--2---:R-:W-:-:S12]  /*1fa0*/  @P0 BRA `(.L_x_163) ;  /* 0x0000000000400947 */ /* 0x004fd80003800000 */
[----:B------:R-:W-:Y:S01]  /*1fb0*/  ISETP.GE.AND P0, PT, R12, R5, PT ;  /* 0x000000050c00720c */ /* 0x000fe20003f06270 */
        /* <DEDUP_REMOVED lines=15> */
.L_x_163:
[----:B------:R-:W-:Y:S05]  /*20b0*/  BSYNC.RECONVERGENT B1 ;  /* 0x0000000000017941 */ /* 0x000fea0003800200 */
.L_x_162:
[----:B------:R2:W4:Y:S01]  /*20c0*/  SHFL.DOWN PT, R5, R2, 0x2, R3 ;  /* 0x0840000002057989 */ /* 0x00052200000e0003 */
[----:B------:R-:W-:Y:S01]  /*20d0*/  BSSY.RECONVERGENT B1, `(.L_x_164) ;  /* 0x0000017000017945 */ /* 0x000fe20003800200 */
[----:B-1----:R-:W-:Y:S02]  /*20e0*/  IMAD.MOV.U32 R4, RZ, RZ, R2 ;  /* 0x000000ffff047224 */ /* 0x002fe400078e0002 */
[----:B---3--:R2:W1:Y:S01]  /*20f0*/  SHFL.DOWN PT, R7, R6, 0x2, R3 ;  /* 0x0840000006077989 */ /* 0x00846200000e0003 */
[----:B0-----:R-:W-:Y:S02]  /*2100*/  IMAD.MOV.U32 R12, RZ, RZ, R6 ;  /* 0x000000ffff0c7224 */ /* 0x001fe400078e0006 */
[----:B------:R-:W-:Y:S01]  /*2110*/  IMAD.MOV.U32 R14, RZ, RZ, R16 ;  /* 0x000000ffff0e7224 */ /* 0x000fe200078e0010 */
[----:B------:R2:W0:Y:S01]  /*2120*/  SHFL.DOWN PT, R11, R16, 0x2, R3 ;  /* 0x08400000100b7989 */ /* 0x00042200000e0003 */
[----:B------:R-:W-:Y:S05]  /*2130*/  @P1 BRA `(.L_x_165) ;  /* 0x0000000000401947 */ /* 0x000fea0003800000 */
[----:B----4-:R-:W-:Y:S01]  /*2140*/  ISETP.GE.AND P0, PT, R2, R5, PT ;  /* 0x000000050200720c */ /* 0x010fe20003f06270 */
[----:B------:R-:W-:Y:S02]  /*2150*/  IMAD.MOV.U32 R4, RZ, RZ, R5 ;  /* 0x000000ffff047224 */ /* 0x000fe400078e0005 */
[----:B-1----:R-:W-:Y:S02]  /*2160*/  IMAD.MOV.U32 R12, RZ, RZ, R7 ;  /* 0x000000ffff0c7224 */ /* 0x002fe400078e0007 */
        /* <DEDUP_REMOVED lines=13> */
.L_x_165:
[----:B------:R-:W-:Y:S05]  /*2240*/  BSYNC.RECONVERGENT B1 ;  /* 0x0000000000017941 */ /* 0x000fea0003800200 */
.L_x_164:
[----:B----4-:R3:W4:Y:S01]  /*2250*/  SHFL.DOWN PT, R5, R4, 0x4, R3 ;  /* 0x0880000004057989 */ /* 0x01072200000e0003 */
[----:B------:R-:W-:Y:S01]  /*2260*/  BSSY.RECONVERGENT B1, `(.L_x_166) ;  /* 0x0000017000017945 */ /* 0x000fe20003800200 */
[----:B--2---:R-:W-:Y:S02]  /*2270*/  IMAD.MOV.U32 R2, RZ, RZ, R4 ;  /* 0x000000ffff027224 */ /* 0x004fe400078e0004 */
[----:B-1----:R3:W1:Y:S01]  /*2280*/  SHFL.DOWN PT, R7, R12, 0x4, R3 ;  /* 0x088000000c077989 */ /* 0x00266200000e0003 */
[----:B------:R-:W-:Y:S02]  /*2290*/  IMAD.MOV.U32 R6, RZ, RZ, R12 ;  /* 0x000000ffff067224 */ /* 0x000fe400078e000c */
[----:B------:R-:W-:Y:S01]  /*22a0*/  IMAD.MOV.U32 R8, RZ, RZ, R14 ;  /* 0x000000ffff087224 */ /* 0x000fe200078e000e */
[----:B0-----:R3:W0:Y:S01]  /*22b0*/  SHFL.DOWN PT, R11, R14, 0x4, R3 ;  /* 0x088000000e0b7989 */ /* 0x00162200000e0003 */
        /* <DEDUP_REMOVED lines=17> */
.L_x_167:
[----:B------:R-:W-:Y:S05]  /*23d0*/  BSYNC.RECONVERGENT B1 ;  /* 0x0000000000017941 */ /* 0x000fea0003800200 */
.L_x_166:
[----:B----4-:R2:W4:Y:S01]  /*23e0*/  SHFL.DOWN PT, R5, R2, 0x8, R3 ;  /* 0x0900000002057989 */ /* 0x01052200000e0003 */
[----:B------:R-:W-:Y:S01]  /*23f0*/  BSSY.RECONVERGENT B1, `(.L_x_168) ;  /* 0x0000017000017945 */ /* 0x000fe20003800200 */
[----:B---3--:R-:W-:Y:S02]  /*2400*/  IMAD.MOV.U32 R4, RZ, RZ, R2 ;  /* 0x000000ffff047224 */ /* 0x008fe400078e0002 */
        /* <DEDUP_REMOVED lines=21> */
.L_x_169:
[----:B------:R-:W-:Y:S05]  /*2560*/  BSYNC.RECONVERGENT B1 ;  /* 0x0000000000017941 */ /* 0x000fea0003800200 */
.L_x_168:
[----:B----4-:R3:W4:Y:S01]  /*2570*/  SHFL.DOWN PT, R5, R4, 0x10, R3 ;  /* 0x0a00000004057989 */ /* 0x01072200000e0003 */
[----:B------:R-:W-:Y:S01]  /*2580*/  BSSY.RECONVERGENT B1, `(.L_x_170) ;  /* 0x0000017000017945 */ /* 0x000fe20003800200 */
[----:B--2---:R-:W-:Y:S02]  /*2590*/  IMAD.MOV.U32 R6, RZ, RZ, R4 ;  /* 0x000000ffff067224 */ /* 0x004fe400078e0004 */
[----:B0-----:R3:W0:Y:S01]  /*25a0*/  SHFL.DOWN PT, R11, R12, 0x10, R3 ;  /* 0x0a0000000c0b7989 */ /* 0x00162200000e0003 */
[----:B-1----:R-:W-:Y:S02]  /*25b0*/  IMAD.MOV.U32 R7, RZ, RZ, R12 ;  /* 0x000000ffff077224 */ /* 0x002fe400078e000c */
[----:B------:R-:W-:Y:S01]  /*25c0*/  IMAD.MOV.U32 R8, RZ, RZ, R14 ;  /* 0x000000ffff087224 */ /* 0x000fe200078e000e */
[----:B------:R3:W1:Y:S01]  /*25d0*/  SHFL.DOWN PT, R13, R14, 0x10, R3 ;  /* 0x0a0000000e0d7989 */ /* 0x00066200000e0003 */
        /* <DEDUP_REMOVED lines=17> */
.L_x_171:
[----:B------:R-:W-:Y:S05]  /*26f0*/  BSYNC.RECONVERGENT B1 ;  /* 0x0000000000017941 */ /* 0x000fea0003800200 */
.L_x_170:
[----:B------:R-:W-:Y:S04]  /*2700*/  BSSY.RECONVERGENT B1, `(.L_x_172) ;  /* 0x000000c000017945 */ /* 0x000fe80003800200 */
[----:B------:R-:W-:Y:S05]  /*2710*/  @P2 BRA `(.L_x_173) ;  /* 0x0000000000282947 */ /* 0x000fea0003800000 */
[----:B---3--:R-:W2:Y:S01]  /*2720*/  S2R R4, SR_CgaCtaId ;  /* 0x0000000000047919 */ /* 0x008ea20000008800 */
[----:B------:R-:W-:Y:S02]  /*2730*/  MOV R3, 0x400 ;  /* 0x0000040000037802 */ /* 0x000fe40000000f00 */
[----:B------:R-:W-:-:S04]  /*2740*/  SHF.R.U32.HI R2, RZ, 0x1, R9 ;  /* 0x00000001ff027819 */ /* 0x000fc80000011609 */
[----:B------:R-:W-:Y:S02]  /*2750*/  LOP3.LUT R2, R2, 0x1f0, RZ, 0xc0, !PT ;  /* 0x000001f002027812 */ /* 0x000fe400078ec0ff */
[----:B--2---:R-:W-:-:S05]  /*2760*/  LEA R3, R4, R3, 0x18 ;  /* 0x0000000304037211 */ /* 0x004fca00078ec0ff */
[----:B----4-:R-:W-:Y:S02]  /*2770*/  IMAD.IADD R5, R2, 0x1, R3 ;  /* 0x0000000102057824 */ /* 0x010fe400078e0203 */
[----:B------:R-:W-:Y:S02]  /*2780*/  IMAD.MOV.U32 R2, RZ, RZ, R7 ;  /* 0x000000ffff027224 */ /* 0x000fe400078e0007 */
[----:B------:R-:W-:Y:S01]  /*2790*/  IMAD.MOV.U32 R3, RZ, RZ, R8 ;  /* 0x000000ffff037224 */ /* 0x000fe200078e0008 */
[----:B------:R2:W-:Y:S04]  /*27a0*/  STS [R5+0x8], R6 ;  /* 0x0000080605007388 */ /* 0x0005e80000000800 */
[----:B------:R2:W-:Y:S02]  /*27b0*/  STS.64 [R5+0x10], R2 ;  /* 0x0000100205007388 */ /* 0x0005e40000000a00 */
.L_x_173:
[----:B------:R-:W-:Y:S05]  /*27c0*/  BSYNC.RECONVERGENT B1 ;  /* 0x0000000000017941 */ /* 0x000fea0003800200 */
.L_x_172:
[----:B------:R-:W-:Y:S01]  /*27d0*/  BAR.SYNC.DEFER_BLOCKING 0x0 ;  /* 0x0000000000007b1d */ /* 0x000fe20000010000 */
[----:B------:R-:W-:-:S13]  /*27e0*/  ISETP.NE.AND P2, PT, R9, RZ, PT ;  /* 0x000000ff0900720c */ /* 0x000fda0003f45270 */
[----:B------:R-:W-:Y:S05]  /*27f0*/  @P2 BRA `(.L_x_149) ;  /* 0x0000003000a02947 */ /* 0x000fea0003800000 */
[C---:B------:R-:W-:Y:S01]  /*2800*/  ISETP.GE.AND P0, PT, R10.reuse, 0x21, PT ;  /* 0x000000210a00780c */ /* 0x040fe20003f06270 */
[----:B--2---:R-:W-:Y:S01]  /*2810*/  IMAD.MOV.U32 R2, RZ, RZ, R6 ;  /* 0x000000ffff027224 */ /* 0x004fe200078e0006 */
[C---:B------:R-:W-:Y:S01]  /*2820*/  ISETP.GE.AND P5, PT, R10.reuse, 0x41, PT ;  /* 0x000000410a00780c */ /* 0x040fe20003fa6270 */
[----:B0-----:R-:W-:Y:S01]  /*2830*/  IMAD.MOV.U32 R11, RZ, RZ, R7 ;  /* 0x000000ffff0b7224 */ /* 0x001fe200078e0007 */
[C---:B------:R-:W-:Y:S01]  /*2840*/  ISETP.GE.AND P4, PT, R10.reuse, 0x61, PT ;  /* 0x000000610a00780c */ /* 0x040fe20003f86270 */
[----:B---3--:R-:W-:Y:S01]  /*2850*/  IMAD.MOV.U32 R4, RZ, RZ, R8 ;  /* 0x000000ffff047224 */ /* 0x008fe200078e0008 */
[----:B------:R-:W-:-:S07]  /*2860*/  ISETP.GE.AND P3, PT, R10, 0x81, PT ;  /* 0x000000810a00780c */ /* 0x000fce0003f66270 */
[----:B------:R-:W-:Y:S06]  /*2870*/  @!P0 BRA `(.L_x_174) ;  /* 0x00000000005c8947 */ /* 0x000fec0003800000 */
[----:B------:R-:W0:Y:S01]  /*2880*/  S2UR UR5, SR_CgaCtaId ;  /* 0x00000000000579c3 */ /* 0x000e220000008800 */
[----:B------:R-:W-:Y:S01]  /*2890*/  UMOV UR4, 0x400 ;  /* 0x0000040000047882 */ /* 0x000fe20000000000 */
[----:B------:R-:W-:Y:S01]  /*28a0*/  BSSY.RECONVERGENT B1, `(.L_x_174) ;  /* 0x0000014000017945 */ /* 0x000fe20003800200 */
        /* <DEDUP_REMOVED lines=19> */
.L_x_175:
[----:B------:R-:W-:Y:S05]  /*29e0*/  BSYNC.RECONVERGENT B1 ;  /* 0x0000000000017941 */ /* 0x000fea0003800200 */
.L_x_174:
[----:B------:R-:W-:Y:S02]  /*29f0*/  IMAD.MOV.U32 R3, RZ, RZ, R2 ;  /* 0x000000ffff037224 */ /* 0x000fe400078e0002 */
[----:B------:R-:W-:Y:S02]  /*2a00*/  IMAD.MOV.U32 R9, RZ, RZ, R11 ;  /* 0x000000ffff097224 */ /* 0x000fe400078e000b */
[----:B------:R-:W-:Y:S01]  /*2a10*/  IMAD.MOV.U32 R8, RZ, RZ, R4 ;  /* 0x000000ffff087224 */ /* 0x000fe200078e0004 */
[----:B------:R-:W-:Y:S06]  /*2a20*/  @!P5 BRA `(.L_x_176) ;  /* 0x00000000005cd947 */ /* 0x000fec0003800000 */
[----:B------:R-:W0:Y:S01]  /*2a30*/  S2UR UR5, SR_CgaCtaId ;  /* 0x00000000000579c3 */ /* 0x000e220000008800 */
[----:B------:R-:W-:Y:S01]  /*2a40*/  UMOV UR4, 0x400 ;  /* 0x0000040000047882 */ /* 0x000fe20000000000 */
[----:B------:R-:W-:Y:S01]  /*2a50*/  BSSY.RECONVERGENT B1, `(.L_x_176) ;  /* 0x0000014000017945 */ /* 0x000fe20003800200 */
[----:B0-----:R-:W-:-:S09]  /*2a60*/  ULEA UR4, UR5, UR4, 0x18 ;  /* 0x0000000405047291 */ /* 0x001fd2000f8ec0ff */
[----:B----4-:R-:W0:Y:S04]  /*2a70*/  LDS R5, [UR4+0x28] ;  /* 0x00002804ff057984 */ /* 0x010e280008000800 */
        /* <DEDUP_REMOVED lines=17> */
.L_x_177:
[----:B------:R-:W-:Y:S05]  /*2b90*/  BSYNC.RECONVERGENT B1 ;  /* 0x0000000000017941 */ /* 0x000fea0003800200 */
.L_x_176:
[C---:B------:R-:W-:Y:S01]  /*2ba0*/  ISETP.GE.AND P1, PT, R10.reuse, 0xa1, PT ;  /* 0x000000a10a00780c */ /* 0x040fe20003f26270 */
[----:B------:R-:W-:Y:S01]  /*2bb0*/  IMAD.MOV.U32 R2, RZ, RZ, R3 ;  /* 0x000000ffff027224 */ /* 0x000fe200078e0003 */
[C---:B------:R-:W-:Y:S01]  /*2bc0*/  ISETP.GE.AND P5, PT, R10.reuse, 0xc1, PT ;  /* 0x000000c10a00780c */ /* 0x040fe20003fa6270 */
[----:B------:R-:W-:Y:S01]  /*2bd0*/  IMAD.MOV.U32 R7, RZ, RZ, R9 ;  /* 0x000000ffff077224 */ /* 0x000fe200078e0009 */
[----:B------:R-:W-:Y:S01]  /*2be0*/  ISETP.GE.AND P6, PT, R10, 0xe1, PT ;  /* 0x000000e10a00780c */ /* 0x000fe20003fc6270 */
[----:B------:R-:W-:Y:S01]  /*2bf0*/  IMAD.MOV.U32 R6, RZ, RZ, R8 ;  /* 0x000000ffff067224 */ /* 0x000fe200078e0008 */
[----:B------:R-:W-:Y:S11]  /*2c00*/  @!P4 BRA `(.L_x_178) ;  /* 0x00000000005cc947 */ /* 0x000ff60003800000 */
        /* <DEDUP_REMOVED lines=22> */
.L_x_179:
[----:B------:R-:W-:Y:S05]  /*2d70*/  BSYNC.RECONVERGENT B1 ;  /* 0x0000000000017941 */ /* 0x000fea0003800200 */
.L_x_178:
        /* <DEDUP_REMOVED lines=26> */
.L_x_181:
[----:B------:R-:W-:Y:S05]  /*2f20*/  BSYNC.RECONVERGENT B1 ;  /* 0x0000000000017941 */ /* 0x000fea0003800200 */
.L_x_180:
        /* <DEDUP_REMOVED lines=26> */
.L_x_183:
[----:B------:R-:W-:Y:S05]  /*30d0*/  BSYNC.RECONVERGENT B1 ;  /* 0x0000000000017941 */ /* 0x000fea0003800200 */
.L_x_182:
        /* <DEDUP_REMOVED lines=26> */
.L_x_185:
[----:B------:R-:W-:Y:S05]  /*3280*/  BSYNC.RECONVERGENT B1 ;  /* 0x0000000000017941 */ /* 0x000fea0003800200 */
.L_x_184:
[----:B------:R-:W-:Y:S02]  /*3290*/  IMAD.MOV.U32 R6, RZ, RZ, R3 ;  /* 0x000000ffff067224 */ /* 0x000fe400078e0003 */
[----:B------:R-:W-:Y:S02]  /*32a0*/  IMAD.MOV.U32 R7, RZ, RZ, R9 ;  /* 0x000000ffff077224 */ /* 0x000fe400078e0009 */
[----:B------:R-:W-:Y:S01]  /*32b0*/  IMAD.MOV.U32 R8, RZ, RZ, R4 ;  /* 0x000000ffff087224 */ /* 0x000fe200078e0004 */
[----:B------:R-:W-:Y:S06]  /*32c0*/  @!P6 BRA `(.L_x_149) ;  /* 0x0000002400ece947 */ /* 0x000fec0003800000 */
[----:B------:R-:W0:Y:S01]  /*32d0*/  S2UR UR5, SR_CgaCtaId ;  /* 0x00000000000579c3 */ /* 0x000e220000008800 */
[----:B------:R-:W-:Y:S02]  /*32e0*/  UMOV UR4, 0x400 ;  /* 0x0000040000047882 */ /* 0x000fe40000000000 */
        /* <DEDUP_REMOVED lines=21> */
.L_x_117:
[----:B------:R-:W0:Y:S01]  /*3440*/  S2R R11, SR_TID.X ;  /* 0x00000000000b7919 */ /* 0x000e220000002100 */
[----:B------:R-:W1:Y:S02]  /*3450*/  LDCU.128 UR12, c[0x0][0x380] ;  /* 0x00007000ff0c77ac */ /* 0x000e640008000c00 */
[----:B-1----:R-:W-:Y:S02]  /*3460*/  IMAD.U32 R12, RZ, RZ, UR12 ;  /* 0x0000000cff0c7e24 */ /* 0x002fe4000f8e00ff */
[----:B------:R-:W-:Y:S01]  /*3470*/  IMAD.U32 R13, RZ, RZ, UR13 ;  /* 0x0000000dff0d7e24 */ /* 0x000fe2000f8e00ff */
[----:B0-----:R-:W-:-:S05]  /*3480*/  IADD3 R3, P0, PT, R6, R11, RZ ;  /* 0x0000000b06037210 */ /* 0x001fca0007f1e0ff */
[----:B------:R-:W-:Y:S01]  /*3490*/  IMAD.X R4, RZ, RZ, RZ, P0 ;  /* 0x000000ffff047224 */ /* 0x000fe200000e06ff */
[----:B------:R-:W-:-:S04]  /*34a0*/  LEA R2, P0, R3, R12, 0x2 ;  /* 0x0000000c03027211 */ /* 0x000fc800078010ff */
[----:B------:R-:W-:-:S05]  /*34b0*/  LEA.HI.X R3, R3, R13, R4, 0x2, P0 ;  /* 0x0000000d03037211 */ /* 0x000fca00000f1404 */
[----:B------:R-:W2:Y:S04]  /*34c0*/  LDG.E R4, desc[UR10][R2.64] ;  /* 0x0000000a02047981 */ /* 0x000ea8000c1e1900 */
[----:B------:R-:W2:Y:S04]  /*34d0*/  LDG.E R5, desc[UR10][R2.64+0x400] ;  /* 0x0004000a02057981 */ /* 0x000ea8000c1e1900 */
[----:B------:R-:W3:Y:S04]  /*34e0*/  LDG.E R8, desc[UR10][R2.64+0x800] ;  /* 0x0008000a02087981 */ /* 0x000ee8000c1e1900 */
[----:B------:R-:W4:Y:S04]  /*34f0*/  LDG.E R9, desc[UR10][R2.64+0xc00] ;  /* 0x000c000a02097981 */ /* 0x000f28000c1e1900 */
[----:B------:R-:W5:Y:S01]  /*3500*/  LDG.E R10, desc[UR10][R2.64+0x1000] ;  /* 0x0010000a020a7981 */ /* 0x000f62000c1e1900 */
[----:B--2---:R-:W-:-:S02]  /*3510*/  VIMNMX R15, PT, PT, R4, R5, !PT ;  /* 0x00000005040f7248 */ /* 0x004fc40007fe0100 */
[----:B------:R-:W-:Y:S01]  /*3520*/  ISETP.GE.AND P0, PT, R4, R5, PT ;  /* 0x000000050400720c */ /* 0x000fe20003f06270 */
[----:B------:R-:W-:Y:S01]  /*3530*/  VIADD R4, R11, 0x200 ;  /* 0x000002000b047836 */ /* 0x000fe20000000000 */
[----:B---3--:R-:W-:Y:S02]  /*3540*/  VIMNMX R14, PT, PT, R8, R15, !PT ;  /* 0x0000000f080e7248 */ /* 0x008fe40007fe0100 */
[----:B------:R-:W-:Y:S01]  /*3550*/  ISETP.GE.AND P1, PT, R15, R8, PT ;  /* 0x000000080f00720c */ /* 0x000fe20003f26270 */
[----:B------:R-:W-:Y:S01]  /*3560*/  VIADD R8, R11, 0x100 ;  /* 0x000001000b087836 */ /* 0x000fe20000000000 */
[----:B----4-:R-:W-:Y:S01]  /*3570*/  ISETP.GE.AND P3, PT, R14, R9, PT ;  /* 0x000000090e00720c */ /* 0x010fe20003f66270 */
[----:B------:R-:W-:Y:S01]  /*3580*/  IMAD.U32 R15, RZ, RZ, UR15 ;  /* 0x0000000fff0f7e24 */ /* 0x000fe2000f8e00ff */
[----:B------:R-:W-:Y:S01]  /*3590*/  VIMNMX R17, PT, PT, R9, R14, !PT ;  /* 0x0000000e09117248 */ /* 0x000fe20007fe0100 */
[----:B------:R-:W-:Y:S01]  /*35a0*/  IMAD.U32 R14, RZ, RZ, UR14 ;  /* 0x0000000eff0e7e24 */ /* 0x000fe2000f8e00ff */
[----:B------:R-:W-:-:S02]  /*35b0*/  LOP3.LUT R9, R11, 0x400, RZ, 0xfc, !PT ;  /* 0x000004000b097812 */ /* 0x000fc400078efcff */
[----:B-----5:R-:W-:Y:S02]  /*35c0*/  ISETP.GE.AND P2, PT, R17, R10, PT ;  /* 0x0000000a1100720c */ /* 0x020fe40003f46270 */
[----:B------:R-:W-:-:S03]  /*35d0*/  IADD3 R2, P4, PT, R6, R14, RZ ;  /* 0x0000000e06027210 */ /* 0x000fc60007f9e0ff */
[----:B------:R-:W-:Y:S02]  /*35e0*/  @P1 SEL R4, R8, R11, !P0 ;  /* 0x0000000b08041207 */ /* 0x000fe40004000000 */
[----:B------:R-:W-:Y:S01]  /*35f0*/  ISETP.LE.U32.AND P1, PT, R7, UR6, PT ;  /* 0x0000000607007c0c */ /* 0x000fe2000bf23070 */
[----:B------:R-:W-:Y:S02]  /*3600*/  @!P3 VIADD R4, R11, 0x300 ;  /* 0x000003000b04b836 */ /* 0x000fe40000000000 */
[----:B------:R-:W-:Y:S01]  /*3610*/  IMAD.X R3, RZ, RZ, R15, P4 ;  /* 0x000000ffff037224 */ /* 0x000fe200020e060f */
[----:B------:R-:W-:Y:S02]  /*3620*/  ISETP.GE.U32.AND.EX P1, PT, RZ, R18, PT, P1 ;  /* 0x00000012ff00720c */ /* 0x000fe40003f26110 */
[----:B------:R-:W-:Y:S02]  /*3630*/  @P2 ISETP.GE.U32.AND P0, PT, R4, R9, PT ;  /* 0x000000090400220c */ /* 0x000fe40003f06070 */
[----:B------:R-:W-:-:S02]  /*3640*/  IADD3 R9, P3, PT, R9, R2, RZ ;  /* 0x0000000209097210 */ /* 0x000fc40007f7e0ff */
[----:B------:R-:W-:Y:S02]  /*3650*/  @P2 IADD3 R2, P4, PT, R4, R2, RZ ;  /* 0x0000000204022210 */ /* 0x000fe40007f9e0ff */
[----:B------:R-:W-:Y:S01]  /*3660*/  @P2 ISETP.GE.U32.AND.EX P0, PT, RZ, RZ, PT, P0 ;  /* 0x000000ffff00220c */ /* 0x000fe20003f06100 */
[--C-:B------:R-:W-:Y:S02]  /*3670*/  IMAD.X R8, RZ, RZ, R3.reuse, P3 ;  /* 0x000000ffff087224 */ /* 0x100fe400018e0603 */
[----:B------:R-:W-:Y:S01]  /*3680*/  @P2 IMAD.X R3, RZ, RZ, R3, P4 ;  /* 0x000000ffff032224 */ /* 0x000fe200020e0603 */
[----:B------:R-:W-:-:S04]  /*3690*/  @P2 ISETP.LT.OR P0, PT, R10, R17, !P0 ;  /* 0x000000110a00220c */ /* 0x000fc80004701670 */
[----:B------:R-:W-:Y:S02]  /*36a0*/  @P2 SEL R10, R17, R10, P0 ;  /* 0x0000000a110a2207 */ /* 0x000fe40000000000 */
[----:B------:R-:W-:Y:S02]  /*36b0*/  @P2 SEL R9, R2, R9, P0 ;  /* 0x0000000902092207 */ /* 0x000fe40000000000 */
[----:B------:R-:W-:Y:S01]  /*36c0*/  @P2 SEL R8, R3, R8, P0 ;  /* 0x0000000803082207 */ /* 0x000fe20000000000 */
[----:B------:R-:W-:Y:S06]  /*36d0*/  @P1 BRA `(.L_x_186) ;  /* 0x0000001000641947 */ /* 0x000fec0003800000 */
[----:B------:R-:W0:Y:S01]  /*36e0*/  LDCU.64 UR8, c[0x0][0x3e8] ;  /* 0x00007d00ff0877ac */ /* 0x000e220008000a00 */
[----:B------:R-:W-:Y:S01]  /*36f0*/  ISETP.NE.AND P0, PT, R11, RZ, PT ;  /* 0x000000ff0b00720c */ /* 0x000fe20003f05270 */
[----:B------:R-:W-:Y:S01]  /*3700*/  BSSY.RECONVERGENT B1, `(.L_x_187) ;  /* 0x0000012000017945 */ /* 0x000fe20003800200 */
[----:B------:R-:W-:Y:S01]  /*3710*/  UMOV UR4, 0x8 ;  /* 0x0000000800047882 */ /* 0x000fe20000000000 */
[----:B------:R-:W-:Y:S02]  /*3720*/  UMOV UR5, 0x0 ;  /* 0x0000000000057882 */ /* 0x000fe40000000000 */
[----:B0-----:R-:W-:-:S04]  /*3730*/  UIMAD.WIDE.U32 UR4, UR8, 0x1, UR4 ;  /* 0x00000001080478a5 */ /* 0x001fc8000f8e0004 */
[----:B------:R-:W-:Y:S02]  /*3740*/  UIADD3 UR7, UPT, UPT, UR5, UR9, URZ ;  /* 0x0000000905077290 */ /* 0x000fe4000fffe0ff */
[----:B------:R-:W-:Y:S02]  /*3750*/  IMAD.U32 R3, RZ, RZ, UR5 ;  /* 0x00000005ff037e24 */ /* 0x000fe4000f8e00ff */
[----:B------:R-:W-:Y:S02]  /*3760*/  IMAD.U32 R2, RZ, RZ, UR4 ;  /* 0x00000004ff027e24 */ /* 0x000fe4000f8e00ff */
[----:B------:R-:W-:Y:S01]  /*3770*/  IMAD.U32 R3, RZ, RZ, UR7 ;  /* 0x00000007ff037e24 */ /* 0x000fe2000f8e00ff */
[----:B------:R-:W-:Y:S06]  /*3780*/  @P0 BRA `(.L_x_188) ;  /* 0x0000000000240947 */ /* 0x000fec0003800000 */
[----:B------:R-:W-:Y:S02]  /*3790*/  IMAD.MOV.U32 R16, RZ, RZ, 0x500 ;  /* 0x00000500ff107424 */ /* 0x000fe400078e00ff */
[----:B------:R-:W-:-:S05]  /*37a0*/  IMAD.MOV.U32 R17, RZ, RZ, 0x0 ;  /* 0x00000000ff117424 */ /* 0x000fca00078e00ff */
[----:B------:R-:W2:Y:S01]  /*37b0*/  ATOMG.E.ADD.64.STRONG.GPU PT, R4, desc[UR10][R2.64], R16 ;  /* 0x80000010020479a8 */ /* 0x000ea200081ef50a */
[----:B------:R-:W0:Y:S01]  /*37c0*/  S2UR UR5, SR_CgaCtaId ;  /* 0x00000000000579c3 */ /* 0x000e220000008800 */
[----:B------:R-:W-:Y:S02]  /*37d0*/  UMOV UR4, 0x400 ;  /* 0x0000040000047882 */ /* 0x000fe40000000000 */
[----:B0-----:R-:W-:Y:S01]  /*37e0*/  ULEA UR4, UR5, UR4, 0x18 ;  /* 0x0000000405047291 */ /* 0x001fe2000f8ec0ff */
[----:B--2---:R-:W-:-:S05]  /*37f0*/  IADD3 R4, P0, PT, R4, UR6, RZ ;  /* 0x0000000604047c10 */ /* 0x004fca000ff1e0ff */
[----:B------:R-:W-:-:S05]  /*3800*/  IMAD.X R5, RZ, RZ, R5, P0 ;  /* 0x000000ffff057224 */ /* 0x000fca00000e0605 */
[----:B------:R0:W-:Y:S03]  /*3810*/  STS.64 [UR4+0x98], R4 ;  /* 0x00009804ff007988 */ /* 0x0001e60008000a04 */
.L_x_188:
[----:B------:R-:W-:Y:S05]  /*3820*/  BSYNC.RECONVERGENT B1 ;  /* 0x0000000000017941 */ /* 0x000fea0003800200 */
.L_x_187:
[----:B------:R-:W1:Y:S08]  /*3830*/  S2UR UR5, SR_CgaCtaId ;  /* 0x00000000000579c3 */ /* 0x000e700000008800 */
[----:B------:R-:W-:Y:S06]  /*3840*/  BAR.SYNC.DEFER_BLOCKING 0x0 ;  /* 0x0000000000007b1d */ /* 0x000fec0000010000 */
[----:B------:R-:W-:-:S02]  /*3850*/  UMOV UR4, 0x400 ;  /* 0x0000040000047882 */ /* 0x000fc40000000000 */
[----:B-1----:R-:W-:-:S06]  /*3860*/  ULEA UR4, UR5, UR4, 0x18 ;  /* 0x0000000405047291 */ /* 0x002fcc000f8ec0ff */
[----:B------:R-:W-:-:S05]  /*3870*/  IMAD.U32 R23, RZ, RZ, UR4 ;  /* 0x00000004ff177e24 */ /* 0x000fca000f8e00ff */
[----:B0-----:R-:W0:Y:S02]  /*3880*/  LDS.64 R4, [R23+0x98] ;  /* 0x0000980017047984 */ /* 0x001e240000000a00 */
[----:B0-----:R-:W-:-:S04]  /*3890*/  IADD3 R6, P1, PT, R4, 0x500, RZ ;  /* 0x0000050004067810 */ /* 0x001fc80007f3e0ff */
[----:B------:R-:W-:Y:S01]  /*38a0*/  ISETP.GT.U32.AND P0, PT, R6, R7, PT ;  /* 0x000000070600720c */ /* 0x000fe20003f04070 */
[----:B------:R-:W-:-:S05]  /*38b0*/  IMAD.X R17, RZ, RZ, R5, P1 ;  /* 0x000000ffff117224 */ /* 0x000fca00008e0605 */
[----:B------:R-:W-:-:S13]  /*38c0*/  ISETP.GT.AND.EX P0, PT, R17, R18, PT, P0 ;  /* 0x000000121100720c */ /* 0x000fda0003f04300 */
[----:B------:R-:W-:Y:S05]  /*38d0*/  @P0 BRA `(.L_x_189) ;  /* 0x0000000400700947 */ /* 0x000fea0003800000 */
[----:B------:R-:W-:Y:S01]  /*38e0*/  BSSY.RECONVERGENT B1, `(.L_x_189) ;  /* 0x000005b000017945 */ /* 0x000fe20003800200 */
[----:B------:R-:W-:Y:S01]  /*38f0*/  IMAD.MOV.U32 R16, RZ, RZ, R10 ;  /* 0x000000ffff107224 */ /* 0x000fe200078e000a */
[----:B------:R-:W0:Y:S01]  /*3900*/  LDCU.64 UR8, c[0x0][0x398] ;  /* 0x00007300ff0877ac */ /* 0x000e220008000a00 */
[----:B------:R-:W-:Y:S02]  /*3910*/  IMAD.MOV.U32 R19, RZ, RZ, R9 ;  /* 0x000000ffff137224 */ /* 0x000fe400078e0009 */
[----:B------:R-:W-:Y:S01]  /*3920*/  IMAD.MOV.U32 R6, RZ, RZ, R8 ;  /* 0x000000ffff067224 */ /* 0x000fe200078e0008 */
[----:B------:R-:W1:Y:S06]  /*3930*/  LDCU.128 UR12, c[0x0][0x380] ;  /* 0x00007000ff0c77ac */ /* 0x000e6c0008000c00 */
.L_x_192:
[----:B------:R-:W-:Y:S01]  /*3940*/  IADD3 R9, P0, PT, R11, R4, RZ ;  /* 0x000000040b097210 */ /* 0x000fe20007f1e0ff */
[----:B-1----:R-:W-:Y:S02]  /*3950*/  IMAD.U32 R12, RZ, RZ, UR12 ;  /* 0x0000000cff0c7e24 */ /* 0x002fe4000f8e00ff */
[----:B------:R-:W-:Y:S02]  /*3960*/  IMAD.U32 R13, RZ, RZ, UR13 ;  /* 0x0000000dff0d7e24 */ /* 0x000fe4000f8e00ff */
[----:B------:R-:W-:Y:S01]  /*3970*/  IMAD.X R8, RZ, RZ, R5, P0 ;  /* 0x000000ffff087224 */ /* 0x000fe200000e0605 */
[----:B------:R-:W-:-:S04]  /*3980*/  LEA R4, P0, R9, R12, 0x2 ;  /* 0x0000000c09047211 */ /* 0x000fc800078010ff */
[----:B------:R-:W-:-:S05]  /*3990*/  LEA.HI.X R5, R9, R13, R8, 0x2, P0 ;  /* 0x0000000d09057211 */ /* 0x000fca00000f1408 */
[----:B------:R-:W2:Y:S04]  /*39a0*/  LDG.E R7, desc[UR10][R4.64] ;  /* 0x0000000a04077981 */ /* 0x000ea8000c1e1900 */
[----:B------:R-:W3:Y:S04]  /*39b0*/  LDG.E R24, desc[UR10][R4.64+0x400] ;  /* 0x0004000a04187981 */ /* 0x000ee8000c1e1900 */
[----:B------:R-:W4:Y:S04]  /*39c0*/  LDG.E R18, desc[UR10][R4.64+0x800] ;  /* 0x0008000a04127981 */ /* 0x000f28000c1e1900 */
[----:B------:R-:W4:Y:S01]  /*39d0*/  LDG.E R17, desc[UR10][R4.64+0xc00] ;  /* 0x000c000a04117981 */ /* 0x000f22000c1e1900 */
[----:B------:R-:W-:-:S02]  /*39e0*/  IMAD.U32 R14, RZ, RZ, UR14 ;  /* 0x0000000eff0e7e24 */ /* 0x000fc4000f8e00ff */
[----:B------:R-:W-:Y:S01]  /*39f0*/  IMAD.U32 R15, RZ, RZ, UR15 ;  /* 0x0000000fff0f7e24 */ /* 0x000fe2000f8e00ff */
[----:B------:R1:W5:Y:S01]  /*3a00*/  LDG.E R10, desc[UR10][R4.64+0x1000] ;  /* 0x0010000a040a7981 */ /* 0x000362000c1e1900 */
[----:B------:R-:W-:Y:S01]  /*3a10*/  BSSY.RECONVERGENT B2, `(.L_x_190) ;  /* 0x000002c000027945 */ /* 0x000fe20003800200 */
[----:B------:R-:W-:Y:S01]  /*3a20*/  BAR.SYNC.DEFER_BLOCKING 0x0 ;  /* 0x0000000000007b1d */ /* 0x000fe20000010000 */
[----:B------:R-:W-:-:S04]  /*3a30*/  IADD3 R26, P0, PT, R9, R14, RZ ;  /* 0x0000000e091a7210 */ /* 0x000fc80007f1e0ff */
[----:B------:R-:W-:Y:S01]  /*3a40*/  IADD3 R20, P3, PT, R26, 0x100, RZ ;  /* 0x000001001a147810 */ /* 0x000fe20007f7e0ff */
[----:B------:R-:W-:Y:S01]  /*3a50*/  IMAD.X R27, R8, 0x1, R15, P0 ;  /* 0x00000001081b7824 */ /* 0x000fe200000e060f */
[C---:B------:R-:W-:Y:S02]  /*3a60*/  IADD3 R21, P4, PT, R26.reuse, 0x200, RZ ;  /* 0x000002001a157810 */ /* 0x040fe40007f9e0ff */
[----:B------:R-:W-:Y:S01]  /*3a70*/  IADD3 R9, P6, PT, R26, 0x400, RZ ;  /* 0x000004001a097810 */ /* 0x000fe20007fde0ff */
[--C-:B------:R-:W-:Y:S01]  /*3a80*/  IMAD.X R25, RZ, RZ, R27.reuse, P3 ;  /* 0x000000ffff197224 */ /* 0x100fe200018e061b */
[----:B------:R-:W-:Y:S01]  /*3a90*/  ISETP.NE.AND P3, PT, R11, RZ, PT ;  /* 0x000000ff0b00720c */ /* 0x000fe20003f65270 */
[--C-:B------:R-:W-:Y:S02]  /*3aa0*/  IMAD.X R22, RZ, RZ, R27.reuse, P4 ;  /* 0x000000ffff167224 */ /* 0x100fe400020e061b */
[----:B------:R-:W-:Y:S01]  /*3ab0*/  IMAD.X R8, RZ, RZ, R27, P6 ;  /* 0x000000ffff087224 */ /* 0x000fe200030e061b */
[----:B--2---:R-:W-:-:S13]  /*3ac0*/  ISETP.GE.AND P2, PT, R16, R7, PT ;  /* 0x000000071000720c */ /* 0x004fda0003f46270 */
[----:B------:R-:W-:-:S04]  /*3ad0*/  @P2 ISETP.GE.U32.AND P0, PT, R19, R26, PT ;  /* 0x0000001a1300220c */ /* 0x000fc80003f06070 */
[----:B------:R-:W-:-:S04]  /*3ae0*/  @P2 ISETP.GE.AND.EX P0, PT, R6, R27, PT, P0 ;  /* 0x0000001b0600220c */ /* 0x000fc80003f06300 */
[----:B------:R-:W-:-:S04]  /*3af0*/  @P2 ISETP.LT.OR P0, PT, R7, R16, !P0 ;  /* 0x000000100700220c */ /* 0x000fc80004701670 */
[----:B------:R-:W-:Y:S02]  /*3b00*/  @P2 SEL R7, R16, R7, P0 ;  /* 0x0000000710072207 */ /* 0x000fe40000000000 */
[----:B------:R-:W-:Y:S02]  /*3b10*/  IADD3 R16, P5, PT, R26, 0x300, RZ ;  /* 0x000003001a107810 */ /* 0x000fe40007fbe0ff */
[----:B---3--:R-:W-:Y:S02]  /*3b20*/  ISETP.GE.AND P1, PT, R7, R24, PT ;  /* 0x000000180700720c */ /* 0x008fe40003f26270 */
[----:B------:R-:W-:Y:S01]  /*3b30*/  @P2 SEL R26, R19, R26, P0 ;  /* 0x0000001a131a2207 */ /* 0x000fe20000000000 */
[----:B------:R-:W-:Y:S01]  /*3b40*/  IMAD.X R19, RZ, RZ, R27, P5 ;  /* 0x000000ffff137224 */ /* 0x000fe200028e061b */
[----:B------:R-:W-:-:S09]  /*3b50*/  @P2 SEL R27, R6, R27, P0 ;  /* 0x0000001b061b2207 */ /* 0x000fd20000000000 */
[----:B------:R-:W-:-:S04]  /*3b60*/  @P1 ISETP.GE.U32.AND P0, PT, R26, R20, PT ;  /* 0x000000141a00120c */ /* 0x000fc80003f06070 */
[----:B------:R-:W-:-:S04]  /*3b70*/  @P1 ISETP.GE.AND.EX P0, PT, R27, R25, PT, P0 ;  /* 0x000000191b00120c */ /* 0x000fc80003f06300 */
[----:B------:R-:W-:-:S04]  /*3b80*/  @P1 ISETP.LT.OR P0, PT, R24, R7, !P0 ;  /* 0x000000071800120c */ /* 0x000fc80004701670 */
[----:B------:R-:W-:Y:S02]  /*3b90*/  @P1 SEL R24, R7, R24, P0 ;  /* 0x0000001807181207 */ /* 0x000fe40000000000 */
[----:B------:R-:W-:Y:S02]  /*3ba0*/  @P1 SEL R20, R26, R20, P0 ;  /* 0x000000141a141207 */ /* 0x000fe40000000000 */
[----:B----4-:R-:W-:Y:S02]  /*3bb0*/  ISETP.GE.AND P2, PT, R24, R18, PT ;  /* 0x000000121800720c */ /* 0x010fe40003f46270 */
[----:B------:R-:W-:-:S11]  /*3bc0*/  @P1 SEL R25, R27, R25, P0 ;  /* 0x000000191b191207 */ /* 0x000fd60000000000 */
[----:B------:R-:W-:-:S04]  /*3bd0*/  @P2 ISETP.GE.U32.AND P0, PT, R20, R21, PT ;  /* 0x000000151400220c */ /* 0x000fc80003f06070 */
[----:B------:R-:W-:-:S04]  /*3be0*/  @P2 ISETP.GE.AND.EX P0, PT, R25, R22, PT, P0 ;  /* 0x000000161900220c */ /* 0x000fc80003f06300 */
[----:B------:R-:W-:-:S04]  /*3bf0*/  @P2 ISETP.LT.OR P0, PT, R18, R24, !P0 ;  /* 0x000000181200220c */ /* 0x000fc80004701670 */
[----:B------:R-:W-:-:S04]  /*3c00*/  @P2 SEL R18, R24, R18, P0 ;  /* 0x0000001218122207 */ /* 0x000fc80000000000 */
[----:B------:R-:W-:Y:S01]  /*3c10*/  ISETP.GE.AND P1, PT, R18, R17, PT ;  /* 0x000000111200720c */ /* 0x000fe20003f26270 */
[----:B-1----:R-:W-:-:S12]  /*3c20*/  @P3 BRA `(.L_x_191) ;  /* 0x0000000000283947 */ /* 0x002fd80003800000 */
[----:B------:R-:W-:Y:S02]  /*3c30*/  IMAD.MOV.U32 R4, RZ, RZ, 0x500 ;  /* 0x00000500ff047424 */ /* 0x000fe400078e00ff */
[----:B------:R-:W-:-:S06]  /*3c40*/  IMAD.MOV.U32 R5, RZ, RZ, 0x0 ;  /* 0x00000000ff057424 */ /* 0x000fcc00078e00ff */
[----:B------:R-:W2:Y:S01]  /*3c50*/  ATOMG.E.ADD.64.STRONG.GPU PT, R4, desc[UR10][R2.64], R4 ;  /* 0x80000004020479a8 */ /* 0x000ea200081ef50a */
[----:B------:R-:W1:Y:S01]  /*3c60*/  S2UR UR5, SR_CgaCtaId ;  /* 0x00000000000579c3 */ /* 0x000e620000008800 */
[----:B------:R-:W-:Y:S02]  /*3c70*/  UMOV UR4, 0x400 ;  /* 0x0000040000047882 */ /* 0x000fe40000000000 */
[----:B-1----:R-:W-:-:S06]  /*3c80*/  ULEA UR4, UR5, UR4, 0x18 ;  /* 0x0000000405047291 */ /* 0x002fcc000f8ec0ff */
[----:B------:R-:W-:Y:S01]  /*3c90*/  IMAD.U32 R23, RZ, RZ, UR4 ;  /* 0x00000004ff177e24 */ /* 0x000fe2000f8e00ff */
[----:B--2---:R-:W-:-:S05]  /*3ca0*/  IADD3 R6, P3, PT, R4, UR6, RZ ;  /* 0x0000000604067c10 */ /* 0x004fca000ff7e0ff */
[----:B------:R-:W-:-:S05]  /*3cb0*/  IMAD.X R7, RZ, RZ, R5, P3 ;  /* 0x000000ffff077224 */ /* 0x000fca00018e0605 */
[----:B------:R1:W-:Y:S03]  /*3cc0*/  STS.64 [R23+0x98], R6 ;  /* 0x0000980617007388 */ /* 0x0003e60000000a00 */
.L_x_191:
[----:B0-----:R-:W-:Y:S05]  /*3cd0*/  BSYNC.RECONVERGENT B2 ;  /* 0x0000000000027941 */ /* 0x001fea0003800200 */
.L_x_190:
[----:B------:R-:W-:Y:S01]  /*3ce0*/  BAR.SYNC.DEFER_BLOCKING 0x0 ;  /* 0x0000000000007b1d */ /* 0x000fe20000010000 */
[----:B------:R-:W-:Y:S01]  /*3cf0*/  @P2 SEL R21, R20, R21, P0 ;  /* 0x0000001514152207 */ /* 0x000fe20000000000 */
[----:B-1----:R-:W-:Y:S01]  /*3d00*/  IMAD.U32 R7, RZ, RZ, UR8 ;  /* 0x00000008ff077e24 */ /* 0x002fe2000f8e00ff */
[----:B------:R-:W-:Y:S02]  /*3d10*/  @P2 SEL R22, R25, R22, P0 ;  /* 0x0000001619162207 */ /* 0x000fe40000000000 */
[----:B------:R-:W-:-:S04]  /*3d20*/  @P1 ISETP.GE.U32.AND P0, PT, R21, R16, PT ;  /* 0x000000101500120c */ /* 0x000fc80003f06070 */
[----:B------:R-:W-:-:S04]  /*3d30*/  @P1 ISETP.GE.AND.EX P0, PT, R22, R19, PT, P0 ;  /* 0x000000131600120c */ /* 0x000fc80003f06300 */
[----:B------:R-:W-:-:S04]  /*3d40*/  @P1 ISETP.LT.OR P0, PT, R17, R18, !P0 ;  /* 0x000000121100120c */ /* 0x000fc80004701670 */
[----:B------:R-:W-:Y:S01]  /*3d50*/  @P1 SEL R17, R18, R17, P0 ;  /* 0x0000001112111207 */ /* 0x000fe20000000000 */
[----:B------:R-:W-:Y:S01]  /*3d60*/  IMAD.U32 R18, RZ, RZ, UR9 ;  /* 0x00000009ff127e24 */ /* 0x000fe2000f8e00ff */
[----:B------:R-:W-:Y:S02]  /*3d70*/  @P1 SEL R16, R21, R16, P0 ;  /* 0x0000001015101207 */ /* 0x000fe40000000000 */
[----:B-----5:R-:W-:Y:S02]  /*3d80*/  ISETP.GE.AND P2, PT, R17, R10, PT ;  /* 0x0000000a1100720c */ /* 0x020fe40003f46270 */
[----:B------:R-:W-:Y:S01]  /*3d90*/  @P1 SEL R19, R22, R19, P0 ;  /* 0x0000001316131207 */ /* 0x000fe20000000000 */
[----:B------:R-:W0:Y:S10]  /*3da0*/  LDS.64 R4, [R23+0x98] ;  /* 0x0000980017047984 */ /* 0x000e340000000a00 */
[----:B------:R-:W-:-:S04]  /*3db0*/  @P2 ISETP.GE.U32.AND P0, PT, R16, R9, PT ;  /* 0x000000091000220c */ /* 0x000fc80003f06070 */
[----:B------:R-:W-:-:S04]  /*3dc0*/  @P2 ISETP.GE.AND.EX P0, PT, R19, R8, PT, P0 ;  /* 0x000000081300220c */ /* 0x000fc80003f06300 */
[----:B------:R-:W-:-:S04]  /*3dd0*/  @P2 ISETP.LT.OR P0, PT, R10, R17, !P0 ;  /* 0x000000110a00220c */ /* 0x000fc80004701670 */
[----:B------:R-:W-:Y:S02]  /*3de0*/  @P2 SEL R10, R17, R10, P0 ;  /* 0x0000000a110a2207 */ /* 0x000fe40000000000 */
[----:B------:R-:W-:Y:S02]  /*3df0*/  @P2 SEL R9, R16, R9, P0 ;  /* 0x0000000910092207 */ /* 0x000fe40000000000 */
[----:B------:R-:W-:Y:S01]  /*3e00*/  @P2 SEL R8, R19, R8, P0 ;  /* 0x0000000813082207 */ /* 0x000fe20000000000 */
[----:B------:R-:W-:Y:S02]  /*3e10*/  IMAD.MOV.U32 R16, RZ, RZ, R10 ;  /* 0x000000ffff107224 */ /* 0x000fe400078e000a */
[----:B------:R-:W-:Y:S01]  /*3e20*/  IMAD.MOV.U32 R19, RZ, RZ, R9 ;  /* 0x000000ffff137224 */ /* 0x000fe200078e0009 */
[----:B0-----:R-:W-:-:S04]  /*3e30*/  IADD3 R6, P3, PT, R4, 0x500, RZ ;  /* 0x0000050004067810 */ /* 0x001fc80007f7e0ff */
[----:B------:R-:W-:Y:S01]  /*3e40*/  ISETP.GT.U32.AND P1, PT, R6, R7, PT ;  /* 0x000000070600720c */ /* 0x000fe20003f24070 */
[----:B------:R-:W-:Y:S02]  /*3e50*/  IMAD.X R21, RZ, RZ, R5, P3 ;  /* 0x000000ffff157224 */ /* 0x000fe400018e0605 */
[----:B------:R-:W-:-:S03]  /*3e60*/  IMAD.MOV.U32 R6, RZ, RZ, R8 ;  /* 0x000000ffff067224 */ /* 0x000fc600078e0008 */
[----:B------:R-:W-:-:S13]  /*3e70*/  ISETP.GT.AND.EX P0, PT, R21, R18, PT, P1 ;  /* 0x000000121500720c */ /* 0x000fda0003f04310 */
[----:B------:R-:W-:Y:S05]  /*3e80*/  @!P0 BRA `(.L_x_192) ;  /* 0xfffffff800ac8947 */ /* 0x000fea000383ffff */
[----:B------:R-:W-:Y:S05]  /*3e90*/  BSYNC.RECONVERGENT B1 ;  /* 0x0000000000017941 */ /* 0x000fea0003800200 */
.L_x_189:
[----:B------:R-:W-:Y:S01]  /*3ea0*/  ISETP.GE.U32.AND P0, PT, R4, R7, PT ;  /* 0x000000070400720c */ /* 0x000fe20003f06070 */
[----:B------:R-:W-:Y:S03]  /*3eb0*/  BSSY.RECONVERGENT B1, `(.L_x_186) ;  /* 0x000009b000017945 */ /* 0x000fe60003800200 */
[----:B------:R-:W-:-:S13]  /*3ec0*/  ISETP.GE.AND.EX P0, PT, R5, R18, PT, P0 ;  /* 0x000000120500720c */ /* 0x000fda0003f06300 */
[----:B------:R-:W-:Y:S05]  /*3ed0*/  @P0 BRA `(.L_x_193) ;  /* 0x0000000800600947 */ /* 0x000fea0003800000 */
[----:B------:R-:W-:-:S05]  /*3ee0*/  IMAD.IADD R16, R7, 0x1, -R4 ;  /* 0x0000000107107824 */ /* 0x000fca00078e0a04 */
[----:B------:R-:W-:-:S13]  /*3ef0*/  ISETP.GE.AND P0, PT, R11, R16, PT ;  /* 0x000000100b00720c */ /* 0x000fda0003f06270 */
[----:B------:R-:W-:Y:S05]  /*3f00*/  @P0 BRA `(.L_x_193) ;  /* 0x0000000800540947 */ /* 0x000fea0003800000 */
[----:B------:R-:W-:Y:S01]  /*3f10*/  LOP3.LUT R2, RZ, R11, RZ, 0x33, !PT ;  /* 0x0000000bff027212 */ /* 0x000fe200078e33ff */
[----:B------:R-:W-:Y:S01]  /*3f20*/  BSSY.RECONVERGENT B2, `(.L_x_194) ;  /* 0x000002f000027945 */ /* 0x000fe20003800200 */
[----:B------:R-:W-:Y:S02]  /*3f30*/  IMAD.MOV.U32 R17, RZ, RZ, R11 ;  /* 0x000000ffff117224 */ /* 0x000fe400078e000b */
[----:B------:R-:W-:-:S04]  /*3f40*/  IADD3 R7, PT, PT, -R4, R7, R2 ;  /* 0x0000000704077210 */ /* 0x000fc80007ffe102 */
[----:B------:R-:W-:-:S04]  /*3f50*/  LOP3.LUT R2, R7, 0x300, RZ, 0xc0, !PT ;  /* 0x0000030007027812 */ /* 0x000fc800078ec0ff */
[----:B------:R-:W-:-:S13]  /*3f60*/  ISETP.NE.AND P0, PT, R2, 0x300, PT ;  /* 0x000003000200780c */ /* 0x000fda0003f05270 */
[----:B------:R-:W-:Y:S05]  /*3f70*/  @!P0 BRA `(.L_x_195) ;  /* 0x0000000000a48947 */ /* 0x000fea0003800000 */
[----:B------:R-:W-:Y:S01]  /*3f80*/  IADD3 R3, P0, PT, R11, R4, RZ ;  /* 0x000000040b037210 */ /* 0x000fe20007f1e0ff */
[----:B------:R-:W-:Y:S01]  /*3f90*/  IMAD.MOV.U32 R17, RZ, RZ, R11 ;  /* 0x000000ffff117224 */ /* 0x000fe200078e000b */
[----:B------:R-:W-:Y:S02]  /*3fa0*/  LEA.HI R2, R7, 0x1, RZ, 0x18 ;  /* 0x0000000107027811 */ /* 0x000fe400078fc0ff */
[C---:B------:R-:W-:Y:S01]  /*3fb0*/  LEA R12, P1, R3.reuse, R12, 0x2 ;  /* 0x0000000c030c7211 */ /* 0x040fe200078210ff */
[----:B------:R-:W-:Y:S01]  /*3fc0*/  IMAD.X R6, RZ, RZ, R5, P0 ;  /* 0x000000ffff067224 */ /* 0x000fe200000e0605 */
[C---:B------:R-:W-:Y:S02]  /*3fd0*/  IADD3 R14, P0, PT, R3.reuse, R14, RZ ;  /* 0x0000000e030e7210 */ /* 0x040fe40007f1e0ff */
[----:B------:R-:W-:Y:S02]  /*3fe0*/  LOP3.LUT R2, R2, 0x3, RZ, 0xc0, !PT ;  /* 0x0000000302027812 */ /* 0x000fe400078ec0ff */
[----:B------:R-:W-:Y:S01]  /*3ff0*/  LEA.HI.X R3, R3, R13, R6, 0x2, P1 ;  /* 0x0000000d03037211 */ /* 0x000fe200008f1406 */
[----:B------:R-:W-:-:S02]  /*4000*/  IMAD.X R15, R6, 0x1, R15, P0 ;  /* 0x00000001060f7824 */ /* 0x000fc400000e060f */
[----:B------:R-:W-:-:S07]  /*4010*/  IMAD.MOV R6, RZ, RZ, -R2 ;  /* 0x000000ffff067224 */ /* 0x000fce00078e0a02 */
.L_x_198:
[----:B------:R-:W-:-:S06]  /*4020*/  IMAD.MOV.U32 R2, RZ, RZ, R12 ;  /* 0x000000ffff027224 */ /* 0x000fcc00078e000c */
[----:B------:R-:W2:Y:S01]  /*4030*/  LDG.E R2, desc[UR10][R2.64] ;  /* 0x0000000a02027981 */ /* 0x000ea2000c1e1900 */
[----:B------:R-:W-:Y:S01]  /*4040*/  VIADD R6, R6, 0x1 ;  /* 0x0000000106067836 */ /* 0x000fe20000000000 */
[----:B------:R-:W-:Y:S01]  /*4050*/  BSSY.RECONVERGENT B3, `(.L_x_196) ;  /* 0x0000016000037945 */ /* 0x000fe20003800200 */
[----:B------:R-:W-:Y:S01]  /*4060*/  IMAD.MOV.U32 R13, RZ, RZ, R9 ;  /* 0x000000ffff0d7224 */ /* 0x000fe200078e0009 */
[----:B------:R-:W-:Y:S01]  /*4070*/  IADD3 R12, P3, PT, R12, 0x400, RZ ;  /* 0x000004000c0c7810 */ /* 0x000fe20007f7e0ff */
[----:B------:R-:W-:Y:S01]  /*4080*/  IMAD.MOV.U32 R18, RZ, RZ, R8 ;  /* 0x000000ffff127224 */ /* 0x000fe200078e0008 */
[----:B------:R-:W-:Y:S01]  /*4090*/  ISETP.NE.AND P2, PT, R6, RZ, PT ;  /* 0x000000ff0600720c */ /* 0x000fe20003f45270 */
[----:B------:R-:W-:Y:S02]  /*40a0*/  IMAD.MOV.U32 R19, RZ, RZ, R10 ;  /* 0x000000ffff137224 */ /* 0x000fe400078e000a */
        /* <DEDUP_REMOVED lines=16> */
.L_x_197:
[----:B------:R-:W-:Y:S05]  /*41b0*/  BSYNC.RECONVERGENT B3 ;  /* 0x0000000000037941 */ /* 0x000fea0003800200 */
.L_x_196:
[----:B------:R-:W-:Y:S01]  /*41c0*/  IADD3 R14, P0, PT, R14, 0x100, RZ ;  /* 0x000001000e0e7810 */ /* 0x000fe20007f1e0ff */
[----:B------:R-:W-:Y:S02]  /*41d0*/  VIADD R17, R17, 0x100 ;  /* 0x0000010011117836 */ /* 0x000fe40000000000 */
[----:B------:R-:W-:Y:S02]  /*41e0*/  IMAD.X R3, RZ, RZ, R3, P3 ;  /* 0x000000ffff037224 */ /* 0x000fe400018e0603 */
[----:B------:R-:W-:Y:S01]  /*41f0*/  IMAD.X R15, RZ, RZ, R15, P0 ;  /* 0x000000ffff0f7224 */ /* 0x000fe200000e060f */
[----:B------:R-:W-:Y:S07]  /*4200*/  @P2 BRA `(.L_x_198) ;  /* 0xfffffffc00842947 */ /* 0x000fee000383ffff */
.L_x_195:
[----:B------:R-:W-:Y:S05]  /*4210*/  BSYNC.RECONVERGENT B2 ;  /* 0x0000000000027941 */ /* 0x000fea0003800200 */
.L_x_194:
[----:B------:R-:W-:-:S13]  /*4220*/  ISETP.GE.U32.AND P0, PT, R7, 0x300, PT ;  /* 0x000003000700780c */ /* 0x000fda0003f06070 */
[----:B------:R-:W-:Y:S05]  /*4230*/  @!P0 BRA `(.L_x_193) ;  /* 0x0000000400888947 */ /* 0x000fea0003800000 */
[----:B------:R-:W0:Y:S01]  /*4240*/  LDC.64 R6, c[0x0][0x380] ;  /* 0x0000e000ff067b82 */ /* 0x000e220000000a00 */
[----:B------:R-:W-:-:S07]  /*4250*/  VIADD R13, R17, 0x200 ;  /* 0x00000200110d7836 */ /* 0x000fce0000000000 */
[----:B------:R-:W1:Y:S02]  /*4260*/  LDC.64 R2, c[0x0][0x388] ;  /* 0x0000e200ff027b82 */ /* 0x000e640000000a00 */
.L_x_207:
[----:B------:R-:W-:-:S05]  /*4270*/  VIADD R15, R13, 0xfffffe00 ;  /* 0xfffffe000d0f7836 */ /* 0x000fca0000000000 */
[----:B------:R-:W-:-:S05]  /*4280*/  IADD3 R19, P0, PT, R15, R4, RZ ;  /* 0x000000040f137210 */ /* 0x000fca0007f1e0ff */
[----:B------:R-:W-:Y:S01]  /*4290*/  IMAD.X R20, RZ, RZ, R5, P0 ;  /* 0x000000ffff147224 */ /* 0x000fe200000e0605 */
[----:B0-----:R-:W-:-:S04]  /*42a0*/  LEA R14, P0, R19, R6, 0x2 ;  /* 0x00000006130e7211 */ /* 0x001fc800078010ff */
[----:B------:R-:W-:-:S05]  /*42b0*/  LEA.HI.X R15, R19, R7, R20, 0x2, P0 ;  /* 0x00000007130f7211 */ /* 0x000fca00000f1414 */
[----:B------:R-:W2:Y:S04]  /*42c0*/  LDG.E R25, desc[UR10][R14.64] ;  /* 0x0000000a0e197981 */ /* 0x000ea8000c1e1900 */
[----:B------:R0:W5:Y:S04]  /*42d0*/  LDG.E R18, desc[UR10][R14.64+0x400] ;  /* 0x0004000a0e127981 */ /* 0x000168000c1e1900 */
        /* <DEDUP_REMOVED lines=22> */
.L_x_200:
[----:B------:R-:W-:Y:S05]  /*4440*/  BSYNC.RECONVERGENT B2 ;  /* 0x0000000000027941 */ /* 0x000fea0003800200 */
.L_x_199:
[----:B-----5:R-:W-:Y:S01]  /*4450*/  ISETP.GE.AND P0, PT, R19, R18, PT ;  /* 0x000000121300720c */ /* 0x020fe20003f06270 */
[----:B------:R-:W-:Y:S01]  /*4460*/  BSSY.RECONVERGENT B2, `(.L_x_201) ;  /* 0x0000013000027945 */ /* 0x000fe20003800200 */
[----:B------:R-:W-:Y:S01]  /*4470*/  IADD3 R21, P1, P2, R4, R2, R21 ;  /* 0x0000000204157210 */ /* 0x000fe20007a3e015 */
[----:B------:R-:W-:Y:S02]  /*4480*/  VIADD R15, R13, 0x100 ;  /* 0x000001000d0f7836 */ /* 0x000fe40000000000 */
[----:B------:R-:W-:Y:S01]  /*4490*/  IMAD.MOV.U32 R9, RZ, RZ, R18 ;  /* 0x000000ffff097224 */ /* 0x000fe200078e0012 */
[----:B------:R-:W-:Y:S01]  /*44a0*/  IADD3.X R23, PT, PT, R5, R3, RZ, P1, P2 ;  /* 0x0000000305177210 */ /* 0x000fe20000fe44ff */
[----:B------:R-:W-:-:S04]  /*44b0*/  IMAD.MOV.U32 R8, RZ, RZ, R21 ;  /* 0x000000ffff087224 */ /* 0x000fc800078e0015 */
[----:B------:R-:W-:Y:S02]  /*44c0*/  IMAD.MOV.U32 R10, RZ, RZ, R23 ;  /* 0x000000ffff0a7224 */ /* 0x000fe400078e0017 */
        /* <DEDUP_REMOVED lines=12> */
.L_x_202:
[----:B------:R-:W-:Y:S05]  /*4590*/  BSYNC.RECONVERGENT B2 ;  /* 0x0000000000027941 */ /* 0x000fea0003800200 */
.L_x_201:
[----:B------:R-:W-:Y:S01]  /*45a0*/  ISETP.GE.AND P0, PT, R9, R12, PT ;  /* 0x0000000c0900720c */ /* 0x000fe20003f06270 */
[----:B------:R-:W-:Y:S01]  /*45b0*/  BSSY.RECONVERGENT B2, `(.L_x_203) ;  /* 0x0000013000027945 */ /* 0x000fe20003800200 */
[CC--:B------:R-:W-:Y:S01]  /*45c0*/  IADD3 R19, P1, P4, R4.reuse, R2.reuse, R13 ;  /* 0x0000000204137210 */ /* 0x0c0fe20007c3e00d */
[----:B------:R-:W-:Y:S01]  /*45d0*/  IMAD.MOV.U32 R14, RZ, RZ, R12 ;  /* 0x000000ffff0e7224 */ /* 0x000fe200078e000c */
[----:B------:R-:W-:Y:S02]  /*45e0*/  IADD3 R20, P2, P3, R4, R2, R15 ;  /* 0x0000000204147210 */ /* 0x000fe40007b5e00f */
        /* <DEDUP_REMOVED lines=15> */
.L_x_204:
[----:B------:R-:W-:Y:S05]  /*46e0*/  BSYNC.RECONVERGENT B2 ;  /* 0x0000000000027941 */ /* 0x000fea0003800200 */
.L_x_203:
        /* <DEDUP_REMOVED lines=18> */
.L_x_206:
[----:B------:R-:W-:Y:S05]  /*4810*/  BSYNC.RECONVERGENT B2 ;  /* 0x0000000000027941 */ /* 0x000fea0003800200 */
.L_x_205:
[C---:B------:R-:W-:Y:S02]  /*4820*/  VIADD R15, R13.reuse, 0x200 ;  /* 0x000002000d0f7836 */ /* 0x040fe40000000000 */
[----:B------:R-:W-:-:S03]  /*4830*/  VIADD R13, R13, 0x400 ;  /* 0x000004000d0d7836 */ /* 0x000fc60000000000 */
[----:B------:R-:W-:-:S13]  /*4840*/  ISETP.GE.AND P0, PT, R15, R16, PT ;  /* 0x000000100f00720c */ /* 0x000fda0003f06270 */
[----:B------:R-:W-:Y:S05]  /*4850*/  @!P0 BRA `(.L_x_207) ;  /* 0xfffffff800848947 */ /* 0x000fea000383ffff */
.L_x_193:
[----:B------:R-:W-:Y:S05]  /*4860*/  BSYNC.RECONVERGENT B1 ;  /* 0x0000000000017941 */ /* 0x000fea0003800200 */
.L_x_186:
        /* <DEDUP_REMOVED lines=31> */
.L_x_209:
[----:B------:R-:W-:Y:S05]  /*4a60*/  BSYNC.RECONVERGENT B1 ;  /* 0x0000000000017941 */ /* 0x000fea0003800200 */
.L_x_208:
        /* <DEDUP_REMOVED lines=24> */
.L_x_211:
[----:B------:R-:W-:Y:S05]  /*4bf0*/  BSYNC.RECONVERGENT B1 ;  /* 0x0000000000017941 */ /* 0x000fea0003800200 */
.L_x_210:
        /* <DEDUP_REMOVED lines=24> */
.L_x_213:
[----:B------:R-:W-:Y:S05]  /*4d80*/  BSYNC.RECONVERGENT B1 ;  /* 0x0000000000017941 */ /* 0x000fea0003800200 */
.L_x_212:
        /* <DEDUP_REMOVED lines=24> */
.L_x_215:
[----:B------:R-:W-:Y:S05]  /*4f10*/  BSYNC.RECONVERGENT B1 ;  /* 0x0000000000017941 */ /* 0x000fea0003800200 */
.L_x_214:
[----:B0-----:R0:W0:Y:S01]  /*4f20*/  SHFL.DOWN PT, R2, R3, 0x10, 0x1f ;  /* 0x0a001f0003027f89 */ /* 0x00102200000e0000 */
[----:B------:R-:W-:Y:S01]  /*4f30*/  BSSY.RECONVERGENT B1, `(.L_x_216) ;  /* 0x0000017000017945 */ /* 0x000fe20003800200 */
[----:B--2---:R-:W-:Y:S02]  /*4f40*/  IMAD.MOV.U32 R6, RZ, RZ, R3 ;  /* 0x000000ffff067224 */ /* 0x004fe400078e0003 */
[----:B------:R2:W0:Y:S01]  /*4f50*/  SHFL.DOWN PT, R9, R4, 0x10, 0x1f ;  /* 0x0a001f0004097f89 */ /* 0x00042200000e0000 */
[----:B------:R-:W-:Y:S02]  /*4f60*/  IMAD.MOV.U32 R7, RZ, RZ, R4 ;  /* 0x000000ffff077224 */ /* 0x000fe400078e0004 */
[----:B----4-:R-:W-:Y:S01]  /*4f70*/  IMAD.MOV.U32 R8, RZ, RZ, R5 ;  /* 0x000000ffff087224 */ /* 0x010fe200078e0005 */
        /* <DEDUP_REMOVED lines=18> */
.L_x_217:
[----:B------:R-:W-:Y:S05]  /*50a0*/  BSYNC.RECONVERGENT B1 ;  /* 0x0000000000017941 */ /* 0x000fea0003800200 */
.L_x_216:
        /* <DEDUP_REMOVED lines=12> */
.L_x_219:
[----:B------:R-:W-:Y:S05]  /*5170*/  BSYNC.RECONVERGENT B1 ;  /* 0x0000000000017941 */ /* 0x000fea0003800200 */
.L_x_218:
[----:B------:R-:W-:Y:S01]  /*5180*/  BAR.SYNC.DEFER_BLOCKING 0x0 ;  /* 0x0000000000007b1d */ /* 0x000fe20000010000 */
[----:B------:R-:W-:-:S13]  /*5190*/  ISETP.NE.AND P2, PT, R11, RZ, PT ;  /* 0x000000ff0b00720c */ /* 0x000fda0003f45270 */
[----:B------:R-:W-:Y:S05]  /*51a0*/  @P2 BRA `(.L_x_149) ;  /* 0x0000000800342947 */ /* 0x000fea0003800000 */
[----:B0---4-:R-:W0:Y:S01]  /*51b0*/  S2R R3, SR_CgaCtaId ;  /* 0x0000000000037919 */ /* 0x011e220000008800 */
[----:B------:R-:W-:Y:S01]  /*51c0*/  MOV R2, 0x400 ;  /* 0x0000040000027802 */ /* 0x000fe20000000f00 */
[----:B------:R-:W-:Y:S03]  /*51d0*/  BSSY.RECONVERGENT B1, `(.L_x_220) ;  /* 0x0000016000017945 */ /* 0x000fe60003800200 */
[----:B0-----:R-:W-:-:S05]  /*51e0*/  LEA R25, R3, R2, 0x18 ;  /* 0x0000000203197211 */ /* 0x001fca00078ec0ff */
[----:B------:R-:W0:Y:S04]  /*51f0*/  LDS R3, [R25+0x18] ;  /* 0x0000180019037984 */ /* 0x000e280000000800 */
[----:B--2---:R-:W2:Y:S04]  /*5200*/  LDS.64 R4, [R25+0x20] ;  /* 0x0000200019047984 */ /* 0x004ea80000000a00 */
        /* <DEDUP_REMOVED lines=18> */
.L_x_221:
[----:B------:R-:W-:Y:S05]  /*5330*/  BSYNC.RECONVERGENT B1 ;  /* 0x0000000000017941 */ /* 0x000fea0003800200 */
.L_x_220:
        /* <DEDUP_REMOVED lines=10> */
[----:B------:R0:W1:Y:S04]  /*53e0*/  LDS.64 R10, [R25+0x60] ;  /* 0x00006000190a7984 */ /* 0x0000680000000a00 */
[----:B---3--:R3:W1:Y:S04]  /*53f0*/  LDS.64 R12, [R25+0x70] ;  /* 0x00007000190c7984 */ /* 0x0086680000000a00 */
        /* <DEDUP_REMOVED lines=15> */
.L_x_223:
[----:B------:R-:W-:Y:S05]  /*54f0*/  BSYNC.RECONVERGENT B1 ;  /* 0x0000000000017941 */ /* 0x000fea0003800200 */
.L_x_222:
        /* <DEDUP_REMOVED lines=17> */
.L_x_225:
[----:B------:R-:W-:Y:S05]  /*5610*/  BSYNC.RECONVERGENT B1 ;  /* 0x0000000000017941 */ /* 0x000fea0003800200 */
.L_x_224:
        /* <DEDUP_REMOVED lines=17> */
.L_x_227:
[----:B------:R-:W-:Y:S05]  /*5730*/  BSYNC.RECONVERGENT B1 ;  /* 0x0000000000017941 */ /* 0x000fea0003800200 */
.L_x_226:
        /* <DEDUP_REMOVED lines=17> */
.L_x_229:
[----:B------:R-:W-:Y:S05]  /*5850*/  BSYNC.RECONVERGENT B1 ;  /* 0x0000000000017941 */ /* 0x000fea0003800200 */
.L_x_228:
        /* <DEDUP_REMOVED lines=17> */
.L_x_231:
[----:B------:R-:W-:Y:S05]  /*5970*/  BSYNC.RECONVERGENT B1 ;  /* 0x0000000000017941 */ /* 0x000fea0003800200 */
.L_x_230:
        /* <DEDUP_REMOVED lines=16> */
.L_x_149:
[----:B------:R-:W-:Y:S05]  /*5a80*/  BSYNC.RECONVERGENT B0 ;  /* 0x0000000000007941 */ /* 0x000fea0003800200 */
.L_x_116:
[----:B------:R-:W-:Y:S05]  /*5a90*/  @P2 EXIT ;  /* 0x000000000000294d */ /* 0x000fea0003800000 */
[----:B0-234-:R-:W0:Y:S01]  /*5aa0*/  LDC.64 R2, c[0x0][0x390] ;  /* 0x0000e400ff027b82 */ /* 0x01de220000000a00 */
[----:B------:R-:W-:Y:S02]  /*5ab0*/  IMAD.MOV.U32 R9, RZ, RZ, R8 ;  /* 0x000000ffff097224 */ /* 0x000fe400078e0008 */
[----:B------:R-:W-:Y:S02]  /*5ac0*/  IMAD.MOV.U32 R8, RZ, RZ, R7 ;  /* 0x000000ffff087224 */ /* 0x000fe400078e0007 */
[----:B0-----:R-:W-:-:S05]  /*5ad0*/  IMAD.WIDE.U32 R2, R0, 0x10, R2 ;  /* 0x0000001000027825 */ /* 0x001fca00078e0002 */
[----:B------:R-:W-:Y:S04]  /*5ae0*/  STG.E.64 desc[UR10][R2.64+0x8], R8 ;  /* 0x0000080802007986 */ /* 0x000fe8000c101b0a */
[----:B------:R-:W-:Y:S01]  /*5af0*/  STG.E desc[UR10][R2.64], R6 ;  /* 0x0000000602007986 */ /* 0x000fe2000c10190a */
[----:B------:R-:W-:Y:S05]  /*5b00*/  EXIT ;  /* 0x000000000000794d */ /* 0x000fea0003800000 */
.L_x_232:
        /* <DEDUP_REMOVED lines=15> */
.L_x_776:


//--------------------- .text._ZN6thrust24THRUST_300001_SM_1000_NS8cuda_cub4core6detail13_kernel_agentINS1_8__reduce11ReduceAgentINS0_12zip_iteratorIN4cuda3std3__45tupleIJNS0_10device_ptrIiEENS0_17counting_iteratorIlNS0_11use_defaultESF_SF_EEEEEEEPNSB_IJilEEESJ_lNS1_9__extrema9arg_max_fIilNSA_4lessIiEEEEEEJSI_SK_lSP_EEEvDpT0_ --------------------------
	.section	.text._ZN6thrust24THRUST_300001_SM_1000_NS8cuda_cub4core6detail13_kernel_agentINS1_8__reduce11ReduceAgentINS0_12zip_iteratorIN4cuda3std3__45tupleIJNS0_10device_ptrIiEENS0_17counting_iteratorIlNS0_11use_defaultESF_SF_EEEEEEEPNSB_IJilEEESJ_lNS1_9__extrema9arg_max_fIilNSA_4lessIiEEEEEEJSI_SK_lSP_EEEvDpT0_,"ax",@progbits
	.align	128
        .global         _ZN6thrust24THRUST_300001_SM_1000_NS8cuda_cub4core6detail13_kernel_agentINS1_8__reduce11ReduceAgentINS0_12zip_iteratorIN4cuda3std3__45tupleIJNS0_10device_ptrIiEENS0_17counting_iteratorIlNS0_11use_defaultESF_SF_EEEEEEEPNSB_IJilEEESJ_lNS1_9__extrema9arg_max_fIilNSA_4lessIiEEEEEEJSI_SK_lSP_EEEvDpT0_
        .type           _ZN6thrust24THRUST_300001_SM_1000_NS8cuda_cub4core6detail13_kernel_agentINS1_8__reduce11ReduceAgentINS0_12zip_iteratorIN4cuda3std3__45tupleIJNS0_10device_ptrIiEENS0_17counting_iteratorIlNS0_11use_defaultESF_SF_EEEEEEEPNSB_IJilEEESJ_lNS1_9__extrema9arg_max_fIilNSA_4lessIiEEEEEEJSI_SK_lSP_EEEvDpT0_,@function
        .size           _ZN6thrust24THRUST_300001_SM_1000_NS8cuda_cub4core6detail13_kernel_agentINS1_8__reduce11ReduceAgentINS0_12zip_iteratorIN4cuda3std3__45tupleIJNS0_10device_ptrIiEENS0_17counting_iteratorIlNS0_11use_defaultESF_SF_EEEEEEEPNSB_IJilEEESJ_lNS1_9__extrema9arg_max_fIilNSA_4lessIiEEEEEEJSI_SK_lSP_EEEvDpT0_,(.L_x_777 - _ZN6thrust24THRUST_300001_SM_1000_NS8cuda_cub4core6detail13_kernel_agentINS1_8__reduce11ReduceAgentINS0_12zip_iteratorIN4cuda3std3__45tupleIJNS0_10device_ptrIiEENS0_17counting_iteratorIlNS0_11use_defaultESF_SF_EEEEEEEPNSB_IJilEEESJ_lNS1_9__extrema9arg_max_fIilNSA_4lessIiEEEEEEJSI_SK_lSP_EEEvDpT0_)
        .other          _ZN6thrust24THRUST_300001_SM_1000_NS8cuda_cub4core6detail13_kernel_agentINS1_8__reduce11ReduceAgentINS0_12zip_iteratorIN4cuda3std3__45tupleIJNS0_10device_ptrIiEENS0_17counting_iteratorIlNS0_11use_defaultESF_SF_EEEEEEEPNSB_IJilEEESJ_lNS1_9__extrema9arg_max_fIilNSA_4lessIiEEEEEEJSI_SK_lSP_EEEvDpT0_,@"STO_CUDA_ENTRY STV_DEFAULT"
_ZN6thrust24THRUST_300001_SM_1000_NS8cuda_cub4core6detail13_kernel_agentINS1_8__reduce11ReduceAgentINS0_12zip_iteratorIN4cuda3std3__45tupleIJNS0_10device_ptrIiEENS0_17counting_iteratorIlNS0_11use_defaultESF_SF_EEEEEEEPNSB_IJilEEESJ_lNS1_9__extrema9arg_max_fIilNSA_4lessIiEEEEEEJSI_SK_lSP_EEEvDpT0_:
.text._ZN6thrust24THRUST_300001_SM_1000_NS8cuda_cub4core6detail13_kernel_agentINS1_8__reduce11ReduceAgentINS0_12zip_iteratorIN4cuda3std3__45tupleIJNS0_10device_ptrIiEENS0_17counting_iteratorIlNS0_11use_defaultESF_SF_EEEEEEEPNSB_IJilEEESJ_lNS1_9__extrema9arg_max_fIilNSA_4lessIiEEEEEEJSI_SK_lSP_EEEvDpT0_:
[----:B------:R-:W-:Y:S01]  /*0000*/  LDC R1, c[0x0][0x37c] ;  /* 0x0000df00ff017b82 */ /* 0x000fe20000000800 */
[----:B------:R-:W0:Y:S02]  /*0010*/  LDCU.64 UR4, c[0x0][0x398] ;  /* 0x00007300ff0477ac */ /* 0x000e240008000a00 */
[----:B0-----:R-:W-:-:S04]  /*0020*/  ISETP.NE.U32.AND P0, PT, RZ, UR4, PT ;  /* 0x00000004ff007c0c */ /* 0x001fc8000bf05070 */
[----:B------:R-:W-:-:S13]  /*0030*/  ISETP.NE.AND.EX P0, PT, RZ, UR5, PT, P0 ;  /* 0x00000005ff007c0c */ /* 0x000fda000bf05300 */
[----:B------:R-:W-:Y:S05]  /*0040*/  @!P0 EXIT ;  /* 0x000000000000894d */ /* 0x000fea0003800000 */
[----:B------:R-:W-:Y:S01]  /*0050*/  UISETP.GT.U32.AND UP0, UPT, UR4, 0x4ff, UPT ;  /* 0x000004ff0400788c */ /* 0x000fe2000bf04070 */
[----:B------:R-:W-:Y:S01]  /*0060*/  BSSY.RECONVERGENT B0, `(.L_x_233) ;  /* 0x0000558000007945 */ /* 0x000fe20003800200 */
[----:B------:R-:W0:Y:S02]  /*0070*/  LDCU.64 UR8, c[0x0][0x358] ;  /* 0x00006b00ff0877ac */ /* 0x000e240008000a00 */
[----:B------:R-:W-:-:S09]  /*0080*/  UISETP.GT.AND.EX UP0, UPT, UR5, URZ, UPT, UP0 ;  /* 0x000000ff0500728c */ /* 0x000fd2000bf04300 */
[----:B------:R-:W-:Y:S05]  /*0090*/  BRA.U UP0, `(.L_x_234) ;  /* 0x0000003100a87547 */ /* 0x000fea000b800000 */
[----:B------:R-:W1:Y:S01]  /*00a0*/  S2R R0, SR_TID.X ;  /* 0x0000000000007919 */ /* 0x000e620000002100 */
[----:B------:R-:W2:Y:S01]  /*00b0*/  LDCU UR5, c[0x0][0x398] ;  /* 0x00007300ff0577ac */ /* 0x000ea20008000800 */
[----:B------:R-:W-:Y:S01]  /*00c0*/  BSSY.RECONVERGENT B1, `(.L_x_235) ;  /* 0x000000d000017945 */ /* 0x000fe20003800200 */
[----:B------:R-:W-:Y:S01]  /*00d0*/  CS2R R6, SRZ ;  /* 0x0000000000067805 */ /* 0x000fe2000001ff00 */
[----:B------:R-:W-:Y:S01]  /*00e0*/  IMAD.MOV.U32 R8, RZ, RZ, RZ ;  /* 0x000000ffff087224 */ /* 0x000fe200078e00ff */
[----:B-1----:R-:W-:Y:S01]  /*00f0*/  ISETP.GE.AND P0, PT, R0, UR4, PT ;  /* 0x0000000400007c0c */ /* 0x002fe2000bf06270 */
[----:B------:R-:W-:-:S12]  /*0100*/  IMAD.MOV.U32 R9, RZ, RZ, R0 ;  /* 0x000000ffff097224 */ /* 0x000fd800078e0000 */
[----:B--2---:R-:W-:Y:S05]  /*0110*/  @P0 BRA `(.L_x_236) ;  /* 0x00000000001c0947 */ /* 0x004fea0003800000 */
[----:B------:R-:W1:Y:S01]  /*0120*/  LDC.64 R2, c[0x0][0x380] ;  /* 0x0000e000ff027b82 */ /* 0x000e620000000a00 */
[----:B------:R-:W2:Y:S01]  /*0130*/  LDCU.64 UR6, c[0x0][0x388] ;  /* 0x00007100ff0677ac */ /* 0x000ea20008000a00 */
[----:B-1----:R-:W-:-:S05]  /*0140*/  IMAD.WIDE.U32 R2, R0, 0x4, R2 ;  /* 0x0000000400027825 */ /* 0x002fca00078e0002 */
[----:B0-----:R1:W5:Y:S01]  /*0150*/  LDG.E R6, desc[UR8][R2.64] ;  /* 0x0000000802067981 */ /* 0x001362000c1e1900 */
[C---:B--2---:R-:W-:Y:S01]  /*0160*/  IADD3 R7, P0, PT, R0.reuse, UR6, RZ ;  /* 0x0000000600077c10 */ /* 0x044fe2000ff1e0ff */
[----:B------:R-:W-:-:S04]  /*0170*/  VIADD R9, R0, 0x100 ;  /* 0x0000010000097836 */ /* 0x000fc80000000000 */
[----:B------:R-:W-:-:S08]  /*0180*/  IMAD.X R8, RZ, RZ, UR7, P0 ;  /* 0x00000007ff087e24 */ /* 0x000fd000080e06ff */
.L_x_236:
[----:B0-----:R-:W-:Y:S05]  /*0190*/  BSYNC.RECONVERGENT B1 ;  /* 0x0000000000017941 */ /* 0x001fea0003800200 */
.L_x_235:
        /* <DEDUP_REMOVED lines=10> */
[----:B------:R-:W1:Y:S01]  /*0240*/  LDCU.64 UR6, c[0x0][0x388] ;  /* 0x00007100ff0677ac */ /* 0x000e620008000a00 */
[----:B------:R-:W-:-:S04]  /*0250*/  LEA.HI R4, R11, 0x1, RZ, 0x18 ;  /* 0x000000010b047811 */ /* 0x000fc800078fc0ff */
[----:B------:R-:W-:-:S05]  /*0260*/  LOP3.LUT R4, R4, 0x3, RZ, 0xc0, !PT ;  /* 0x0000000304047812 */ /* 0x000fca00078ec0ff */
[----:B------:R-:W-:Y:S01]  /*0270*/  IMAD.MOV R4, RZ, RZ, -R4 ;  /* 0x000000ffff047224 */ /* 0x000fe200078e0a04 */
[C---:B-1----:R-:W-:Y:S01]  /*0280*/  IADD3 R5, P0, PT, R9.reuse, UR6, RZ ;  /* 0x0000000609057c10 */ /* 0x042fe2000ff1e0ff */
[----:B0-----:R-:W-:-:S04]  /*0290*/  IMAD.WIDE.U32 R2, R9, 0x4, R2 ;  /* 0x0000000409027825 */ /* 0x001fc800078e0002 */
[----:B------:R-:W-:-:S08]  /*02a0*/  IMAD.X R10, RZ, RZ, UR7, P0 ;  /* 0x00000007ff0a7e24 */ /* 0x000fd000080e06ff */
.L_x_243:
[----:B------:R0:W2:Y:S01]  /*02b0*/  LDG.E R15, desc[UR8][R2.64] ;  /* 0x00000008020f7981 */ /* 0x0000a2000c1e1900 */
[----:B------:R-:W-:Y:S01]  /*02c0*/  VIADD R4, R4, 0x1 ;  /* 0x0000000104047836 */ /* 0x000fe20000000000 */
[----:B------:R-:W-:Y:S01]  /*02d0*/  BSSY.RECONVERGENT B3, `(.L_x_241) ;  /* 0x0000016000037945 */ /* 0x000fe20003800200 */
[----:B------:R-:W-:Y:S02]  /*02e0*/  IMAD.MOV.U32 R14, RZ, RZ, R7 ;  /* 0x000000ffff0e7224 */ /* 0x000fe400078e0007 */
[----:B------:R-:W-:Y:S01]  /*02f0*/  IMAD.MOV.U32 R13, RZ, RZ, R8 ;  /* 0x000000ffff0d7224 */ /* 0x000fe200078e0008 */
[----:B------:R-:W-:Y:S01]  /*0300*/  ISETP.NE.AND P2, PT, R4, RZ, PT ;  /* 0x000000ff0400720c */ /* 0x000fe20003f45270 */
[----:B-----5:R-:W-:Y:S02]  /*0310*/  IMAD.MOV.U32 R12, RZ, RZ, R6 ;  /* 0x000000ffff0c7224 */ /* 0x020fe400078e0006 */
[----:B------:R-:W-:Y:S01]  /*0320*/  IMAD.MOV.U32 R7, RZ, RZ, R5 ;  /* 0x000000ffff077224 */ /* 0x000fe200078e0005 */
[----:B0-----:R-:W-:Y:S01]  /*0330*/  IADD3 R2, P3, PT, R2, 0x400, RZ ;  /* 0x0000040002027810 */ /* 0x001fe20007f7e0ff */
        /* <DEDUP_REMOVED lines=15> */
.L_x_242:
[----:B------:R-:W-:Y:S05]  /*0430*/  BSYNC.RECONVERGENT B3 ;  /* 0x0000000000037941 */ /* 0x000fea0003800200 */
.L_x_241:
[----:B------:R-:W-:Y:S01]  /*0440*/  IADD3 R5, P0, PT, R5, 0x100, RZ ;  /* 0x0000010005057810 */ /* 0x000fe20007f1e0ff */
[----:B------:R-:W-:Y:S02]  /*0450*/  VIADD R9, R9, 0x100 ;  /* 0x0000010009097836 */ /* 0x000fe40000000000 */
[----:B------:R-:W-:Y:S02]  /*0460*/  IMAD.X R3, RZ, RZ, R3, P3 ;  /* 0x000000ffff037224 */ /* 0x000fe400018e0603 */
[----:B------:R-:W-:Y:S01]  /*0470*/  IMAD.X R10, RZ, RZ, R10, P0 ;  /* 0x000000ffff0a7224 */ /* 0x000fe200000e060a */
[----:B------:R-:W-:Y:S07]  /*0480*/  @P2 BRA `(.L_x_243) ;  /* 0xfffffffc00882947 */ /* 0x000fee000383ffff */
.L_x_240:
[----:B------:R-:W-:Y:S05]  /*0490*/  BSYNC.RECONVERGENT B2 ;  /* 0x0000000000027941 */ /* 0x000fea0003800200 */
.L_x_239:
[----:B------:R-:W-:-:S13]  /*04a0*/  ISETP.GE.U32.AND P0, PT, R11, 0x300, PT ;  /* 0x000003000b00780c */ /* 0x000fda0003f06070 */
[----:B------:R-:W-:Y:S05]  /*04b0*/  @!P0 BRA `(.L_x_238) ;  /* 0x00000004007c8947 */ /* 0x000fea0003800000 */
[----:B------:R-:W0:Y:S01]  /*04c0*/  LDC.64 R4, c[0x0][0x380] ;  /* 0x0000e000ff047b82 */ /* 0x000e220000000a00 */
[----:B------:R-:W-:-:S07]  /*04d0*/  VIADD R10, R9, 0x200 ;  /* 0x00000200090a7836 */ /* 0x000fce0000000000 */
[----:B------:R-:W1:Y:S02]  /*04e0*/  LDC.64 R2, c[0x0][0x388] ;  /* 0x0000e200ff027b82 */ /* 0x000e640000000a00 */
.L_x_252:
[----:B------:R-:W-:-:S04]  /*04f0*/  VIADD R15, R10, 0xfffffe00 ;  /* 0xfffffe000a0f7836 */ /* 0x000fc80000000000 */
[----:B0-----:R-:W-:-:S05]  /*0500*/  IMAD.WIDE R12, R15, 0x4, R4 ;  /* 0x000000040f0c7825 */ /* 0x001fca00078e0204 */
[----:B------:R-:W2:Y:S04]  /*0510*/  LDG.E R21, desc[UR8][R12.64] ;  /* 0x000000080c157981 */ /* 0x000ea8000c1e1900 */
[----:B-----5:R0:W5:Y:S04]  /*0520*/  LDG.E R23, desc[UR8][R12.64+0x400] ;  /* 0x000400080c177981 */ /* 0x020168000c1e1900 */
[----:B------:R0:W5:Y:S04]  /*0530*/  LDG.E R9, desc[UR8][R12.64+0x800] ;  /* 0x000800080c097981 */ /* 0x000168000c1e1900 */
[----:B------:R0:W5:Y:S01]  /*0540*/  LDG.E R11, desc[UR8][R12.64+0xc00] ;  /* 0x000c00080c0b7981 */ /* 0x000162000c1e1900 */
[C---:B-1----:R-:W-:Y:S01]  /*0550*/  IADD3 R18, P1, PT, R15.reuse, R2, RZ ;  /* 0x000000020f127210 */ /* 0x042fe20007f3e0ff */
[----:B------:R-:W-:Y:S03]  /*0560*/  BSSY.RECONVERGENT B2, `(.L_x_244) ;  /* 0x0000013000027945 */ /* 0x000fe60003800200 */
[----:B------:R-:W-:Y:S01]  /*0570*/  LEA.HI.X.SX32 R19, R15, R3, 0x1, P1 ;  /* 0x000000030f137211 */ /* 0x000fe200008f0eff */
[----:B------:R-:W-:-:S02]  /*0580*/  VIADD R15, R10, 0xffffff00 ;  /* 0xffffff000a0f7836 */ /* 0x000fc40000000000 */
        /* <DEDUP_REMOVED lines=16> */
.L_x_245:
[----:B------:R-:W-:Y:S05]  /*0690*/  BSYNC.RECONVERGENT B2 ;  /* 0x0000000000027941 */ /* 0x000fea0003800200 */
.L_x_244:
[----:B-----5:R-:W-:Y:S01]  /*06a0*/  ISETP.GE.AND P0, PT, R14, R23, PT ;  /* 0x000000170e00720c */ /* 0x020fe20003f06270 */
[----:B------:R-:W-:Y:S01]  /*06b0*/  BSSY.RECONVERGENT B2, `(.L_x_246) ;  /* 0x0000013000027945 */ /* 0x000fe20003800200 */
[C---:B------:R-:W-:Y:S01]  /*06c0*/  IADD3 R13, P1, PT, R15.reuse, R2, RZ ;  /* 0x000000020f0d7210 */ /* 0x040fe20007f3e0ff */
[----:B------:R-:W-:Y:S02]  /*06d0*/  VIADD R7, R10, 0x100 ;  /* 0x000001000a077836 */ /* 0x000fe40000000000 */
[----:B------:R-:W-:Y:S01]  /*06e0*/  IMAD.MOV.U32 R6, RZ, RZ, R23 ;  /* 0x000000ffff067224 */ /* 0x000fe200078e0017 */
[----:B------:R-:W-:Y:S01]  /*06f0*/  LEA.HI.X.SX32 R12, R15, R3, 0x1, P1 ;  /* 0x000000030f0c7211 */ /* 0x000fe200008f0eff */
        /* <DEDUP_REMOVED lines=14> */
.L_x_247:
[----:B------:R-:W-:Y:S05]  /*07e0*/  BSYNC.RECONVERGENT B2 ;  /* 0x0000000000027941 */ /* 0x000fea0003800200 */
.L_x_246:
[----:B------:R-:W-:Y:S01]  /*07f0*/  ISETP.GE.AND P0, PT, R6, R9, PT ;  /* 0x000000090600720c */ /* 0x000fe20003f06270 */
[----:B------:R-:W-:Y:S01]  /*0800*/  BSSY.RECONVERGENT B2, `(.L_x_248) ;  /* 0x0000013000027945 */ /* 0x000fe20003800200 */
[CC--:B------:R-:W-:Y:S01]  /*0810*/  IADD3 R17, P1, PT, R10.reuse, R2.reuse, RZ ;  /* 0x000000020a117210 */ /* 0x0c0fe20007f3e0ff */
[----:B------:R-:W-:Y:S01]  /*0820*/  IMAD.MOV.U32 R12, RZ, RZ, R9 ;  /* 0x000000ffff0c7224 */ /* 0x000fe200078e0009 */
[----:B------:R-:W-:Y:S02]  /*0830*/  IADD3 R18, P2, PT, R7, R2, RZ ;  /* 0x0000000207127210 */ /* 0x000fe40007f5e0ff */
        /* <DEDUP_REMOVED lines=15> */
.L_x_249:
[----:B------:R-:W-:Y:S05]  /*0930*/  BSYNC.RECONVERGENT B2 ;  /* 0x0000000000027941 */ /* 0x000fea0003800200 */
.L_x_248:
[----:B------:R-:W-:Y:S01]  /*0940*/  ISETP.GE.AND P0, PT, R12, R11, PT ;  /* 0x0000000b0c00720c */ /* 0x000fe20003f06270 */
[----:B------:R-:W-:Y:S01]  /*0950*/  BSSY.RECONVERGENT B2, `(.L_x_250) ;  /* 0x0000011000027945 */ /* 0x000fe20003800200 */
[----:B------:R-:W-:Y:S01]  /*0960*/  LEA.HI.X.SX32 R9, R7, R3, 0x1, P2 ;  /* 0x0000000307097211 */ /* 0x000fe200010f0eff */
        /* <DEDUP_REMOVED lines=15> */
.L_x_251:
[----:B------:R-:W-:Y:S05]  /*0a60*/  BSYNC.RECONVERGENT B2 ;  /* 0x0000000000027941 */ /* 0x000fea0003800200 */
.L_x_250:
[C---:B------:R-:W-:Y:S02]  /*0a70*/  VIADD R9, R10.reuse, 0x200 ;  /* 0x000002000a097836 */ /* 0x040fe40000000000 */
[----:B------:R-:W-:-:S03]  /*0a80*/  VIADD R10, R10, 0x400 ;  /* 0x000004000a0a7836 */ /* 0x000fc60000000000 */
[----:B------:R-:W-:-:S13]  /*0a90*/  ISETP.GE.AND P0, PT, R9, UR5, PT ;  /* 0x0000000509007c0c */ /* 0x000fda000bf06270 */
[----:B------:R-:W-:Y:S05]  /*0aa0*/  @!P0 BRA `(.L_x_252) ;  /* 0xfffffff800908947 */ /* 0x000fea000383ffff */
.L_x_238:
[----:B------:R-:W-:Y:S05]  /*0ab0*/  BSYNC.RECONVERGENT B1 ;  /* 0x0000000000017941 */ /* 0x000fea0003800200 */
.L_x_237:
[----:B------:R-:W0:Y:S02]  /*0ac0*/  LDCU UR6, c[0x0][0x398] ;  /* 0x00007300ff0677ac */ /* 0x000e240008000800 */
[----:B0-----:R-:W-:-:S09]  /*0ad0*/  UISETP.GE.AND UP0, UPT, UR6, 0x100, UPT ;  /* 0x000001000600788c */ /* 0x001fd2000bf06270 */
[----:B------:R-:W-:Y:S05]  /*0ae0*/  BRA.U !UP0, `(.L_x_253) ;  /* 0x00000011088c7547 */ /* 0x000fea000b800000 */
[----:B------:R-:W0:Y:S01]  /*0af0*/  S2R R11, SR_LANEID ;  /* 0x00000000000b7919 */ /* 0x000e220000000000 */
[----:B------:R-:W-:Y:S01]  /*0b00*/  BSSY.RECONVERGENT B1, `(.L_x_254) ;  /* 0x000001b000017945 */ /* 0x000fe20003800200 */
[----:B------:R-:W-:Y:S01]  /*0b10*/  IMAD.MOV.U32 R9, RZ, RZ, R7 ;  /* 0x000000ffff097224 */ /* 0x000fe200078e0007 */
[----:B-1---5:R1:W2:Y:S01]  /*0b20*/  SHFL.DOWN PT, R3, R6, 0x1, 0x1f ;  /* 0x08201f0006037f89 */ /* 0x0222a200000e0000 */
        /* <DEDUP_REMOVED lines=24> */
.L_x_255:
[----:B------:R-:W-:Y:S05]  /*0cb0*/  BSYNC.RECONVERGENT B1 ;  /* 0x0000000000017941 */ /* 0x000fea0003800200 */
.L_x_254:
[C---:B------:R-:W-:Y:S01]  /*0cc0*/  ISETP.GT.AND P5, PT, R11.reuse, 0x17, PT ;  /* 0x000000170b00780c */ /* 0x040fe20003fa4270 */
[----:B------:R0:W1:Y:S01]  /*0cd0*/  SHFL.DOWN PT, R7, R2, 0x2, 0x1f ;  /* 0x08401f0002077f89 */ /* 0x00006200000e0000 */
[C---:B------:R-:W-:Y:S01]  /*0ce0*/  ISETP.GT.AND P4, PT, R11.reuse, 0xf, PT ;  /* 0x0000000f0b00780c */ /* 0x040fe20003f84270 */
[----:B------:R-:W-:Y:S01]  /*0cf0*/  BSSY.RECONVERGENT B1, `(.L_x_256) ;  /* 0x0000018000017945 */ /* 0x000fe20003800200 */
[----:B------:R-:W-:Y:S01]  /*0d00*/  ISETP.NE.AND P2, PT, R11, RZ, PT ;  /* 0x000000ff0b00720c */ /* 0x000fe20003f45270 */
[----:B------:R0:W2:Y:S01]  /*0d10*/  SHFL.DOWN PT, R6, R9, 0x2, 0x1f ;  /* 0x08401f0009067f89 */ /* 0x0000a200000e0000 */
[----:B------:R-:W-:Y:S02]  /*0d20*/  IMAD.MOV.U32 R4, RZ, RZ, R9 ;  /* 0x000000ffff047224 */ /* 0x000fe400078e0009 */
[----:B------:R-:W-:Y:S01]  /*0d30*/  IMAD.MOV.U32 R5, RZ, RZ, R10 ;  /* 0x000000ffff057224 */ /* 0x000fe200078e000a */
[----:B------:R0:W3:Y:S01]  /*0d40*/  SHFL.DOWN PT, R11, R10, 0x2, 0x1f ;  /* 0x08401f000a0b7f89 */ /* 0x0000e200000e0000 */
[----:B------:R-:W-:Y:S01]  /*0d50*/  IMAD.MOV.U32 R3, RZ, RZ, R2 ;  /* 0x000000ffff037224 */ /* 0x000fe200078e0002 */
[----:B------:R-:W-:Y:S06]  /*0d60*/  @P1 BRA `(.L_x_257) ;  /* 0x0000000000401947 */ /* 0x000fec0003800000 */
        /* <DEDUP_REMOVED lines=16> */
.L_x_257:
[----:B------:R-:W-:Y:S05]  /*0e70*/  BSYNC.RECONVERGENT B1 ;  /* 0x0000000000017941 */ /* 0x000fea0003800200 */
.L_x_256:
[----:B------:R4:W3:Y:S01]  /*0e80*/  SHFL.DOWN PT, R8, R3, 0x4, 0x1f ;  /* 0x08801f0003087f89 */ /* 0x0008e200000e0000 */
[----:B------:R-:W-:Y:S01]  /*0e90*/  BSSY.RECONVERGENT B1, `(.L_x_258) ;  /* 0x0000017000017945 */ /* 0x000fe20003800200 */
[----:B--2---:R-:W-:Y:S02]  /*0ea0*/  IMAD.MOV.U32 R6, RZ, RZ, R4 ;  /* 0x000000ffff067224 */ /* 0x004fe400078e0004 */
[----:B0-----:R4:W0:Y:S01]  /*0eb0*/  SHFL.DOWN PT, R9, R4, 0x4, 0x1f ;  /* 0x08801f0004097f89 */ /* 0x00182200000e0000 */
[----:B-1----:R-:W-:Y:S02]  /*0ec0*/  IMAD.MOV.U32 R7, RZ, RZ, R5 ;  /* 0x000000ffff077224 */ /* 0x002fe400078e0005 */
[----:B------:R-:W-:Y:S01]  /*0ed0*/  IMAD.MOV.U32 R2, RZ, RZ, R3 ;  /* 0x000000ffff027224 */ /* 0x000fe200078e0003 */
[----:B------:R4:W1:Y:S01]  /*0ee0*/  SHFL.DOWN PT, R10, R5, 0x4, 0x1f ;  /* 0x08801f00050a7f89 */ /* 0x00086200000e0000 */
[----:B------:R-:W-:Y:S05]  /*0ef0*/  @P3 BRA `(.L_x_259) ;  /* 0x0000000000403947 */ /* 0x000fea0003800000 */
[----:B---3--:R-:W-:Y:S01]  /*0f00*/  ISETP.GE.AND P0, PT, R3, R8, PT ;  /* 0x000000080300720c */ /* 0x008fe20003f06270 */
        /* <DEDUP_REMOVED lines=15> */
.L_x_259:
[----:B------:R-:W-:Y:S05]  /*1000*/  BSYNC.RECONVERGENT B1 ;  /* 0x0000000000017941 */ /* 0x000fea0003800200 */
.L_x_258:
[----:B0-----:R0:W2:Y:S01]  /*1010*/  SHFL.DOWN PT, R9, R2, 0x8, 0x1f ;  /* 0x09001f0002097f89 */ /* 0x0010a200000e0000 */
[----:B------:R-:W-:Y:S01]  /*1020*/  BSSY.RECONVERGENT B1, `(.L_x_260) ;  /* 0x0000017000017945 */ /* 0x000fe20003800200 */
[----:B----4-:R-:W-:Y:S02]  /*1030*/  IMAD.MOV.U32 R4, RZ, RZ, R6 ;  /* 0x000000ffff047224 */ /* 0x010fe400078e0006 */
[----:B---3--:R0:W3:Y:S01]  /*1040*/  SHFL.DOWN PT, R11, R6, 0x8, 0x1f ;  /* 0x09001f00060b7f89 */ /* 0x0080e200000e0000 */
[----:B------:R-:W-:Y:S02]  /*1050*/  IMAD.MOV.U32 R5, RZ, RZ, R7 ;  /* 0x000000ffff057224 */ /* 0x000fe400078e0007 */
[----:B------:R-:W-:Y:S01]  /*1060*/  IMAD.MOV.U32 R3, RZ, RZ, R2 ;  /* 0x000000ffff037224 */ /* 0x000fe200078e0002 */
[----:B------:R0:W4:Y:S01]  /*1070*/  SHFL.DOWN PT, R8, R7, 0x8, 0x1f ;  /* 0x09001f0007087f89 */ /* 0x00012200000e0000 */
[----:B------:R-:W-:Y:S05]  /*1080*/  @P5 BRA `(.L_x_261) ;  /* 0x0000000000405947 */ /* 0x000fea0003800000 */
[----:B--2---:R-:W-:Y:S01]  /*1090*/  ISETP.GE.AND P0, PT, R2, R9, PT ;  /* 0x000000090200720c */ /* 0x004fe20003f06270 */
        /* <DEDUP_REMOVED lines=15> */
.L_x_261:
[----:B------:R-:W-:Y:S05]  /*1190*/  BSYNC.RECONVERGENT B1 ;  /* 0x0000000000017941 */ /* 0x000fea0003800200 */
.L_x_260:
[----:B0-----:R0:W0:Y:S01]  /*11a0*/  SHFL.DOWN PT, R2, R3, 0x10, 0x1f ;  /* 0x0a001f0003027f89 */ /* 0x00102200000e0000 */
[----:B------:R-:W-:Y:S01]  /*11b0*/  BSSY.RECONVERGENT B1, `(.L_x_262) ;  /* 0x0000017000017945 */ /* 0x000fe20003800200 */
[----:B------:R-:W-:Y:S02]  /*11c0*/  IMAD.MOV.U32 R7, RZ, RZ, R4 ;  /* 0x000000ffff077224 */ /* 0x000fe400078e0004 */
[----:B--2---:R2:W0:Y:S01]  /*11d0*/  SHFL.DOWN PT, R9, R4, 0x10, 0x1f ;  /* 0x0a001f0004097f89 */ /* 0x00442200000e0000 */
[----:B------:R-:W-:Y:S02]  /*11e0*/  IMAD.MOV.U32 R6, RZ, RZ, R5 ;  /* 0x000000ffff067224 */ /* 0x000fe400078e0005 */
[----:B----4-:R-:W-:Y:S01]  /*11f0*/  IMAD.MOV.U32 R8, RZ, RZ, R3 ;  /* 0x000000ffff087224 */ /* 0x010fe200078e0003 */
        /* <DEDUP_REMOVED lines=18> */
.L_x_263:
[----:B------:R-:W-:Y:S05]  /*1320*/  BSYNC.RECONVERGENT B1 ;  /* 0x0000000000017941 */ /* 0x000fea0003800200 */
.L_x_262:
        /* <DEDUP_REMOVED lines=12> */
.L_x_265:
[----:B------:R-:W-:Y:S05]  /*13f0*/  BSYNC.RECONVERGENT B1 ;  /* 0x0000000000017941 */ /* 0x000fea0003800200 */
.L_x_264:
        /* <DEDUP_REMOVED lines=27> */
.L_x_268:
[----:B------:R-:W-:Y:S05]  /*15b0*/  BSYNC.RECONVERGENT B1 ;  /* 0x0000000000017941 */ /* 0x000fea0003800200 */
.L_x_267:
        /* <DEDUP_REMOVED lines=9> */
[----:B---3--:R3:W1:Y:S04]  /*1650*/  LDS.64 R10, [R24+0x50] ;  /* 0x00005000180a7984 */ /* 0x0086680000000a00 */
        /* <DEDUP_REMOVED lines=17> */
.L_x_270:
[----:B------:R-:W-:Y:S05]  /*1770*/  BSYNC.RECONVERGENT B1 ;  /* 0x0000000000017941 */ /* 0x000fea0003800200 */
.L_x_269:
        /* <DEDUP_REMOVED lines=17> */
.L_x_272:
[----:B------:R-:W-:Y:S05]  /*1890*/  BSYNC.RECONVERGENT B1 ;  /* 0x0000000000017941 */ /* 0x000fea0003800200 */
.L_x_271:
        /* <DEDUP_REMOVED lines=17> */
.L_x_274:
[----:B------:R-:W-:Y:S05]  /*19b0*/  BSYNC.RECONVERGENT B1 ;  /* 0x0000000000017941 */ /* 0x000fea0003800200 */
.L_x_273:
        /* <DEDUP_REMOVED lines=17> */
.L_x_276:
[----:B------:R-:W-:Y:S05]  /*1ad0*/  BSYNC.RECONVERGENT B1 ;  /* 0x0000000000017941 */ /* 0x000fea0003800200 */
.L_x_275:
        /* <DEDUP_REMOVED lines=17> */
.L_x_278:
[----:B------:R-:W-:Y:S05]  /*1bf0*/  BSYNC.RECONVERGENT B1 ;  /* 0x0000000000017941 */ /* 0x000fea0003800200 */
.L_x_277:
        /* <DEDUP_REMOVED lines=18> */
.L_x_253:
[----:B------:R-:W0:Y:S01]  /*1d20*/  S2R R12, SR_LANEID ;  /* 0x00000000000c7919 */ /* 0x000e220000000000 */
[----:B-1----:R-:W-:Y:S01]  /*1d30*/  LOP3.LUT R2, R0, 0x3e0, RZ, 0xc0, !PT ;  /* 0x000003e000027812 */ /* 0x002fe200078ec0ff */
[----:B------:R-:W-:Y:S01]  /*1d40*/  BSSY.RECONVERGENT B1, `(.L_x_279) ;  /* 0x0000027000017945 */ /* 0x000fe20003800200 */
[----:B------:R-:W-:Y:S02]  /*1d50*/  IMAD.MOV.U32 R14, RZ, RZ, R7 ;  /* 0x000000ffff0e7224 */ /* 0x000fe400078e0007 */
[----:B------:R-:W-:Y:S02]  /*1d60*/  IMAD.MOV.U32 R16, RZ, RZ, R8 ;  /* 0x000000ffff107224 */ /* 0x000fe400078e0008 */
[----:B------:R-:W-:Y:S01]  /*1d70*/  VIADD R3, R2, 0x20 ;  /* 0x0000002002037836 */ /* 0x000fe20000000000 */
[----:B------:R-:W-:-:S04]  /*1d80*/  LOP3.LUT R2, RZ, R2, RZ, 0x33, !PT ;  /* 0x00000002ff027212 */ /* 0x000fc800078e33ff */
[----:B------:R-:W-:Y:S01]  /*1d90*/  ISETP.GT.AND P0, PT, R3, UR6, PT ;  /* 0x0000000603007c0c */ /* 0x000fe2000bf04270 */
[----:B------:R-:W-:-:S05]  /*1da0*/  VIADD R2, R2, UR6 ;  /* 0x0000000602027c36 */ /* 0x000fca0008000000 */
[----:B------:R-:W-:-:S05]  /*1db0*/  SEL R3, R2, 0x1f, P0 ;  /* 0x0000001f02037807 */ /* 0x000fca0000000000 */
[----:B-----5:R1:W2:Y:S04]  /*1dc0*/  SHFL.DOWN PT, R5, R6, 0x1, R3 ;  /* 0x0820000006057989 */ /* 0x0202a800000e0003 */
[----:B------:R1:W3:Y:S01]  /*1dd0*/  SHFL.DOWN PT, R9, R8, 0x1, R3 ;  /* 0x0820000008097989 */ /* 0x0002e200000e0003 */
[CC--:B0-----:R-:W-:Y:S01]  /*1de0*/  ISETP.GE.AND P0, PT, R12.reuse, R3.reuse, PT ;  /* 0x000000030c00720c */ /* 0x0c1fe20003f06270 */
[C---:B------:R-:W-:Y:S01]  /*1df0*/  VIADD R4, R12.reuse, 0x4 ;  /* 0x000000040c047836 */ /* 0x040fe20000000000 */
[C---:B------:R-:W-:Y:S01]  /*1e00*/  ISETP.NE.AND P2, PT, R12.reuse, RZ, PT ;  /* 0x000000ff0c00720c */ /* 0x040fe20003f45270 */
[C---:B------:R-:W-:Y:S02]  /*1e10*/  VIADD R2, R12.reuse, 0x2 ;  /* 0x000000020c027836 */ /* 0x040fe40000000000 */
[----:B------:R-:W-:Y:S01]  /*1e20*/  VIADD R10, R12, 0x8 ;  /* 0x000000080c0a7836 */ /* 0x000fe20000000000 */
[-C--:B------:R-:W-:Y:S01]  /*1e30*/  ISETP.GT.AND P5, PT, R4, R3.reuse, PT ;  /* 0x000000030400720c */ /* 0x080fe20003fa4270 */
[----:B------:R-:W-:Y:S01]  /*1e40*/  VIADD R12, R12, 0x10 ;  /* 0x000000100c0c7836 */ /* 0x000fe20000000000 */
[----:B------:R1:W0:Y:S01]  /*1e50*/  SHFL.DOWN PT, R4, R7, 0x1, R3 ;  /* 0x0820000007047989 */ /* 0x00022200000e0003 */
[-C--:B------:R-:W-:Y:S01]  /*1e60*/  ISETP.GT.AND P1, PT, R2, R3.reuse, PT ;  /* 0x000000030200720c */ /* 0x080fe20003f24270 */
[----:B------:R-:W-:Y:S01]  /*1e70*/  IMAD.MOV.U32 R2, RZ, RZ, R6 ;  /* 0x000000ffff027224 */ /* 0x000fe200078e0006 */
[----:B------:R-:W-:-:S02]  /*1e80*/  ISETP.GT.AND P4, PT, R10, R3, PT ;  /* 0x000000030a00720c */ /* 0x000fc40003f84270 */
[----:B------:R-:W-:Y:S01]  /*1e90*/  ISETP.GT.AND P3, PT, R12, R3, PT ;  /* 0x000000030c00720c */ /* 0x000fe20003f64270 */
[----:B------:R-:W-:-:S12]  /*1ea0*/  @P0 BRA `(.L_x_280) ;  /* 0x0000000000400947 */ /* 0x000fd80003800000 */
[----:B--2---:R-:W-:Y:S01]  /*1eb0*/  ISETP.GE.AND P0, PT, R6, R5, PT ;  /* 0x000000050600720c */ /* 0x004fe20003f06270 */
[----:B------:R-:W-:Y:S02]  /*1ec0*/  IMAD.MOV.U32 R2, RZ, RZ, R5 ;  /* 0x000000ffff027224 */ /* 0x000fe400078e0005 */
[----:B0-----:R-:W-:Y:S02]  /*1ed0*/  IMAD.MOV.U32 R14, RZ, RZ, R4 ;  /* 0x000000ffff0e7224 */ /* 0x001fe400078e0004 */
        /* <DEDUP_REMOVED lines=13> */
.L_x_280:
[----:B------:R-:W-:Y:S05]  /*1fb0*/  BSYNC.RECONVERGENT B1 ;  /* 0x0000000000017941 */ /* 0x000fea0003800200 */
.L_x_279:
[----:B--2---:R2:W4:Y:S01]  /*1fc0*/  SHFL.DOWN PT, R5, R2, 0x2, R3 ;  /* 0x0840000002057989 */ /* 0x00452200000e0003 */
[----:B------:R-:W-:Y:S01]  /*1fd0*/  BSSY.RECONVERGENT B1, `(.L_x_281) ;  /* 0x0000017000017945 */ /* 0x000fe20003800200 */
[----:B0-----:R-:W-:Y:S02]  /*1fe0*/  IMAD.MOV.U32 R4, RZ, RZ, R2 ;  /* 0x000000ffff047224 */ /* 0x001fe400078e0002 */
[----:B-1----:R2:W0:Y:S01]  /*1ff0*/  SHFL.DOWN PT, R7, R14, 0x2, R3 ;  /* 0x084000000e077989 */ /* 0x00242200000e0003 */
[----:B------:R-:W-:Y:S02]  /*2000*/  IMAD.MOV.U32 R10, RZ, RZ, R14 ;  /* 0x000000ffff0a7224 */ /* 0x000fe400078e000e */
[----:B------:R-:W-:Y:S01]  /*2010*/  IMAD.MOV.U32 R12, RZ, RZ, R16 ;  /* 0x000000ffff0c7224 */ /* 0x000fe200078e0010 */
[----:B---3--:R2:W1:Y:S01]  /*2020*/  SHFL.DOWN PT, R9, R16, 0x2, R3 ;  /* 0x0840000010097989 */ /* 0x00846200000e0003 */
        /* <DEDUP_REMOVED lines=17> */
.L_x_282:
[----:B------:R-:W-:Y:S05]  /*2140*/  BSYNC.RECONVERGENT B1 ;  /* 0x0000000000017941 */ /* 0x000fea0003800200 */
.L_x_281:
[----:B----4-:R3:W4:Y:S01]  /*2150*/  SHFL.DOWN PT, R5, R4, 0x4, R3 ;  /* 0x0880000004057989 */ /* 0x01072200000e0003 */
[----:B------:R-:W-:Y:S01]  /*2160*/  BSSY.RECONVERGENT B1, `(.L_x_283) ;  /* 0x0000017000017945 */ /* 0x000fe20003800200 */
[----:B--2---:R-:W-:Y:S02]  /*2170*/  IMAD.MOV.U32 R2, RZ, RZ, R4 ;  /* 0x000000ffff027224 */ /* 0x004fe400078e0004 */
[----:B0-----:R3:W0:Y:S01]  /*2180*/  SHFL.DOWN PT, R7, R10, 0x4, R3 ;  /* 0x088000000a077989 */ /* 0x00162200000e0003 */
[----:B------:R-:W-:Y:S02]  /*2190*/  IMAD.MOV.U32 R6, RZ, RZ, R10 ;  /* 0x000000ffff067224 */ /* 0x000fe400078e000a */
[----:B------:R-:W-:Y:S01]  /*21a0*/  IMAD.MOV.U32 R8, RZ, RZ, R12 ;  /* 0x000000ffff087224 */ /* 0x000fe200078e000c */
[----:B-1----:R3:W1:Y:S01]  /*21b0*/  SHFL.DOWN PT, R9, R12, 0x4, R3 ;  /* 0x088000000c097989 */ /* 0x00266200000e0003 */
        /* <DEDUP_REMOVED lines=17> */
.L_x_284:
[----:B------:R-:W-:Y:S05]  /*22d0*/  BSYNC.RECONVERGENT B1 ;  /* 0x0000000000017941 */ /* 0x000fea0003800200 */
.L_x_283:
[----:B----4-:R2:W4:Y:S01]  /*22e0*/  SHFL.DOWN PT, R5, R2, 0x8, R3 ;  /* 0x0900000002057989 */ /* 0x01052200000e0003 */
[----:B------:R-:W-:Y:S01]  /*22f0*/  BSSY.RECONVERGENT B1, `(.L_x_285) ;  /* 0x0000017000017945 */ /* 0x000fe20003800200 */
[----:B---3--:R-:W-:Y:S02]  /*2300*/  IMAD.MOV.U32 R4, RZ, RZ, R2 ;  /* 0x000000ffff047224 */ /* 0x008fe400078e0002 */
        /* <DEDUP_REMOVED lines=21> */
.L_x_286:
[----:B------:R-:W-:Y:S05]  /*2460*/  BSYNC.RECONVERGENT B1 ;  /* 0x0000000000017941 */ /* 0x000fea0003800200 */
.L_x_285:
[----:B----4-:R3:W4:Y:S01]  /*2470*/  SHFL.DOWN PT, R5, R4, 0x10, R3 ;  /* 0x0a00000004057989 */ /* 0x01072200000e0003 */
[----:B------:R-:W-:Y:S01]  /*2480*/  BSSY.RECONVERGENT B1, `(.L_x_287) ;  /* 0x0000017000017945 */ /* 0x000fe20003800200 */
[----:B--2---:R-:W-:Y:S02]  /*2490*/  IMAD.MOV.U32 R8, RZ, RZ, R4 ;  /* 0x000000ffff087224 */ /* 0x004fe400078e0004 */
[----:B-1----:R3:W1:Y:S01]  /*24a0*/  SHFL.DOWN PT, R9, R10, 0x10, R3 ;  /* 0x0a0000000a097989 */ /* 0x00266200000e0003 */
        /* <DEDUP_REMOVED lines=20> */
.L_x_288:
[----:B------:R-:W-:Y:S05]  /*25f0*/  BSYNC.RECONVERGENT B1 ;  /* 0x0000000000017941 */ /* 0x000fea0003800200 */
.L_x_287:
        /* <DEDUP_REMOVED lines=12> */
.L_x_290:
[----:B------:R-:W-:Y:S05]  /*26c0*/  BSYNC.RECONVERGENT B1 ;  /* 0x0000000000017941 */ /* 0x000fea0003800200 */
.L_x_289:
[----:B------:R-:W-:Y:S01]  /*26d0*/  BAR.SYNC.DEFER_BLOCKING 0x0 ;  /* 0x0000000000007b1d */ /* 0x000fe20000010000 */
[----:B------:R-:W-:-:S13]  /*26e0*/  ISETP.NE.AND P1, PT, R0, RZ, PT ;  /* 0x000000ff0000720c */ /* 0x000fda0003f25270 */
[----:B------:R-:W-:Y:S05]  /*26f0*/  @P1 BRA `(.L_x_266) ;  /* 0x0000002c00b81947 */ /* 0x000fea0003800000 */
[----:B------:R-:W-:Y:S01]  /*2700*/  UISETP.GE.AND UP0, UPT, UR6, 0x21, UPT ;  /* 0x000000210600788c */ /* 0x000fe2000bf06270 */
[----:B------:R-:W-:Y:S02]  /*2710*/  IMAD.MOV.U32 R0, RZ, RZ, R8 ;  /* 0x000000ffff007224 */ /* 0x000fe400078e0008 */
[----:B-1----:R-:W-:Y:S02]  /*2720*/  IMAD.MOV.U32 R9, RZ, RZ, R7 ;  /* 0x000000ffff097224 */ /* 0x002fe400078e0007 */
[----:B---3--:R-:W-:-:S04]  /*2730*/  IMAD.MOV.U32 R10, RZ, RZ, R6 ;  /* 0x000000ffff0a7224 */ /* 0x008fc800078e0006 */
[----:B------:R-:W-:Y:S05]  /*2740*/  BRA.U !UP0, `(.L_x_291) ;  /* 0x00000001085c7547 */ /* 0x000fea000b800000 */
[----:B------:R-:W1:Y:S01]  /*2750*/  S2UR UR5, SR_CgaCtaId ;  /* 0x00000000000579c3 */ /* 0x000e620000008800 */
[----:B------:R-:W-:Y:S01]  /*2760*/  UMOV UR4, 0x400 ;  /* 0x0000040000047882 */ /* 0x000fe20000000000 */
[----:B------:R-:W-:Y:S01]  /*2770*/  BSSY.RECONVERGENT B1, `(.L_x_291) ;  /* 0x0000014000017945 */ /* 0x000fe20003800200 */
[----:B-1----:R-:W-:-:S09]  /*2780*/  ULEA UR4, UR5, UR4, 0x18 ;  /* 0x0000000405047291 */ /* 0x002fd2000f8ec0ff */
[----:B--2---:R-:W1:Y:S04]  /*2790*/  LDS R3, [UR4+0x18] ;  /* 0x00001804ff037984 */ /* 0x004e680008000800 */
[----:B----4-:R-:W2:Y:S01]  /*27a0*/  LDS.64 R4, [UR4+0x20] ;  /* 0x00002004ff047984 */ /* 0x010ea20008000a00 */
[----:B-1----:R-:W-:Y:S01]  /*27b0*/  ISETP.GE.AND P0, PT, R8, R3, PT ;  /* 0x000000030800720c */ /* 0x002fe20003f06270 */
        /* <DEDUP_REMOVED lines=15> */
.L_x_292:
[----:B------:R-:W-:Y:S05]  /*28b0*/  BSYNC.RECONVERGENT B1 ;  /* 0x0000000000017941 */ /* 0x000fea0003800200 */
.L_x_291:
[----:B------:R-:W-:Y:S01]  /*28c0*/  UISETP.GE.AND UP0, UPT, UR6, 0x41, UPT ;  /* 0x000000410600788c */ /* 0x000fe2000bf06270 */
[----:B--2---:R-:W-:Y:S02]  /*28d0*/  IMAD.MOV.U32 R2, RZ, RZ, R0 ;  /* 0x000000ffff027224 */ /* 0x004fe400078e0000 */
[----:B----4-:R-:W-:Y:S02]  /*28e0*/  IMAD.MOV.U32 R5, RZ, RZ, R9 ;  /* 0x000000ffff057224 */ /* 0x010fe400078e0009 */
[----:B------:R-:W-:-:S04]  /*28f0*/  IMAD.MOV.U32 R4, RZ, RZ, R10 ;  /* 0x000000ffff047224 */ /* 0x000fc800078e000a */
[----:B------:R-:W-:Y:S05]  /*2900*/  BRA.U !UP0, `(.L_x_293) ;  /* 0x00000001085c7547 */ /* 0x000fea000b800000 */
[----:B------:R-:W1:Y:S01]  /*2910*/  S2UR UR5, SR_CgaCtaId ;  /* 0x00000000000579c3 */ /* 0x000e620000008800 */
[----:B------:R-:W-:Y:S01]  /*2920*/  UMOV UR4, 0x400 ;  /* 0x0000040000047882 */ /* 0x000fe20000000000 */
[----:B------:R-:W-:Y:S01]  /*2930*/  BSSY.RECONVERGENT B1, `(.L_x_293) ;  /* 0x0000014000017945 */ /* 0x000fe20003800200 */
[----:B-1----:R-:W-:-:S09]  /*2940*/  ULEA UR4, UR5, UR4, 0x18 ;  /* 0x0000000405047291 */ /* 0x002fd2000f8ec0ff */
[----:B------:R-:W1:Y:S04]  /*2950*/  LDS R3, [UR4+0x28] ;  /* 0x00002804ff037984 */ /* 0x000e680008000800 */
[----:B------:R-:W2:Y:S01]  /*2960*/  LDS.64 R6, [UR4+0x30] ;  /* 0x00003004ff067984 */ /* 0x000ea20008000a00 */
        /* <DEDUP_REMOVED lines=16> */
.L_x_294:
[----:B------:R-:W-:Y:S05]  /*2a70*/  BSYNC.RECONVERGENT B1 ;  /* 0x0000000000017941 */ /* 0x000fea0003800200 */
.L_x_293:
[----:B------:R-:W-:Y:S01]  /*2a80*/  UISETP.GE.AND UP0, UPT, UR6, 0x61, UPT ;  /* 0x000000610600788c */ /* 0x000fe2000bf06270 */
[----:B------:R-:W-:Y:S02]  /*2a90*/  IMAD.MOV.U32 R0, RZ, RZ, R2 ;  /* 0x000000ffff007224 */ /* 0x000fe400078e0002 */
[----:B------:R-:W-:Y:S02]  /*2aa0*/  IMAD.MOV.U32 R7, RZ, RZ, R5 ;  /* 0x000000ffff077224 */ /* 0x000fe400078e0005 */
        /* <DEDUP_REMOVED lines=24> */
.L_x_296:
[----:B------:R-:W-:Y:S05]  /*2c30*/  BSYNC.RECONVERGENT B1 ;  /* 0x0000000000017941 */ /* 0x000fea0003800200 */
.L_x_295:
        /* <DEDUP_REMOVED lines=27> */
.L_x_298:
[----:B------:R-:W-:Y:S05]  /*2df0*/  BSYNC.RECONVERGENT B1 ;  /* 0x0000000000017941 */ /* 0x000fea0003800200 */
.L_x_297:
        /* <DEDUP_REMOVED lines=27> */
.L_x_300:
[----:B------:R-:W-:Y:S05]  /*2fb0*/  BSYNC.RECONVERGENT B1 ;  /* 0x0000000000017941 */ /* 0x000fea0003800200 */
.L_x_299:
        /* <DEDUP_REMOVED lines=27> */
.L_x_302:
[----:B------:R-:W-:Y:S05]  /*3170*/  BSYNC.RECONVERGENT B1 ;  /* 0x0000000000017941 */ /* 0x000fea0003800200 */
.L_x_301:
[----:B------:R-:W-:Y:S01]  /*3180*/  UISETP.GE.AND UP0, UPT, UR6, 0xe1, UPT ;  /* 0x000000e10600788c */ /* 0x000fe2000bf06270 */
[----:B------:R-:W-:Y:S02]  /*3190*/  IMAD.MOV.U32 R8, RZ, RZ, R2 ;  /* 0x000000ffff087224 */ /* 0x000fe400078e0002 */
[----:B------:R-:W-:Y:S02]  /*31a0*/  IMAD.MOV.U32 R7, RZ, RZ, R5 ;  /* 0x000000ffff077224 */ /* 0x000fe400078e0005 */
[----:B------:R-:W-:-:S04]  /*31b0*/  IMAD.MOV.U32 R6, RZ, RZ, R4 ;  /* 0x000000ffff067224 */ /* 0x000fc800078e0004 */
[----:B------:R-:W-:Y:S05]  /*31c0*/  BRA.U !UP0, `(.L_x_266) ;  /* 0x0000002508047547 */ /* 0x000fea000b800000 */
[----:B------:R-:W1:Y:S01]  /*31d0*/  S2UR UR5, SR_CgaCtaId ;  /* 0x00000000000579c3 */ /* 0x000e620000008800 */
[----:B------:R-:W-:Y:S02]  /*31e0*/  UMOV UR4, 0x400 ;  /* 0x0000040000047882 */ /* 0x000fe40000000000 */
[----:B-1----:R-:W-:-:S09]  /*31f0*/  ULEA UR4, UR5, UR4, 0x18 ;  /* 0x0000000405047291 */ /* 0x002fd2000f8ec0ff */
[----:B------:R-:W1:Y:S04]  /*3200*/  LDS R3, [UR4+0x78] ;  /* 0x00007804ff037984 */ /* 0x000e680008000800 */
[----:B0-----:R-:W0:Y:S01]  /*3210*/  LDS.64 R10, [UR4+0x80] ;  /* 0x00008004ff0a7984 */ /* 0x001e220008000a00 */
[----:B-1----:R-:W-:Y:S01]  /*3220*/  ISETP.GE.AND P0, PT, R2, R3, PT ;  /* 0x000000030200720c */ /* 0x002fe20003f06270 */
[----:B------:R-:W-:Y:S02]  /*3230*/  IMAD.MOV.U32 R8, RZ, RZ, R3 ;  /* 0x000000ffff087224 */ /* 0x000fe400078e0003 */
[----:B0-----:R-:W-:Y:S02]  /*3240*/  IMAD.MOV.U32 R7, RZ, RZ, R10 ;  /* 0x000000ffff077224 */ /* 0x001fe400078e000a */
        /* <DEDUP_REMOVED lines=15> */
.L_x_234:
[----:B------:R-:W1:Y:S01]  /*3340*/  S2R R0, SR_TID.X ;  /* 0x0000000000007919 */ /* 0x000e620000002100 */
[----:B------:R-:W1:Y:S01]  /*3350*/  LDC.64 R2, c[0x0][0x380] ;  /* 0x0000e000ff027b82 */ /* 0x000e620000000a00 */
[----:B------:R-:W2:Y:S01]  /*3360*/  LDCU.64 UR6, c[0x0][0x388] ;  /* 0x00007100ff0677ac */ /* 0x000ea20008000a00 */
[----:B-1----:R-:W-:-:S05]  /*3370*/  IMAD.WIDE.U32 R2, R0, 0x4, R2 ;  /* 0x0000000400027825 */ /* 0x002fca00078e0002 */
[----:B0-----:R-:W3:Y:S04]  /*3380*/  LDG.E R5, desc[UR8][R2.64] ;  /* 0x0000000802057981 */ /* 0x001ee8000c1e1900 */
[----:B------:R-:W3:Y:S04]  /*3390*/  LDG.E R6, desc[UR8][R2.64+0x400] ;  /* 0x0004000802067981 */ /* 0x000ee8000c1e1900 */
[----:B------:R-:W4:Y:S04]  /*33a0*/  LDG.E R7, desc[UR8][R2.64+0x800] ;  /* 0x0008000802077981 */ /* 0x000f28000c1e1900 */
[----:B------:R-:W5:Y:S04]  /*33b0*/  LDG.E R8, desc[UR8][R2.64+0xc00] ;  /* 0x000c000802087981 */ /* 0x000f68000c1e1900 */
[----:B------:R-:W2:Y:S01]  /*33c0*/  LDG.E R4, desc[UR8][R2.64+0x1000] ;  /* 0x0010000802047981 */ /* 0x000ea2000c1e1900 */
[----:B------:R-:W-:-:S04]  /*33d0*/  UISETP.GE.U32.AND UP0, UPT, UR4, 0xa00, UPT ;  /* 0x00000a000400788c */ /* 0x000fc8000bf06070 */
[----:B------:R-:W-:Y:S01]  /*33e0*/  UISETP.GE.U32.AND.EX UP0, UPT, UR5, URZ, UPT, UP0 ;  /* 0x000000ff0500728c */ /* 0x000fe2000bf06100 */
[CC--:B---3--:R-:W-:Y:S02]  /*33f0*/  VIMNMX R10, PT, PT, R5.reuse, R6.reuse, !PT ;  /* 0x00000006050a7248 */ /* 0x0c8fe40007fe0100 */
[----:B------:R-:W-:Y:S01]  /*3400*/  ISETP.GE.AND P0, PT, R5, R6, PT ;  /* 0x000000060500720c */ /* 0x000fe20003f06270 */
[----:B------:R-:W-:Y:S01]  /*3410*/  VIADD R5, R0, 0x100 ;  /* 0x0000010000057836 */ /* 0x000fe20000000000 */
[----:B----4-:R-:W-:Y:S02]  /*3420*/  VIMNMX R9, PT, PT, R7, R10, !PT ;  /* 0x0000000a07097248 */ /* 0x010fe40007fe0100 */
[----:B------:R-:W-:Y:S01]  /*3430*/  ISETP.GE.AND P2, PT, R10, R7, PT ;  /* 0x000000070a00720c */ /* 0x000fe20003f46270 */
[----:B------:R-:W-:Y:S01]  /*3440*/  IMAD.MOV.U32 R10, RZ, RZ, RZ ;  /* 0x000000ffff0a7224 */ /* 0x000fe200078e00ff */
[----:B-----5:R-:W-:Y:S02]  /*3450*/  ISETP.GE.AND P3, PT, R9, R8, PT ;  /* 0x000000080900720c */ /* 0x020fe40003f66270 */
[----:B------:R-:W-:Y:S01]  /*3460*/  VIMNMX R9, PT, PT, R8, R9, !PT ;  /* 0x0000000908097248 */ /* 0x000fe20007fe0100 */
[----:B------:R-:W-:-:S03]  /*3470*/  VIADD R8, R0, 0x200 ;  /* 0x0000020000087836 */ /* 0x000fc60000000000 */
[----:B--2---:R-:W-:-:S05]  /*3480*/  ISETP.GE.AND P1, PT, R9, R4, PT ;  /* 0x000000040900720c */ /* 0x004fca0003f26270 */
[----:B------:R-:W-:Y:S02]  /*3490*/  @P2 SEL R8, R5, R0, !P0 ;  /* 0x0000000005082207 */ /* 0x000fe40004000000 */
[C---:B------:R-:W-:Y:S01]  /*34a0*/  @!P3 VIADD R8, R0.reuse, 0x300 ;  /* 0x000003000008b836 */ /* 0x040fe20000000000 */
[----:B------:R-:W-:-:S05]  /*34b0*/  LOP3.LUT R5, R0, 0x400, RZ, 0xfc, !PT ;  /* 0x0000040000057812 */ /* 0x000fca00078efcff */
[C---:B------:R-:W-:Y:S02]  /*34c0*/  @P1 ISETP.GE.U32.AND P0, PT, R8.reuse, R5, PT ;  /* 0x000000050800120c */ /* 0x040fe40003f06070 */
[----:B------:R-:W-:Y:S02]  /*34d0*/  IADD3 R5, P2, PT, R5, UR6, RZ ;  /* 0x0000000605057c10 */ /* 0x000fe4000ff5e0ff */
[----:B------:R-:W-:Y:S02]  /*34e0*/  @P1 IADD3 R8, P3, PT, R8, UR6, RZ ;  /* 0x0000000608081c10 */ /* 0x000fe4000ff7e0ff */
[----:B------:R-:W-:Y:S01]  /*34f0*/  @P1 ISETP.GE.U32.AND.EX P0, PT, RZ, RZ, PT, P0 ;  /* 0x000000ffff00120c */ /* 0x000fe20003f06100 */
[----:B------:R-:W-:Y:S02]  /*3500*/  IMAD.X R6, RZ, RZ, UR7, P2 ;  /* 0x00000007ff067e24 */ /* 0x000fe400090e06ff */
[----:B------:R-:W-:Y:S01]  /*3510*/  @P1 IMAD.X R7, RZ, RZ, UR7, P3 ;  /* 0x00000007ff071e24 */ /* 0x000fe200098e06ff */
[----:B------:R-:W-:-:S04]  /*3520*/  @P1 ISETP.LT.OR P0, PT, R4, R9, !P0 ;  /* 0x000000090400120c */ /* 0x000fc80004701670 */
[----:B------:R-:W-:Y:S01]  /*3530*/  @P1 SEL R6, R7, R6, P0 ;  /* 0x0000000607061207 */ /* 0x000fe20000000000 */
[----:B------:R-:W-:Y:S01]  /*3540*/  IMAD.MOV.U32 R7, RZ, RZ, 0x500 ;  /* 0x00000500ff077424 */ /* 0x000fe200078e00ff */
[----:B------:R-:W-:Y:S02]  /*3550*/  @P1 SEL R4, R9, R4, P0 ;  /* 0x0000000409041207 */ /* 0x000fe40000000000 */
[----:B------:R-:W-:Y:S01]  /*3560*/  @P1 SEL R5, R8, R5, P0 ;  /* 0x0000000508051207 */ /* 0x000fe20000000000 */
[----:B------:R-:W-:Y:S06]  /*3570*/  BRA.U !UP0, `(.L_x_303) ;  /* 0x00000005081c7547 */ /* 0x000fec000b800000 */
[----:B------:R-:W-:Y:S01]  /*3580*/  IMAD.MOV.U32 R7, RZ, RZ, R4 ;  /* 0x000000ffff077224 */ /* 0x000fe200078e0004 */
[----:B------:R-:W0:Y:S01]  /*3590*/  LDCU.64 UR6, c[0x0][0x388] ;  /* 0x00007100ff0677ac */ /* 0x000e220008000a00 */
[----:B------:R-:W-:Y:S02]  /*35a0*/  IMAD.MOV.U32 R15, RZ, RZ, 0x500 ;  /* 0x00000500ff0f7424 */ /* 0x000fe400078e00ff */
[----:B------:R-:W-:Y:S01]  /*35b0*/  IMAD.MOV.U32 R16, RZ, RZ, RZ ;  /* 0x000000ffff107224 */ /* 0x000fe200078e00ff */
[----:B------:R-:W1:Y:S01]  /*35c0*/  LDCU.64 UR4, c[0x0][0x398] ;  /* 0x00007300ff0477ac */ /* 0x000e620008000a00 */
[----:B------:R-:W-:-:S05]  /*35d0*/  NOP ;  /* 0x0000000000007918 */ /* 0x000fca0000000000 */
.L_x_304:
[----:B------:R-:W-:-:S04]  /*35e0*/  LEA R8, P0, R15, R2, 0x2 ;  /* 0x000000020f087211 */ /* 0x000fc800078010ff */
[----:B------:R-:W-:-:S05]  /*35f0*/  LEA.HI.X R9, R15, R3, R16, 0x2, P0 ;  /* 0x000000030f097211 */ /* 0x000fca00000f1410 */
[----:B------:R-:W2:Y:S04]  /*3600*/  LDG.E R10, desc[UR8][R8.64] ;  /* 0x00000008080a7981 */ /* 0x000ea8000c1e1900 */
[----:B------:R-:W3:Y:S04]  /*3610*/  LDG.E R11, desc[UR8][R8.64+0x400] ;  /* 0x00040008080b7981 */ /* 0x000ee8000c1e1900 */
[----:B------:R-:W4:Y:S04]  /*3620*/  LDG.E R12, desc[UR8][R8.64+0x800] ;  /* 0x00080008080c7981 */ /* 0x000f28000c1e1900 */
[----:B------:R-:W5:Y:S04]  /*3630*/  LDG.E R13, desc[UR8][R8.64+0xc00] ;  /* 0x000c0008080d7981 */ /* 0x000f68000c1e1900 */
[----:B------:R1:W5:Y:S01]  /*3640*/  LDG.E R4, desc[UR8][R8.64+0x1000] ;  /* 0x0010000808047981 */ /* 0x000362000c1e1900 */
[----:B0-----:R-:W-:-:S04]  /*3650*/  IADD3 R18, P0, P2, R15, UR6, R0 ;  /* 0x000000060f127c10 */ /* 0x001fc8000fa1e000 */
[----:B------:R-:W-:Y:S01]  /*3660*/  IADD3.X R17, PT, PT, R16, UR7, RZ, P0, P2 ;  /* 0x0000000710117c10 */ /* 0x000fe200087e44ff */
[----:B-1----:R-:W-:Y:S01]  /*3670*/  IMAD.MOV.U32 R8, RZ, RZ, R18 ;  /* 0x000000ffff087224 */ /* 0x002fe200078e0012 */
[----:B------:R-:W-:-:S03]  /*3680*/  IADD3 R9, P4, PT, R15, 0xa00, RZ ;  /* 0x00000a000f097810 */ /* 0x000fc60007f9e0ff */
[----:B------:R-:W-:Y:S01]  /*3690*/  IMAD.MOV.U32 R14, RZ, RZ, R17 ;  /* 0x000000ffff0e7224 */ /* 0x000fe200078e0011 */
        /* <DEDUP_REMOVED lines=9> */
[----:B------:R-:W-:Y:S02]  /*3730*/  @P1 SEL R14, R6, R17, P0 ;  /* 0x00000011060e1207 */ /* 0x000fe40000000000 */
[----:B------:R-:W-:-:S07]  /*3740*/  IADD3 R6, P3, PT, R18, 0x200, RZ ;  /* 0x0000020012067810 */ /* 0x000fce0007f7e0ff */
[----:B------:R-:W-:-:S04]  /*3750*/  @P2 ISETP.GE.U32.AND P0, PT, R8, R7, PT ;  /* 0x000000070800220c */ /* 0x000fc80003f06070 */
[----:B------:R-:W-:-:S04]  /*3760*/  @P2 ISETP.GE.AND.EX P0, PT, R14, R5, PT, P0 ;  /* 0x000000050e00220c */ /* 0x000fc80003f06300 */
[----:B------:R-:W-:-:S04]  /*3770*/  @P2 ISETP.LT.OR P0, PT, R11, R10, !P0 ;  /* 0x0000000a0b00220c */ /* 0x000fc80004701670 */
[----:B------:R-:W-:Y:S02]  /*3780*/  @P2 SEL R11, R10, R11, P0 ;  /* 0x0000000b0a0b2207 */ /* 0x000fe40000000000 */
[----:B------:R-:W-:Y:S01]  /*3790*/  @P2 SEL R7, R8, R7, P0 ;  /* 0x0000000708072207 */ /* 0x000fe20000000000 */
[----:B------:R-:W-:Y:S01]  /*37a0*/  IMAD.X R8, RZ, RZ, R17, P3 ;  /* 0x000000ffff087224 */ /* 0x000fe200018e0611 */
[----:B----4-:R-:W-:Y:S02]  /*37b0*/  ISETP.GE.AND P1, PT, R11, R12, PT ;  /* 0x0000000c0b00720c */ /* 0x010fe40003f26270 */
[----:B------:R-:W-:Y:S02]  /*37c0*/  @P2 SEL R5, R14, R5, P0 ;  /* 0x000000050e052207 */ /* 0x000fe40000000000 */
[----:B------:R-:W-:-:S09]  /*37d0*/  IADD3 R14, P2, PT, R18, 0x300, RZ ;  /* 0x00000300120e7810 */ /* 0x000fd20007f5e0ff */
[----:B------:R-:W-:-:S04]  /*37e0*/  @P1 ISETP.GE.U32.AND P0, PT, R7, R6, PT ;  /* 0x000000060700120c */ /* 0x000fc80003f06070 */
[----:B------:R-:W-:-:S04]  /*37f0*/  @P1 ISETP.GE.AND.EX P0, PT, R5, R8, PT, P0 ;  /* 0x000000080500120c */ /* 0x000fc80003f06300 */
[----:B------:R-:W-:-:S04]  /*3800*/  @P1 ISETP.LT.OR P0, PT, R12, R11, !P0 ;  /* 0x0000000b0c00120c */ /* 0x000fc80004701670 */
[----:B------:R-:W-:Y:S02]  /*3810*/  @P1 SEL R12, R11, R12, P0 ;  /* 0x0000000c0b0c1207 */ /* 0x000fe40000000000 */
[----:B------:R-:W-:Y:S01]  /*3820*/  @P1 SEL R6, R7, R6, P0 ;  /* 0x0000000607061207 */ /* 0x000fe20000000000 */
[----:B------:R-:W-:Y:S01]  /*3830*/  IMAD.X R7, RZ, RZ, R17, P2 ;  /* 0x000000ffff077224 */ /* 0x000fe200010e0611 */
[----:B-----5:R-:W-:Y:S02]  /*3840*/  ISETP.GE.AND P3, PT, R12, R13, PT ;  /* 0x0000000d0c00720c */ /* 0x020fe40003f66270 */
        /* <DEDUP_REMOVED lines=8> */
[----:B------:R-:W-:Y:S02]  /*38d0*/  ISETP.GE.AND P2, PT, R13, R4, PT ;  /* 0x000000040d00720c */ /* 0x000fe40003f46270 */
[----:B------:R-:W-:Y:S01]  /*38e0*/  ISETP.GT.U32.AND P1, PT, R9, UR4, PT ;  /* 0x0000000409007c0c */ /* 0x000fe2000bf24070 */
[----:B------:R-:W-:Y:S01]  /*38f0*/  IMAD.X R9, RZ, RZ, R16, P4 ;  /* 0x000000ffff097224 */ /* 0x000fe200020e0610 */
[----:B------:R-:W-:Y:S02]  /*3900*/  @P3 SEL R7, R8, R7, P0 ;  /* 0x0000000708073207 */ /* 0x000fe40000000000 */
[----:B------:R-:W-:-:S02]  /*3910*/  IADD3 R8, P3, PT, R15, 0x500, RZ ;  /* 0x000005000f087810 */ /* 0x000fc40007f7e0ff */
[----:B------:R-:W-:-:S03]  /*3920*/  ISETP.GT.AND.EX P1, PT, R9, UR5, PT, P1 ;  /* 0x0000000509007c0c */ /* 0x000fc6000bf24310 */
[----:B------:R-:W-:Y:S02]  /*3930*/  IMAD.X R10, RZ, RZ, R16, P3 ;  /* 0x000000ffff0a7224 */ /* 0x000fe400018e0610 */
[----:B------:R-:W-:Y:S01]  /*3940*/  @P2 ISETP.GE.U32.AND P0, PT, R14, R5, PT ;  /* 0x000000050e00220c */ /* 0x000fe20003f06070 */
[----:B------:R-:W-:Y:S02]  /*3950*/  IMAD.MOV.U32 R15, RZ, RZ, R8 ;  /* 0x000000ffff0f7224 */ /* 0x000fe400078e0008 */
[----:B------:R-:W-:Y:S01]  /*3960*/  IMAD.MOV.U32 R16, RZ, RZ, R10 ;  /* 0x000000ffff107224 */ /* 0x000fe200078e000a */
[----:B------:R-:W-:-:S04]  /*3970*/  @P2 ISETP.GE.AND.EX P0, PT, R7, R6, PT, P0 ;  /* 0x000000060700220c */ /* 0x000fc80003f06300 */
[----:B------:R-:W-:-:S04]  /*3980*/  @P2 ISETP.LT.OR P0, PT, R4, R13, !P0 ;  /* 0x0000000d0400220c */ /* 0x000fc80004701670 */
[----:B------:R-:W-:Y:S02]  /*3990*/  @P2 SEL R4, R13, R4, P0 ;  /* 0x000000040d042207 */ /* 0x000fe40000000000 */
[----:B------:R-:W-:Y:S02]  /*39a0*/  @P2 SEL R6, R7, R6, P0 ;  /* 0x0000000607062207 */ /* 0x000fe40000000000 */
[----:B------:R-:W-:Y:S01]  /*39b0*/  @P2 SEL R5, R14, R5, P0 ;  /* 0x000000050e052207 */ /* 0x000fe20000000000 */
[----:B------:R-:W-:Y:S01]  /*39c0*/  IMAD.MOV.U32 R7, RZ, RZ, R4 ;  /* 0x000000ffff077224 */ /* 0x000fe200078e0004 */
[----:B------:R-:W-:Y:S06]  /*39d0*/  @!P1 BRA `(.L_x_304) ;  /* 0xfffffffc00009947 */ /* 0x000fec000383ffff */
[----:B------:R-:W-:-:S07]  /*39e0*/  IMAD.MOV.U32 R7, RZ, RZ, R8 ;  /* 0x000000ffff077224 */ /* 0x000fce00078e0008 */
.L_x_303:
        /* <DEDUP_REMOVED lines=8> */
[----:B------:R-:W-:Y:S01]  /*3a70*/  BSSY.RECONVERGENT B2, `(.L_x_307) ;  /* 0x0000030000027945 */ /* 0x000fe20003800200 */
[----:B------:R-:W-:Y:S02]  /*3a80*/  IMAD.MOV.U32 R12, RZ, RZ, R0 ;  /* 0x000000ffff0c7224 */ /* 0x000fe400078e0000 */
[----:B------:R-:W-:-:S04]  /*3a90*/  IADD3 R15, PT, PT, -R7, UR4, R2 ;  /* 0x00000004070f7c10 */ /* 0x000fc8000fffe102 */
[----:B------:R-:W-:-:S04]  /*3aa0*/  LOP3.LUT R2, R15, 0x300, RZ, 0xc0, !PT ;  /* 0x000003000f027812 */ /* 0x000fc800078ec0ff */
[----:B------:R-:W-:-:S13]  /*3ab0*/  ISETP.NE.AND P0, PT, R2, 0x300, PT ;  /* 0x000003000200780c */ /* 0x000fda0003f05270 */
[----:B------:R-:W-:Y:S05]  /*3ac0*/  @!P0 BRA `(.L_x_308) ;  /* 0x0000000000a88947 */ /* 0x000fea0003800000 */
[----:B------:R-:W0:Y:S01]  /*3ad0*/  LDCU.64 UR10, c[0x0][0x380] ;  /* 0x00007000ff0a77ac */ /* 0x000e220008000a00 */
[----:B------:R-:W-:Y:S01]  /*3ae0*/  IADD3 R3, P0, PT, R0, R7, RZ ;  /* 0x0000000700037210 */ /* 0x000fe20007f1e0ff */
[----:B------:R-:W-:Y:S01]  /*3af0*/  IMAD.MOV.U32 R12, RZ, RZ, R0 ;  /* 0x000000ffff0c7224 */ /* 0x000fe200078e0000 */
[----:B------:R-:W-:-:S03]  /*3b00*/  LEA.HI R2, R15, 0x1, RZ, 0x18 ;  /* 0x000000010f027811 */ /* 0x000fc600078fc0ff */
[----:B------:R-:W-:Y:S01]  /*3b10*/  IMAD.X R14, RZ, RZ, R10, P0 ;  /* 0x000000ffff0e7224 */ /* 0x000fe200000e060a */
[----:B------:R-:W-:Y:S02]  /*3b20*/  LOP3.LUT R2, R2, 0x3, RZ, 0xc0, !PT ;  /* 0x0000000302027812 */ /* 0x000fe400078ec0ff */
[----:B------:R-:W-:-:S03]  /*3b30*/  IADD3 R13, P0, PT, R3, UR6, RZ ;  /* 0x00000006030d7c10 */ /* 0x000fc6000ff1e0ff */
[----:B------:R-:W-:Y:S01]  /*3b40*/  IMAD.MOV R8, RZ, RZ, -R2 ;  /* 0x000000ffff087224 */ /* 0x000fe200078e0a02 */
[----:B0-----:R-:W-:-:S04]  /*3b50*/  LEA R9, P1, R3, UR10, 0x2 ;  /* 0x0000000a03097c11 */ /* 0x001fc8000f8210ff */
[----:B------:R-:W-:Y:S02]  /*3b60*/  LEA.HI.X R3, R3, UR11, R14, 0x2, P1 ;  /* 0x0000000b03037c11 */ /* 0x000fe400088f140e */
[----:B------:R-:W-:-:S07]  /*3b70*/  IADD3.X R14, PT, PT, R14, UR7, RZ, P0, !PT ;  /* 0x000000070e0e7c10 */ /* 0x000fce00087fe4ff */
.L_x_311:
        /* <DEDUP_REMOVED lines=25> */
.L_x_310:
[----:B------:R-:W-:Y:S05]  /*3d10*/  BSYNC.RECONVERGENT B3 ;  /* 0x0000000000037941 */ /* 0x000fea0003800200 */
.L_x_309:
[----:B------:R-:W-:Y:S01]  /*3d20*/  IADD3 R13, P0, PT, R13, 0x100, RZ ;  /* 0x000001000d0d7810 */ /* 0x000fe20007f1e0ff */
[----:B------:R-:W-:Y:S02]  /*3d30*/  VIADD R12, R12, 0x100 ;  /* 0x000001000c0c7836 */ /* 0x000fe40000000000 */
[----:B------:R-:W-:Y:S02]  /*3d40*/  IMAD.X R3, RZ, RZ, R3, P3 ;  /* 0x000000ffff037224 */ /* 0x000fe400018e0603 */
[----:B------:R-:W-:Y:S01]  /*3d50*/  IMAD.X R14, RZ, RZ, R14, P0 ;  /* 0x000000ffff0e7224 */ /* 0x000fe200000e060e */
[----:B------:R-:W-:Y:S07]  /*3d60*/  @P2 BRA `(.L_x_311) ;  /* 0xfffffffc00842947 */ /* 0x000fee000383ffff */
.L_x_308:
[----:B------:R-:W-:Y:S05]  /*3d70*/  BSYNC.RECONVERGENT B2 ;  /* 0x0000000000027941 */ /* 0x000fea0003800200 */
.L_x_307:
[----:B------:R-:W-:-:S13]  /*3d80*/  ISETP.GE.U32.AND P0, PT, R15, 0x300, PT ;  /* 0x000003000f00780c */ /* 0x000fda0003f06070 */
[----:B------:R-:W-:Y:S05]  /*3d90*/  @!P0 BRA `(.L_x_306) ;  /* 0x0000000400888947 */ /* 0x000fea0003800000 */
[----:B------:R-:W0:Y:S01]  /*3da0*/  LDC.64 R2, c[0x0][0x380] ;  /* 0x0000e000ff027b82 */ /* 0x000e220000000a00 */
[----:B------:R-:W-:-:S07]  /*3db0*/  VIADD R12, R12, 0x200 ;  /* 0x000002000c0c7836 */ /* 0x000fce0000000000 */
[----:B------:R-:W1:Y:S02]  /*3dc0*/  LDC.64 R8, c[0x0][0x388] ;  /* 0x0000e200ff087b82 */ /* 0x000e640000000a00 */
.L_x_320:
        /* <DEDUP_REMOVED lines=29> */
.L_x_313:
[----:B------:R-:W-:Y:S05]  /*3fa0*/  BSYNC.RECONVERGENT B2 ;  /* 0x0000000000027941 */ /* 0x000fea0003800200 */
.L_x_312:
        /* <DEDUP_REMOVED lines=20> */
.L_x_315:
[----:B------:R-:W-:Y:S05]  /*40f0*/  BSYNC.RECONVERGENT B2 ;  /* 0x0000000000027941 */ /* 0x000fea0003800200 */
.L_x_314:
        /* <DEDUP_REMOVED lines=20> */
.L_x_317:
[----:B------:R-:W-:Y:S05]  /*4240*/  BSYNC.RECONVERGENT B2 ;  /* 0x0000000000027941 */ /* 0x000fea0003800200 */
.L_x_316:
        /* <DEDUP_REMOVED lines=18> */
.L_x_319:
[----:B------:R-:W-:Y:S05]  /*4370*/  BSYNC.RECONVERGENT B2 ;  /* 0x0000000000027941 */ /* 0x000fea0003800200 */
.L_x_318:
[C---:B------:R-:W-:Y:S02]  /*4380*/  VIADD R14, R12.reuse, 0x200 ;  /* 0x000002000c0e7836 */ /* 0x040fe40000000000 */
[----:B------:R-:W-:-:S03]  /*4390*/  VIADD R12, R12, 0x400 ;  /* 0x000004000c0c7836 */ /* 0x000fc60000000000 */
[----:B------:R-:W-:-:S13]  /*43a0*/  ISETP.GE.AND P0, PT, R14, R11, PT ;  /* 0x0000000b0e00720c */ /* 0x000fda0003f06270 */
[----:B------:R-:W-:Y:S05]  /*43b0*/  @!P0 BRA `(.L_x_320) ;  /* 0xfffffff800848947 */ /* 0x000fea000383ffff */
.L_x_306:
[----:B------:R-:W-:Y:S05]  /*43c0*/  BSYNC.RECONVERGENT B1 ;  /* 0x0000000000017941 */ /* 0x000fea0003800200 */
.L_x_305:
        /* <DEDUP_REMOVED lines=31> */
.L_x_322:
[----:B------:R-:W-:Y:S05]  /*45c0*/  BSYNC.RECONVERGENT B1 ;  /* 0x0000000000017941 */ /* 0x000fea0003800200 */
.L_x_321:
        /* <DEDUP_REMOVED lines=24> */
.L_x_324:
[----:B------:R-:W-:Y:S05]  /*4750*/  BSYNC.RECONVERGENT B1 ;  /* 0x0000000000017941 */ /* 0x000fea0003800200 */
.L_x_323:
[----:B0-----:R0:W4:Y:S01]  /*4760*/  SHFL.DOWN PT, R8, R3, 0x4, 0x1f ;  /* 0x08801f0003087f89 */ /* 0x00112200000e0000 */
[----:B------:R-:W-:Y:S01]  /*4770*/  BSSY.RECONVERGENT B1, `(.L_x_325) ;  /* 0x0000017000017945 */ /* 0x000fe20003800200 */
[----:B------:R-:W-:Y:S02]  /*4780*/  IMAD.MOV.U32 R2, RZ, RZ, R3 ;  /* 0x000000ffff027224 */ /* 0x000fe400078e0003 */
[----:B-1----:R0:W1:Y:S01]  /*4790*/  SHFL.DOWN PT, R9, R4, 0x4, 0x1f ;  /* 0x08801f0004097f89 */ /* 0x00206200000e0000 */
[----:B--2---:R-:W-:Y:S02]  /*47a0*/  IMAD.MOV.U32 R6, RZ, RZ, R4 ;  /* 0x000000ffff067224 */ /* 0x004fe400078e0004 */
[----:B------:R-:W-:Y:S01]  /*47b0*/  IMAD.MOV.U32 R7, RZ, RZ, R5 ;  /* 0x000000ffff077224 */ /* 0x000fe200078e0005 */
[----:B------:R0:W2:Y:S01]  /*47c0*/  SHFL.DOWN PT, R10, R5, 0x4, 0x1f ;  /* 0x08801f00050a7f89 */ /* 0x0000a200000e0000 */
[----:B------:R-:W-:Y:S05]  /*47d0*/  @P5 BRA `(.L_x_326) ;  /* 0x0000000000405947 */ /* 0x000fea0003800000 */
[----:B----4-:R-:W-:Y:S01]  /*47e0*/  ISETP.GE.AND P0, PT, R3, R8, PT ;  /* 0x000000080300720c */ /* 0x010fe20003f06270 */
[----:B------:R-:W-:Y:S02]  /*47f0*/  IMAD.MOV.U32 R2, RZ, RZ, R8 ;  /* 0x000000ffff027224 */ /* 0x000fe400078e0008 */
[----:B-1----:R-:W-:Y:S02]  /*4800*/  IMAD.MOV.U32 R6, RZ, RZ, R9 ;  /* 0x000000ffff067224 */ /* 0x002fe400078e0009 */
[----:B--2---:R-:W-:-:S08]  /*4810*/  IMAD.MOV.U32 R7, RZ, RZ, R10 ;  /* 0x000000ffff077224 */ /* 0x004fd000078e000a */
        /* <DEDUP_REMOVED lines=12> */
.L_x_326:
[----:B------:R-:W-:Y:S05]  /*48e0*/  BSYNC.RECONVERGENT B1 ;  /* 0x0000000000017941 */ /* 0x000fea0003800200 */
.L_x_325:
[----:B-1----:R1:W1:Y:S01]  /*48f0*/  SHFL.DOWN PT, R9, R2, 0x8, 0x1f ;  /* 0x09001f0002097f89 */ /* 0x00226200000e0000 */
[----:B------:R-:W-:Y:S01]  /*4900*/  BSSY.RECONVERGENT B1, `(.L_x_327) ;  /* 0x0000017000017945 */ /* 0x000fe20003800200 */
[----:B0-----:R-:W-:Y:S02]  /*4910*/  IMAD.MOV.U32 R3, RZ, RZ, R2 ;  /* 0x000000ffff037224 */ /* 0x001fe400078e0002 */
[----:B---3--:R0:W3:Y:S01]  /*4920*/  SHFL.DOWN PT, R11, R6, 0x8, 0x1f ;  /* 0x09001f00060b7f89 */ /* 0x0080e200000e0000 */
[----:B------:R-:W-:Y:S02]  /*4930*/  IMAD.MOV.U32 R4, RZ, RZ, R6 ;  /* 0x000000ffff047224 */ /* 0x000fe400078e0006 */
[----:B------:R-:W-:Y:S01]  /*4940*/  IMAD.MOV.U32 R5, RZ, RZ, R7 ;  /* 0x000000ffff057224 */ /* 0x000fe200078e0007 */
[----:B----4-:R0:W4:Y:S01]  /*4950*/  SHFL.DOWN PT, R8, R7, 0x8, 0x1f ;  /* 0x09001f0007087f89 */ /* 0x01012200000e0000 */
[----:B------:R-:W-:Y:S05]  /*4960*/  @P4 BRA `(.L_x_328) ;  /* 0x0000000000404947 */ /* 0x000fea0003800000 */
[----:B-1----:R-:W-:Y:S01]  /*4970*/  ISETP.GE.AND P0, PT, R2, R9, PT ;  /* 0x000000090200720c */ /* 0x002fe20003f06270 */
        /* <DEDUP_REMOVED lines=15> */
.L_x_328:
[----:B------:R-:W-:Y:S05]  /*4a70*/  BSYNC.RECONVERGENT B1 ;  /* 0x0000000000017941 */ /* 0x000fea0003800200 */
.L_x_327:
[----:B-1----:R1:W1:Y:S01]  /*4a80*/  SHFL.DOWN PT, R2, R3, 0x10, 0x1f ;  /* 0x0a001f0003027f89 */ /* 0x00226200000e0000 */
[----:B------:R-:W-:Y:S01]  /*4a90*/  BSSY.RECONVERGENT B1, `(.L_x_329) ;  /* 0x0000017000017945 */ /* 0x000fe20003800200 */
[----:B----4-:R-:W-:Y:S02]  /*4aa0*/  IMAD.MOV.U32 R8, RZ, RZ, R3 ;  /* 0x000000ffff087224 */ /* 0x010fe400078e0003 */
[----:B------:R4:W1:Y:S01]  /*4ab0*/  SHFL.DOWN PT, R9, R4, 0x10, 0x1f ;  /* 0x0a001f0004097f89 */ /* 0x00086200000e0000 */
[----:B0-----:R-:W-:Y:S02]  /*4ac0*/  IMAD.MOV.U32 R7, RZ, RZ, R4 ;  /* 0x000000ffff077224 */ /* 0x001fe400078e0004 */
[----:B------:R-:W-:Y:S01]  /*4ad0*/  IMAD.MOV.U32 R6, RZ, RZ, R5 ;  /* 0x000000ffff067224 */ /* 0x000fe200078e0005 */
[----:B--2---:R4:W0:Y:S01]  /*4ae0*/  SHFL.DOWN PT, R10, R5, 0x10, 0x1f ;  /* 0x0a001f00050a7f89 */ /* 0x00482200000e0000 */
[----:B------:R-:W-:Y:S05]  /*4af0*/  @P3 BRA `(.L_x_330) ;  /* 0x0000000000403947 */ /* 0x000fea0003800000 */
[----:B-1----:R-:W-:Y:S01]  /*4b00*/  ISETP.GE.AND P0, PT, R3, R2, PT ;  /* 0x000000020300720c */ /* 0x002fe20003f06270 */
        /* <DEDUP_REMOVED lines=15> */
.L_x_330:
[----:B------:R-:W-:Y:S05]  /*4c00*/  BSYNC.RECONVERGENT B1 ;  /* 0x0000000000017941 */ /* 0x000fea0003800200 */
.L_x_329:
[----:B------:R-:W-:Y:S04]  /*4c10*/  BSSY.RECONVERGENT B1, `(.L_x_331) ;  /* 0x000000c000017945 */ /* 0x000fe80003800200 */
[----:B------:R-:W-:Y:S05]  /*4c20*/  @P2 BRA `(.L_x_332) ;  /* 0x0000000000282947 */ /* 0x000fea0003800000 */
[----:B----4-:R-:W2:Y:S01]  /*4c30*/  S2R R4, SR_CgaCtaId ;  /* 0x0000000000047919 */ /* 0x010ea20000008800 */
[----:B-1----:R-:W-:Y:S02]  /*4c40*/  MOV R3, 0x400 ;  /* 0x0000040000037802 */ /* 0x002fe40000000f00 */
        /* <DEDUP_REMOVED lines=8> */
.L_x_332:
[----:B------:R-:W-:Y:S05]  /*4cd0*/  BSYNC.RECONVERGENT B1 ;  /* 0x0000000000017941 */ /* 0x000fea0003800200 */
.L_x_331:
[----:B------:R-:W-:Y:S01]  /*4ce0*/  BAR.SYNC.DEFER_BLOCKING 0x0 ;  /* 0x0000000000007b1d */ /* 0x000fe20000010000 */
[----:B------:R-:W-:-:S13]  /*4cf0*/  ISETP.NE.AND P1, PT, R0, RZ, PT ;  /* 0x000000ff0000720c */ /* 0x000fda0003f25270 */
[----:B------:R-:W-:Y:S05]  /*4d00*/  @P1 BRA `(.L_x_266) ;  /* 0x0000000800341947 */ /* 0x000fea0003800000 */
[----:B-12---:R-:W1:Y:S01]  /*4d10*/  S2R R3, SR_CgaCtaId ;  /* 0x0000000000037919 */ /* 0x006e620000008800 */
[----:B------:R-:W-:Y:S01]  /*4d20*/  MOV R0, 0x400 ;  /* 0x0000040000007802 */ /* 0x000fe20000000f00 */
[----:B------:R-:W-:Y:S03]  /*4d30*/  BSSY.RECONVERGENT B1, `(.L_x_333) ;  /* 0x0000016000017945 */ /* 0x000fe60003800200 */
[----:B-1----:R-:W-:-:S05]  /*4d40*/  LEA R24, R3, R0, 0x18 ;  /* 0x0000000003187211 */ /* 0x002fca00078ec0ff */
[----:B------:R-:W1:Y:S04]  /*4d50*/  LDS R3, [R24+0x18] ;  /* 0x0000180018037984 */ /* 0x000e680000000800 */
[----:B----4-:R-:W2:Y:S04]  /*4d60*/  LDS.64 R4, [R24+0x20] ;  /* 0x0000200018047984 */ /* 0x010ea80000000a00 */
[----:B------:R4:W0:Y:S04]  /*4d70*/  LDS R18, [R24+0x28] ;  /* 0x0000280018127984 */ /* 0x0008280000000800 */
[----:B------:R4:W0:Y:S01]  /*4d80*/  LDS R16, [R24+0x38] ;  /* 0x0000380018107984 */ /* 0x0008220000000800 */
[----:B-1----:R-:W-:Y:S01]  /*4d90*/  ISETP.GE.AND P0, PT, R8, R3, PT ;  /* 0x000000030800720c */ /* 0x002fe20003f06270 */
[----:B------:R-:W-:-:S02]  /*4da0*/  IMAD.MOV.U32 R19, RZ, RZ, R3 ;  /* 0x000000ffff137224 */ /* 0x000fc400078e0003 */
[----:B--2---:R-:W-:Y:S02]  /*4db0*/  IMAD.MOV.U32 R21, RZ, RZ, R4 ;  /* 0x000000ffff157224 */ /* 0x004fe400078e0004 */
[----:B------:R-:W-:-:S08]  /*4dc0*/  IMAD.MOV.U32 R20, RZ, RZ, R5 ;  /* 0x000000ffff147224 */ /* 0x000fd000078e0005 */
[----:B0---4-:R-:W-:Y:S05]  /*4dd0*/  @!P0 BRA `(.L_x_334) ;  /* 0x00000000002c8947 */ /* 0x011fea0003800000 */
        /* <DEDUP_REMOVED lines=11> */
.L_x_334:
[----:B------:R-:W-:Y:S05]  /*4e90*/  BSYNC.RECONVERGENT B1 ;  /* 0x0000000000017941 */ /* 0x000fea0003800200 */
.L_x_333:
        /* <DEDUP_REMOVED lines=27> */
.L_x_336:
[----:B------:R-:W-:Y:S05]  /*5050*/  BSYNC.RECONVERGENT B1 ;  /* 0x0000000000017941 */ /* 0x000fea0003800200 */
.L_x_335:
        /* <DEDUP_REMOVED lines=17> */
.L_x_338:
[----:B------:R-:W-:Y:S05]  /*5170*/  BSYNC.RECONVERGENT B1 ;  /* 0x0000000000017941 */ /* 0x000fea0003800200 */
.L_x_337:
        /* <DEDUP_REMOVED lines=17> */
.L_x_340:
[----:B------:R-:W-:Y:S05]  /*5290*/  BSYNC.RECONVERGENT B1 ;  /* 0x0000000000017941 */ /* 0x000fea0003800200 */
.L_x_339:
        /* <DEDUP_REMOVED lines=17> */
.L_x_342:
[----:B------:R-:W-:Y:S05]  /*53b0*/  BSYNC.RECONVERGENT B1 ;  /* 0x0000000000017941 */ /* 0x000fea0003800200 */
.L_x_341:
        /* <DEDUP_REMOVED lines=17> */
.L_x_344:
[----:B------:R-:W-:Y:S05]  /*54d0*/  BSYNC.RECONVERGENT B1 ;  /* 0x0000000000017941 */ /* 0x000fea0003800200 */
.L_x_343:
        /* <DEDUP_REMOVED lines=16> */
.L_x_266:
[----:B------:R-:W-:Y:S05]  /*55e0*/  BSYNC.RECONVERGENT B0 ;  /* 0x0000000000007941 */ /* 0x000fea0003800200 */
.L_x_233:
[----:B------:R-:W-:Y:S05]  /*55f0*/  @P1 EXIT ;  /* 0x000000000000194d */ /* 0x000fea0003800000 */
[----:B01234-:R-:W0:Y:S01]  /*5600*/  LDC.64 R2, c[0x0][0x390] ;  /* 0x0000e400ff027b82 */ /* 0x01fe220000000a00 */
[----:B------:R-:W-:-:S04]  /*5610*/  LOP3.LUT R7, R7, R6, RZ, 0x3c, !PT ;  /* 0x0000000607077212 */ /* 0x000fc800078e3cff */
[----:B------:R-:W-:-:S04]  /*5620*/  LOP3.LUT R6, R7, R6, RZ, 0x3c, !PT ;  /* 0x0000000607067212 */ /* 0x000fc800078e3cff */
[----:B------:R-:W-:-:S05]  /*5630*/  LOP3.LUT R7, R7, R6, RZ, 0x3c, !PT ;  /* 0x0000000607077212 */ /* 0x000fca00078e3cff */
[----:B0-----:R-:W-:Y:S04]  /*5640*/  STG.E.64 desc[UR8][R2.64+0x8], R6 ;  /* 0x0000080602007986 */ /* 0x001fe8000c101b08 */
[----:B------:R-:W-:Y:S01]  /*5650*/  STG.E desc[UR8][R2.64], R8 ;  /* 0x0000000802007986 */ /* 0x000fe2000c101908 */
[----:B------:R-:W-:Y:S05]  /*5660*/  EXIT ;  /* 0x000000000000794d */ /* 0x000fea0003800000 */
.L_x_345:
        /* <DEDUP_REMOVED lines=9> */
.L_x_777:


//--------------------- .text._ZN6thrust24THRUST_300001_SM_1000_NS8cuda_cub4core6detail13_kernel_agentINS1_8__reduce11ReduceAgentIPN4cuda3std3__45tupleIJilEEESC_SB_iNS1_9__extrema9arg_max_fIilNS9_4lessIiEEEEEEJSC_SC_iSH_EEEvDpT0_ --------------------------
	.section	.text._ZN6thrust24THRUST_300001_SM_1000_NS8cuda_cub4core6detail13_kernel_agentINS1_8__reduce11ReduceAgentIPN4cuda3std3__45tupleIJilEEESC_SB_iNS1_9__extrema9arg_max_fIilNS9_4lessIiEEEEEEJSC_SC_iSH_EEEvDpT0_,"ax",@progbits
	.align	128
        .global         _ZN6thrust24THRUST_300001_SM_1000_NS8cuda_cub4core6detail13_kernel_agentINS1_8__reduce11ReduceAgentIPN4cuda3std3__45tupleIJilEEESC_SB_iNS1_9__extrema9arg_max_fIilNS9_4lessIiEEEEEEJSC_SC_iSH_EEEvDpT0_
        .type           _ZN6thrust24THRUST_300001_SM_1000_NS8cuda_cub4core6detail13_kernel_agentINS1_8__reduce11ReduceAgentIPN4cuda3std3__45tupleIJilEEESC_SB_iNS1_9__extrema9arg_max_fIilNS9_4lessIiEEEEEEJSC_SC_iSH_EEEvDpT0_,@function
        .size           _ZN6thrust24THRUST_300001_SM_1000_NS8cuda_cub4core6detail13_kernel_agentINS1_8__reduce11ReduceAgentIPN4cuda3std3__45tupleIJilEEESC_SB_iNS1_9__extrema9arg_max_fIilNS9_4lessIiEEEEEEJSC_SC_iSH_EEEvDpT0_,(.L_x_778 - _ZN6thrust24THRUST_300001_SM_1000_NS8cuda_cub4core6detail13_kernel_agentINS1_8__reduce11ReduceAgentIPN4cuda3std3__45tupleIJilEEESC_SB_iNS1_9__extrema9arg_max_fIilNS9_4lessIiEEEEEEJSC_SC_iSH_EEEvDpT0_)
        .other          _ZN6thrust24THRUST_300001_SM_1000_NS8cuda_cub4core6detail13_kernel_agentINS1_8__reduce11ReduceAgentIPN4cuda3std3__45tupleIJilEEESC_SB_iNS1_9__extrema9arg_max_fIilNS9_4lessIiEEEEEEJSC_SC_iSH_EEEvDpT0_,@"STO_CUDA_ENTRY STV_DEFAULT"
_ZN6thrust24THRUST_300001_SM_1000_NS8cuda_cub4core6detail13_kernel_agentINS1_8__reduce11ReduceAgentIPN4cuda3std3__45tupleIJilEEESC_SB_iNS1_9__extrema9arg_max_fIilNS9_4lessIiEEEEEEJSC_SC_iSH_EEEvDpT0_:
.text._ZN6thrust24THRUST_300001_SM_1000_NS8cuda_cub4core6detail13_kernel_agentINS1_8__reduce11ReduceAgentIPN4cuda3std3__45tupleIJilEEESC_SB_iNS1_9__extrema9arg_max_fIilNS9_4lessIiEEEEEEJSC_SC_iSH_EEEvDpT0_:
        /* <DEDUP_REMOVED lines=21> */
.L_x_349:
[----:B0-----:R-:W-:Y:S05]  /*0150*/  BSYNC.RECONVERGENT B1 ;  /* 0x0000000000017941 */ /* 0x001fea0003800200 */
.L_x_348:
        /* <DEDUP_REMOVED lines=15> */
.L_x_356:
        /* <DEDUP_REMOVED lines=28> */
.L_x_355:
[----:B------:R-:W-:Y:S05]  /*0410*/  BSYNC.RECONVERGENT B3 ;  /* 0x0000000000037941 */ /* 0x000fea0003800200 */
.L_x_354:
[----:B------:R-:W-:Y:S02]  /*0420*/  IMAD.X R7, RZ, RZ, R7, P3 ;  /* 0x000000ffff077224 */ /* 0x000fe400018e0607 */
[----:B------:R-:W-:Y:S01]  /*0430*/  VIADD R5, R5, 0x100 ;  /* 0x0000010005057836 */ /* 0x000fe20000000000 */
[----:B------:R-:W-:Y:S06]  /*0440*/  @P2 BRA `(.L_x_356) ;  /* 0xfffffffc00802947 */ /* 0x000fec000383ffff */
.L_x_353:
[----:B------:R-:W-:Y:S05]  /*0450*/  BSYNC.RECONVERGENT B2 ;  /* 0x0000000000027941 */ /* 0x000fea0003800200 */
.L_x_352:
[----:B------:R-:W0:Y:S01]  /*0460*/  LDC.64 R8, c[0x0][0x380] ;  /* 0x0000e000ff087b82 */ /* 0x000e220000000a00 */
[----:B------:R-:W-:-:S13]  /*0470*/  ISETP.GE.U32.AND P0, PT, R12, 0x300, PT ;  /* 0x000003000c00780c */ /* 0x000fda0003f06070 */
[----:B------:R-:W-:Y:S05]  /*0480*/  @!P0 BRA `(.L_x_351) ;  /* 0x0000000400588947 */ /* 0x000fea0003800000 */
.L_x_365:
        /* <DEDUP_REMOVED lines=26> */
.L_x_358:
[----:B------:R-:W-:Y:S05]  /*0630*/  BSYNC.RECONVERGENT B2 ;  /* 0x0000000000027941 */ /* 0x000fea0003800200 */
.L_x_357:
        /* <DEDUP_REMOVED lines=17> */
.L_x_360:
[----:B------:R-:W-:Y:S05]  /*0750*/  BSYNC.RECONVERGENT B2 ;  /* 0x0000000000027941 */ /* 0x000fea0003800200 */
.L_x_359:
        /* <DEDUP_REMOVED lines=17> */
.L_x_362:
[----:B------:R-:W-:Y:S05]  /*0870*/  BSYNC.RECONVERGENT B2 ;  /* 0x0000000000027941 */ /* 0x000fea0003800200 */
.L_x_361:
        /* <DEDUP_REMOVED lines=19> */
.L_x_364:
[----:B------:R-:W-:Y:S05]  /*09b0*/  BSYNC.RECONVERGENT B2 ;  /* 0x0000000000027941 */ /* 0x000fea0003800200 */
.L_x_363:
[----:B------:R-:W-:-:S05]  /*09c0*/  VIADD R5, R5, 0x400 ;  /* 0x0000040005057836 */ /* 0x000fca0000000000 */
[----:B------:R-:W-:-:S13]  /*09d0*/  ISETP.GE.AND P0, PT, R5, UR5, PT ;  /* 0x0000000505007c0c */ /* 0x000fda000bf06270 */
[----:B------:R-:W-:Y:S05]  /*09e0*/  @!P0 BRA `(.L_x_365) ;  /* 0xfffffff800a88947 */ /* 0x000fea000383ffff */
.L_x_351:
[----:B------:R-:W-:Y:S05]  /*09f0*/  BSYNC.RECONVERGENT B1 ;  /* 0x0000000000017941 */ /* 0x000fea0003800200 */
.L_x_350:
        /* <DEDUP_REMOVED lines=31> */
.L_x_368:
[----:B------:R-:W-:Y:S05]  /*0bf0*/  BSYNC.RECONVERGENT B1 ;  /* 0x0000000000017941 */ /* 0x000fea0003800200 */
.L_x_367:
        /* <DEDUP_REMOVED lines=27> */
.L_x_370:
[----:B------:R-:W-:Y:S05]  /*0db0*/  BSYNC.RECONVERGENT B1 ;  /* 0x0000000000017941 */ /* 0x000fea0003800200 */
.L_x_369:
        /* <DEDUP_REMOVED lines=24> */
.L_x_372:
[----:B------:R-:W-:Y:S05]  /*0f40*/  BSYNC.RECONVERGENT B1 ;  /* 0x0000000000017941 */ /* 0x000fea0003800200 */
.L_x_371:
        /* <DEDUP_REMOVED lines=24> */
.L_x_374:
[----:B------:R-:W-:Y:S05]  /*10d0*/  BSYNC.RECONVERGENT B1 ;  /* 0x0000000000017941 */ /* 0x000fea0003800200 */
.L_x_373:
        /* <DEDUP_REMOVED lines=24> */
.L_x_376:
[----:B------:R-:W-:Y:S05]  /*1260*/  BSYNC.RECONVERGENT B1 ;  /* 0x0000000000017941 */ /* 0x000fea0003800200 */
.L_x_375:
        /* <DEDUP_REMOVED lines=12> */
.L_x_378:
[----:B------:R-:W-:Y:S05]  /*1330*/  BSYNC.RECONVERGENT B1 ;  /* 0x0000000000017941 */ /* 0x000fea0003800200 */
.L_x_377:
        /* <DEDUP_REMOVED lines=27> */
.L_x_381:
[----:B------:R-:W-:Y:S05]  /*14f0*/  BSYNC.RECONVERGENT B1 ;  /* 0x0000000000017941 */ /* 0x000fea0003800200 */
.L_x_380:
        /* <DEDUP_REMOVED lines=27> */
.L_x_383:
[----:B------:R-:W-:Y:S05]  /*16b0*/  BSYNC.RECONVERGENT B1 ;  /* 0x0000000000017941 */ /* 0x000fea0003800200 */
.L_x_382:
        /* <DEDUP_REMOVED lines=17> */
.L_x_385:
[----:B------:R-:W-:Y:S05]  /*17d0*/  BSYNC.RECONVERGENT B1 ;  /* 0x0000000000017941 */ /* 0x000fea0003800200 */
.L_x_384:
        /* <DEDUP_REMOVED lines=17> */
.L_x_387:
[----:B------:R-:W-:Y:S05]  /*18f0*/  BSYNC.RECONVERGENT B1 ;  /* 0x0000000000017941 */ /* 0x000fea0003800200 */
.L_x_386:
        /* <DEDUP_REMOVED lines=17> */
.L_x_389:
[----:B------:R-:W-:Y:S05]  /*1a10*/  BSYNC.RECONVERGENT B1 ;  /* 0x0000000000017941 */ /* 0x000fea0003800200 */
.L_x_388:
        /* <DEDUP_REMOVED lines=17> */
.L_x_391:
[----:B------:R-:W-:Y:S05]  /*1b30*/  BSYNC.RECONVERGENT B1 ;  /* 0x0000000000017941 */ /* 0x000fea0003800200 */
.L_x_390:
        /* <DEDUP_REMOVED lines=18> */
.L_x_366:
        /* <DEDUP_REMOVED lines=40> */
.L_x_393:
[----:B------:R-:W-:Y:S05]  /*1ee0*/  BSYNC.RECONVERGENT B1 ;  /* 0x0000000000017941 */ /* 0x000fea0003800200 */
.L_x_392:
        /* <DEDUP_REMOVED lines=25> */
.L_x_395:
[----:B------:R-:W-:Y:S05]  /*2080*/  BSYNC.RECONVERGENT B1 ;  /* 0x0000000000017941 */ /* 0x000fea0003800200 */
.L_x_394:
        /* <DEDUP_REMOVED lines=24> */
.L_x_397:
[----:B------:R-:W-:Y:S05]  /*2210*/  BSYNC.RECONVERGENT B1 ;  /* 0x0000000000017941 */ /* 0x000fea0003800200 */
.L_x_396:
        /* <DEDUP_REMOVED lines=24> */
.L_x_399:
[----:B------:R-:W-:Y:S05]  /*23a0*/  BSYNC.RECONVERGENT B1 ;  /* 0x0000000000017941 */ /* 0x000fea0003800200 */
.L_x_398:
        /* <DEDUP_REMOVED lines=24> */
.L_x_401:
[----:B------:R-:W-:Y:S05]  /*2530*/  BSYNC.RECONVERGENT B1 ;  /* 0x0000000000017941 */ /* 0x000fea0003800200 */
.L_x_400:
        /* <DEDUP_REMOVED lines=12> */
.L_x_403:
[----:B------:R-:W-:Y:S05]  /*2600*/  BSYNC.RECONVERGENT B1 ;  /* 0x0000000000017941 */ /* 0x000fea0003800200 */
.L_x_402:
        /* <DEDUP_REMOVED lines=30> */
.L_x_405:
[----:B------:R-:W-:Y:S05]  /*27f0*/  BSYNC.RECONVERGENT B1 ;  /* 0x0000000000017941 */ /* 0x000fea0003800200 */
.L_x_404:
        /* <DEDUP_REMOVED lines=27> */
.L_x_407:
[----:B------:R-:W-:Y:S05]  /*29b0*/  BSYNC.RECONVERGENT B1 ;  /* 0x0000000000017941 */ /* 0x000fea0003800200 */
.L_x_406:
        /* <DEDUP_REMOVED lines=27> */
.L_x_409:
[----:B------:R-:W-:Y:S05]  /*2b70*/  BSYNC.RECONVERGENT B1 ;  /* 0x0000000000017941 */ /* 0x000fea0003800200 */
.L_x_408:
        /* <DEDUP_REMOVED lines=27> */
.L_x_411:
[----:B------:R-:W-:Y:S05]  /*2d30*/  BSYNC.RECONVERGENT B1 ;  /* 0x0000000000017941 */ /* 0x000fea0003800200 */
.L_x_410:
        /* <DEDUP_REMOVED lines=27> */
.L_x_413:
[----:B------:R-:W-:Y:S05]  /*2ef0*/  BSYNC.RECONVERGENT B1 ;  /* 0x0000000000017941 */ /* 0x000fea0003800200 */
.L_x_412:
        /* <DEDUP_REMOVED lines=27> */
.L_x_415:
[----:B------:R-:W-:Y:S05]  /*30b0*/  BSYNC.RECONVERGENT B1 ;  /* 0x0000000000017941 */ /* 0x000fea0003800200 */
.L_x_414:
        /* <DEDUP_REMOVED lines=28> */
.L_x_347:
        /* <DEDUP_REMOVED lines=12> */
[----:B------:R-:W5:Y:S01]  /*3340*/  LDG.E.64.CONSTANT R2, desc[UR6][R6.64+0x4008] ;  /* 0x0040080606027981 */ /* 0x000f62000c1e9b00 */
[----:B------:R-:W-:Y:S01]  /*3350*/  UISETP.GE.U32.AND UP0, UPT, UR4, 0xa00, UPT ;  /* 0x00000a000400788c */ /* 0x000fe2000bf06070 */
[----:B------:R-:W-:Y:S01]  /*3360*/  IMAD.MOV.U32 R19, RZ, RZ, 0x500 ;  /* 0x00000500ff137424 */ /* 0x000fe200078e00ff */
        /* <DEDUP_REMOVED lines=29> */
[----:B------:R-:W0:Y:S01]  /*3540*/  LDC.64 R6, c[0x0][0x380] ;  /* 0x0000e000ff067b82 */ /* 0x000e220000000a00 */
[----:B------:R-:W-:Y:S01]  /*3550*/  IMAD.MOV.U32 R23, RZ, RZ, R2 ;  /* 0x000000ffff177224 */ /* 0x000fe200078e0002 */
[----:B------:R-:W1:Y:S01]  /*3560*/  LDCU UR4, c[0x0][0x390] ;  /* 0x00007200ff0477ac */ /* 0x000e620008000800 */
[----:B------:R-:W-:Y:S02]  /*3570*/  IMAD.MOV.U32 R24, RZ, RZ, R3 ;  /* 0x000000ffff187224 */ /* 0x000fe400078e0003 */
[----:B------:R-:W-:Y:S02]  /*3580*/  IMAD.MOV.U32 R18, RZ, RZ, R4 ;  /* 0x000000ffff127224 */ /* 0x000fe400078e0004 */
[----:B------:R-:W-:-:S07]  /*3590*/  IMAD.MOV.U32 R5, RZ, RZ, 0x500 ;  /* 0x00000500ff057424 */ /* 0x000fce00078e00ff */
.L_x_417:
[----:B------:R-:W-:-:S04]  /*35a0*/  IMAD.IADD R17, R0, 0x1, R5 ;  /* 0x0000000100117824 */ /* 0x000fc800078e0205 */
[----:B0-----:R-:W-:-:S05]  /*35b0*/  IMAD.WIDE.U32 R16, R17, 0x10, R6 ;  /* 0x0000001011107825 */ /* 0x001fca00078e0006 */
        /* <DEDUP_REMOVED lines=36> */
[----:B------:R-:W-:Y:S01]  /*3800*/  @P2 SEL R14, R8, R14, P0 ;  /* 0x0000000e080e2207 */ /* 0x000fe20000000000 */
[C---:B------:R-:W-:Y:S01]  /*3810*/  VIADD R8, R5.reuse, 0xa00 ;  /* 0x00000a0005087836 */ /* 0x040fe20000000000 */
[----:B------:R-:W-:Y:S01]  /*3820*/  ISETP.GE.AND P1, PT, R22, R4, PT ;  /* 0x000000041600720c */ /* 0x000fe20003f26270 */
[----:B------:R-:W-:Y:S01]  /*3830*/  VIADD R5, R5, 0x500 ;  /* 0x0000050005057836 */ /* 0x000fe20000000000 */
[----:B------:R-:W-:Y:S02]  /*3840*/  @P2 SEL R15, R9, R15, P0 ;  /* 0x0000000f090f2207 */ /* 0x000fe40000000000 */
[----:B-1----:R-:W-:-:S09]  /*3850*/  ISETP.GT.AND P2, PT, R8, UR4, PT ;  /* 0x0000000408007c0c */ /* 0x002fd2000bf44270 */
        /* <DEDUP_REMOVED lines=8> */
[----:B------:R-:W-:Y:S01]  /*38e0*/  IMAD.MOV.U32 R24, RZ, RZ, R3 ;  /* 0x000000ffff187224 */ /* 0x000fe200078e0003 */
[----:B------:R-:W-:Y:S06]  /*38f0*/  @!P2 BRA `(.L_x_417) ;  /* 0xfffffffc0028a947 */ /* 0x000fec000383ffff */
[----:B------:R-:W-:-:S07]  /*3900*/  IMAD.MOV.U32 R19, RZ, RZ, R5 ;  /* 0x000000ffff137224 */ /* 0x000fce00078e0005 */
.L_x_416:
[----:B------:R-:W-:-:S13]  /*3910*/  ISETP.GE.AND P0, PT, R19, UR4, PT ;  /* 0x0000000413007c0c */ /* 0x000fda000bf06270 */
        /* <DEDUP_REMOVED lines=12> */
[----:B------:R-:W0:Y:S01]  /*39e0*/  LDC.64 R6, c[0x0][0x380] ;  /* 0x0000e000ff067b82 */ /* 0x000e220000000a00 */
[----:B------:R-:W-:Y:S01]  /*39f0*/  LEA.HI R8, R14, 0x1, RZ, 0x18 ;  /* 0x000000010e087811 */ /* 0x000fe200078fc0ff */
[----:B------:R-:W-:Y:S02]  /*3a00*/  IMAD.IADD R13, R0, 0x1, R19 ;  /* 0x00000001000d7824 */ /* 0x000fe400078e0213 */
[----:B------:R-:W-:Y:S01]  /*3a10*/  IMAD.MOV.U32 R18, RZ, RZ, R0 ;  /* 0x000000ffff127224 */ /* 0x000fe200078e0000 */
[----:B------:R-:W-:-:S05]  /*3a20*/  LOP3.LUT R8, R8, 0x3, RZ, 0xc0, !PT ;  /* 0x0000000308087812 */ /* 0x000fca00078ec0ff */
[----:B------:R-:W-:-:S07]  /*3a30*/  IMAD.MOV R12, RZ, RZ, -R8 ;  /* 0x000000ffff0c7224 */ /* 0x000fce00078e0a08 */
.L_x_424:
[----:B0-----:R-:W-:-:S05]  /*3a40*/  IMAD.WIDE.U32 R10, R13, 0x10, R6 ;  /* 0x000000100d0a7825 */ /* 0x001fca00078e0006 */
[----:B------:R-:W2:Y:S04]  /*3a50*/  LDG.E.CONSTANT R21, desc[UR6][R10.64] ;  /* 0x000000060a157981 */ /* 0x000ea8000c1e9900 */
[----:B------:R-:W3:Y:S01]  /*3a60*/  LDG.E.64.CONSTANT R8, desc[UR6][R10.64+0x8] ;  /* 0x000008060a087981 */ /* 0x000ee2000c1e9b00 */
[----:B------:R-:W-:Y:S01]  /*3a70*/  VIADD R12, R12, 0x1 ;  /* 0x000000010c0c7836 */ /* 0x000fe20000000000 */
[----:B------:R-:W-:Y:S01]  /*3a80*/  BSSY.RECONVERGENT B3, `(.L_x_422) ;  /* 0x0000015000037945 */ /* 0x000fe20003800200 */
[----:B------:R-:W-:Y:S02]  /*3a90*/  IMAD.MOV.U32 R15, RZ, RZ, R2 ;  /* 0x000000ffff0f7224 */ /* 0x000fe400078e0002 */
        /* <DEDUP_REMOVED lines=19> */
.L_x_423:
[----:B------:R-:W-:Y:S05]  /*3bd0*/  BSYNC.RECONVERGENT B3 ;  /* 0x0000000000037941 */ /* 0x000fea0003800200 */
.L_x_422:
[----:B------:R-:W-:Y:S02]  /*3be0*/  VIADD R18, R18, 0x100 ;  /* 0x0000010012127836 */ /* 0x000fe40000000000 */
[----:B------:R-:W-:Y:S01]  /*3bf0*/  VIADD R13, R13, 0x100 ;  /* 0x000001000d0d7836 */ /* 0x000fe20000000000 */
[----:B------:R-:W-:Y:S06]  /*3c00*/  @P3 BRA `(.L_x_424) ;  /* 0xfffffffc008c3947 */ /* 0x000fec000383ffff */
.L_x_421:
[----:B------:R-:W-:Y:S05]  /*3c10*/  BSYNC.RECONVERGENT B2 ;  /* 0x0000000000027941 */ /* 0x000fea0003800200 */
.L_x_420:
[----:B------:R-:W-:-:S13]  /*3c20*/  ISETP.GE.U32.AND P0, PT, R14, 0x300, PT ;  /* 0x000003000e00780c */ /* 0x000fda0003f06070 */
[----:B------:R-:W-:Y:S05]  /*3c30*/  @!P0 BRA `(.L_x_419) ;  /* 0x0000000400888947 */ /* 0x000fea0003800000 */
[----:B------:R-:W0:Y:S01]  /*3c40*/  LDCU.64 UR8, c[0x0][0x380] ;  /* 0x00007000ff0877ac */ /* 0x000e220008000a00 */
[----:B------:R-:W1:Y:S01]  /*3c50*/  LDC.64 R6, c[0x0][0x380] ;  /* 0x0000e000ff067b82 */ /* 0x000e620000000a00 */
[C---:B------:R-:W-:Y:S01]  /*3c60*/  IADD3 R13, P0, PT, R18.reuse, R19, RZ ;  /* 0x00000013120d7210 */ /* 0x040fe20007f1e0ff */
[----:B------:R-:W-:-:S04]  /*3c70*/  IMAD.IADD R19, R18, 0x1, R19 ;  /* 0x0000000112137824 */ /* 0x000fc800078e0213 */
[----:B------:R-:W-:Y:S01]  /*3c80*/  IMAD.X R8, RZ, RZ, RZ, P0 ;  /* 0x000000ffff087224 */ /* 0x000fe200000e06ff */
[----:B0-----:R-:W-:-:S04]  /*3c90*/  LEA R12, P1, R13, UR8, 0x4 ;  /* 0x000000080d0c7c11 */ /* 0x001fc8000f8220ff */
[----:B------:R-:W-:Y:S02]  /*3ca0*/  IADD3 R12, P0, PT, R12, 0x3008, RZ ;  /* 0x000030080c0c7810 */ /* 0x000fe40007f1e0ff */
[----:B------:R-:W-:-:S05]  /*3cb0*/  LEA.HI.X R13, R13, UR9, R8, 0x4, P1 ;  /* 0x000000090d0d7c11 */ /* 0x000fca00088f2408 */
[----:B------:R-:W-:-:S07]  /*3cc0*/  IMAD.X R13, RZ, RZ, R13, P0 ;  /* 0x000000ffff0d7224 */ /* 0x000fce00000e060d */
.L_x_433:
[----:B-1----:R-:W-:-:S05]  /*3cd0*/  IMAD.WIDE.U32 R10, R19, 0x10, R6 ;  /* 0x00000010130a7825 */ /* 0x002fca00078e0006 */
[----:B------:R-:W2:Y:S04]  /*3ce0*/  LDG.E.CONSTANT R23, desc[UR6][R10.64] ;  /* 0x000000060a177981 */ /* 0x000ea8000c1e9900 */
[----:B------:R0:W3:Y:S02]  /*3cf0*/  LDG.E.64.CONSTANT R8, desc[UR6][R10.64+0x8] ;  /* 0x000008060a087981 */ /* 0x0000e4000c1e9b00 */
[----:B0-----:R-:W-:Y:S02]  /*3d00*/  IMAD.MOV.U32 R10, RZ, RZ, R12 ;  /* 0x000000ffff0a7224 */ /* 0x001fe400078e000c */
[----:B------:R-:W-:-:S05]  /*3d10*/  IMAD.MOV.U32 R11, RZ, RZ, R13 ;  /* 0x000000ffff0b7224 */ /* 0x000fca00078e000d */
        /* <DEDUP_REMOVED lines=16> */
[CC--:B------:R-:W-:Y:S02]  /*3e20*/  @P2 ISETP.LT.U32.AND P1, PT, R2.reuse, R8.reuse, PT ;  /* 0x000000080200220c */ /* 0x0c0fe40003f21070 */
[CC--:B------:R-:W-:Y:S02]  /*3e30*/  @P2 ISETP.GE.U32.AND P0, PT, R2.reuse, R8.reuse, PT ;  /* 0x000000080200220c */ /* 0x0c0fe40003f06070 */
[CC--:B------:R-:W-:Y:S02]  /*3e40*/  @P2 ISETP.LT.AND.EX P1, PT, R3.reuse, R9.reuse, PT, P1 ;  /* 0x000000090300220c */ /* 0x0c0fe40003f21310 */
[CC--:B------:R-:W-:Y:S02]  /*3e50*/  @P2 ISETP.GE.AND.EX P0, PT, R3.reuse, R9.reuse, PT, P0 ;  /* 0x000000090300220c */ /* 0x0c0fe40003f06300 */
[----:B------:R-:W-:Y:S02]  /*3e60*/  @P2 SEL R27, R2, R8, P1 ;  /* 0x00000008021b2207 */ /* 0x000fe40000800000 */
[----:B------:R-:W-:-:S02]  /*3e70*/  @P2 SEL R29, R3, R9, P1 ;  /* 0x00000009031d2207 */ /* 0x000fc40000800000 */
[----:B------:R-:W-:-:S07]  /*3e80*/  @P2 SEL R22, R4, R23, !P0 ;  /* 0x0000001704162207 */ /* 0x000fce0004000000 */
.L_x_426:
[----:B------:R-:W-:Y:S05]  /*3e90*/  BSYNC.RECONVERGENT B2 ;  /* 0x0000000000027941 */ /* 0x000fea0003800200 */
.L_x_425:
        /* <DEDUP_REMOVED lines=17> */
.L_x_428:
[----:B------:R-:W-:Y:S05]  /*3fb0*/  BSYNC.RECONVERGENT B2 ;  /* 0x0000000000027941 */ /* 0x000fea0003800200 */
.L_x_427:
        /* <DEDUP_REMOVED lines=17> */
.L_x_430:
[----:B------:R-:W-:Y:S05]  /*40d0*/  BSYNC.RECONVERGENT B2 ;  /* 0x0000000000027941 */ /* 0x000fea0003800200 */
.L_x_429:
        /* <DEDUP_REMOVED lines=17> */
.L_x_432:
[----:B------:R-:W-:Y:S05]  /*41f0*/  BSYNC.RECONVERGENT B2 ;  /* 0x0000000000027941 */ /* 0x000fea0003800200 */
.L_x_431:
[----:B------:R-:W-:Y:S01]  /*4200*/  VIADD R18, R18, 0x400 ;  /* 0x0000040012127836 */ /* 0x000fe20000000000 */
[----:B------:R-:W-:Y:S01]  /*4210*/  IADD3 R12, P1, PT, R10, 0x4000, RZ ;  /* 0x000040000a0c7810 */ /* 0x000fe20007f3e0ff */
[----:B------:R-:W-:-:S03]  /*4220*/  VIADD R19, R19, 0x400 ;  /* 0x0000040013137836 */ /* 0x000fc60000000000 */
[----:B------:R-:W-:Y:S01]  /*4230*/  ISETP.GE.AND P0, PT, R18, R5, PT ;  /* 0x000000051200720c */ /* 0x000fe20003f06270 */
[----:B------:R-:W-:-:S12]  /*4240*/  IMAD.X R13, RZ, RZ, R11, P1 ;  /* 0x000000ffff0d7224 */ /* 0x000fd800008e060b */
[----:B------:R-:W-:Y:S05]  /*4250*/  @!P0 BRA `(.L_x_433) ;  /* 0xfffffff8009c8947 */ /* 0x000fea000383ffff */
.L_x_419:
[----:B------:R-:W-:Y:S05]  /*4260*/  BSYNC.RECONVERGENT B1 ;  /* 0x0000000000017941 */ /* 0x000fea0003800200 */
.L_x_418:
        /* <DEDUP_REMOVED lines=31> */
.L_x_435:
[----:B------:R-:W-:Y:S05]  /*4460*/  BSYNC.RECONVERGENT B1 ;  /* 0x0000000000017941 */ /* 0x000fea0003800200 */
.L_x_434:
        /* <DEDUP_REMOVED lines=24> */
.L_x_437:
[----:B------:R-:W-:Y:S05]  /*45f0*/  BSYNC.RECONVERGENT B1 ;  /* 0x0000000000017941 */ /* 0x000fea0003800200 */
.L_x_436:
[----:B0-----:R0:W4:Y:S01]  /*4600*/  SHFL.DOWN PT, R5, R2, 0x4, 0x1f ;  /* 0x08801f0002057f89 */ /* 0x00112200000e0000 */
[----:B------:R-:W-:Y:S01]  /*4610*/  BSSY.RECONVERGENT B1, `(.L_x_438) ;  /* 0x0000017000017945 */ /* 0x000fe20003800200 */
[----:B--2---:R-:W-:Y:S02]  /*4620*/  IMAD.MOV.U32 R3, RZ, RZ, R2 ;  /* 0x000000ffff037224 */ /* 0x004fe400078e0002 */
[----:B------:R0:W2:Y:S01]  /*4630*/  SHFL.DOWN PT, R9, R4, 0x4, 0x1f ;  /* 0x08801f0004097f89 */ /* 0x0000a200000e0000 */
[----:B------:R-:W-:Y:S02]  /*4640*/  IMAD.MOV.U32 R6, RZ, RZ, R4 ;  /* 0x000000ffff067224 */ /* 0x000fe400078e0004 */
[----:B------:R-:W-:Y:S01]  /*4650*/  IMAD.MOV.U32 R7, RZ, RZ, R8 ;  /* 0x000000ffff077224 */ /* 0x000fe200078e0008 */
[----:B------:R0:W0:Y:S01]  /*4660*/  SHFL.DOWN PT, R11, R8, 0x4, 0x1f ;  /* 0x08801f00080b7f89 */ /* 0x00002200000e0000 */
[----:B------:R-:W-:Y:S05]  /*4670*/  @P5 BRA `(.L_x_439) ;  /* 0x0000000000405947 */ /* 0x000fea0003800000 */
[----:B----4-:R-:W-:Y:S01]  /*4680*/  ISETP.GE.AND P0, PT, R2, R5, PT ;  /* 0x000000050200720c */ /* 0x010fe20003f06270 */
[----:B------:R-:W-:Y:S02]  /*4690*/  IMAD.MOV.U32 R3, RZ, RZ, R5 ;  /* 0x000000ffff037224 */ /* 0x000fe400078e0005 */
[----:B--2---:R-:W-:Y:S02]  /*46a0*/  IMAD.MOV.U32 R6, RZ, RZ, R9 ;  /* 0x000000ffff067224 */ /* 0x004fe400078e0009 */
        /* <DEDUP_REMOVED lines=13> */
.L_x_439:
[----:B------:R-:W-:Y:S05]  /*4780*/  BSYNC.RECONVERGENT B1 ;  /* 0x0000000000017941 */ /* 0x000fea0003800200 */
.L_x_438:
        /* <DEDUP_REMOVED lines=24> */
.L_x_441:
[----:B------:R-:W-:Y:S05]  /*4910*/  BSYNC.RECONVERGENT B1 ;  /* 0x0000000000017941 */ /* 0x000fea0003800200 */
.L_x_440:
[----:B0-----:R0:W4:Y:S01]  /*4920*/  SHFL.DOWN PT, R3, R2, 0x10, 0x1f ;  /* 0x0a001f0002037f89 */ /* 0x00112200000e0000 */
[----:B------:R-:W-:Y:S01]  /*4930*/  BSSY.RECONVERGENT B1, `(.L_x_442) ;  /* 0x0000017000017945 */ /* 0x000fe20003800200 */
[----:B------:R-:W-:Y:S02]  /*4940*/  IMAD.MOV.U32 R8, RZ, RZ, R2 ;  /* 0x000000ffff087224 */ /* 0x000fe400078e0002 */
[----:B------:R0:W0:Y:S01]  /*4950*/  SHFL.DOWN PT, R9, R4, 0x10, 0x1f ;  /* 0x0a001f0004097f89 */ /* 0x00002200000e0000 */
[----:B--2---:R-:W-:Y:S02]  /*4960*/  IMAD.MOV.U32 R7, RZ, RZ, R4 ;  /* 0x000000ffff077224 */ /* 0x004fe400078e0004 */
[----:B------:R-:W-:Y:S01]  /*4970*/  IMAD.MOV.U32 R6, RZ, RZ, R5 ;  /* 0x000000ffff067224 */ /* 0x000fe200078e0005 */
[----:B-1----:R1:W2:Y:S01]  /*4980*/  SHFL.DOWN PT, R10, R5, 0x10, 0x1f ;  /* 0x0a001f00050a7f89 */ /* 0x0022a200000e0000 */
[----:B------:R-:W-:Y:S05]  /*4990*/  @P3 BRA `(.L_x_443) ;  /* 0x0000000000403947 */ /* 0x000fea0003800000 */
[----:B----4-:R-:W-:Y:S01]  /*49a0*/  ISETP.GE.AND P0, PT, R2, R3, PT ;  /* 0x000000030200720c */ /* 0x010fe20003f06270 */
[----:B------:R-:W-:Y:S02]  /*49b0*/  IMAD.MOV.U32 R8, RZ, RZ, R3 ;  /* 0x000000ffff087224 */ /* 0x000fe400078e0003 */
[----:B0-----:R-:W-:Y:S02]  /*49c0*/  IMAD.MOV.U32 R7, RZ, RZ, R9 ;  /* 0x000000ffff077224 */ /* 0x001fe400078e0009 */
[----:B--2---:R-:W-:-:S08]  /*49d0*/  IMAD.MOV.U32 R6, RZ, RZ, R10 ;  /* 0x000000ffff067224 */ /* 0x004fd000078e000a */
        /* <DEDUP_REMOVED lines=12> */
.L_x_443:
[----:B------:R-:W-:Y:S05]  /*4aa0*/  BSYNC.RECONVERGENT B1 ;  /* 0x0000000000017941 */ /* 0x000fea0003800200 */
.L_x_442:
[----:B------:R-:W-:Y:S04]  /*4ab0*/  BSSY.RECONVERGENT B1, `(.L_x_444) ;  /* 0x000000c000017945 */ /* 0x000fe80003800200 */
[----:B------:R-:W-:Y:S05]  /*4ac0*/  @P2 BRA `(.L_x_445) ;  /* 0x0000000000282947 */ /* 0x000fea0003800000 */
[----:B0-----:R-:W0:Y:S01]  /*4ad0*/  S2R R4, SR_CgaCtaId ;  /* 0x0000000000047919 */ /* 0x001e220000008800 */
[----:B----4-:R-:W-:Y:S02]  /*4ae0*/  MOV R3, 0x400 ;  /* 0x0000040000037802 */ /* 0x010fe40000000f00 */
[----:B------:R-:W-:-:S04]  /*4af0*/  SHF.R.U32.HI R2, RZ, 0x1, R0 ;  /* 0x00000001ff027819 */ /* 0x000fc80000011600 */
[----:B------:R-:W-:Y:S02]  /*4b00*/  LOP3.LUT R2, R2, 0x1f0, RZ, 0xc0, !PT ;  /* 0x000001f002027812 */ /* 0x000fe400078ec0ff */
[----:B0-----:R-:W-:-:S05]  /*4b10*/  LEA R3, R4, R3, 0x18 ;  /* 0x0000000304037211 */ /* 0x001fca00078ec0ff */
[----:B-1----:R-:W-:Y:S02]  /*4b20*/  IMAD.IADD R5, R2, 0x1, R3 ;  /* 0x0000000102057824 */ /* 0x002fe400078e0203 */
[----:B------:R-:W-:Y:S02]  /*4b30*/  IMAD.MOV.U32 R2, RZ, RZ, R7 ;  /* 0x000000ffff027224 */ /* 0x000fe400078e0007 */
[----:B------:R-:W-:Y:S01]  /*4b40*/  IMAD.MOV.U32 R3, RZ, RZ, R6 ;  /* 0x000000ffff037224 */ /* 0x000fe200078e0006 */
[----:B------:R0:W-:Y:S04]  /*4b50*/  STS [R5+0x8], R8 ;  /* 0x0000080805007388 */ /* 0x0001e80000000800 */
[----:B------:R0:W-:Y:S02]  /*4b60*/  STS.64 [R5+0x10], R2 ;  /* 0x0000100205007388 */ /* 0x0001e40000000a00 */
.L_x_445:
[----:B------:R-:W-:Y:S05]  /*4b70*/  BSYNC.RECONVERGENT B1 ;  /* 0x0000000000017941 */ /* 0x000fea0003800200 */
.L_x_444:
        /* <DEDUP_REMOVED lines=8> */
[----:B-1----:R-:W1:Y:S04]  /*4c00*/  LDS.64 R4, [R24+0x20] ;  /* 0x0000200018047984 */ /* 0x002e680000000a00 */
[----:B------:R4:W2:Y:S04]  /*4c10*/  LDS R18, [R24+0x28] ;  /* 0x0000280018127984 */ /* 0x0008a80000000800 */
[----:B------:R4:W2:Y:S01]  /*4c20*/  LDS R16, [R24+0x38] ;  /* 0x0000380018107984 */ /* 0x0008a20000000800 */
[----:B0-----:R-:W-:Y:S01]  /*4c30*/  ISETP.GE.AND P0, PT, R8, R3, PT ;  /* 0x000000030800720c */ /* 0x001fe20003f06270 */
[----:B------:R-:W-:-:S02]  /*4c40*/  IMAD.MOV.U32 R19, RZ, RZ, R3 ;  /* 0x000000ffff137224 */ /* 0x000fc400078e0003 */
[----:B-1----:R-:W-:Y:S02]  /*4c50*/  IMAD.MOV.U32 R21, RZ, RZ, R4 ;  /* 0x000000ffff157224 */ /* 0x002fe400078e0004 */
[----:B------:R-:W-:-:S08]  /*4c60*/  IMAD.MOV.U32 R20, RZ, RZ, R5 ;  /* 0x000000ffff147224 */ /* 0x000fd000078e0005 */
[----:B--2-4-:R-:W-:Y:S05]  /*4c70*/  @!P0 BRA `(.L_x_447) ;  /* 0x00000000002c8947 */ /* 0x014fea0003800000 */
        /* <DEDUP_REMOVED lines=11> */
.L_x_447:
[----:B------:R-:W-:Y:S05]  /*4d30*/  BSYNC.RECONVERGENT B1 ;  /* 0x0000000000017941 */ /* 0x000fea0003800200 */
.L_x_446:
        /* <DEDUP_REMOVED lines=27> */
.L_x_449:
[----:B------:R-:W-:Y:S05]  /*4ef0*/  BSYNC.RECONVERGENT B1 ;  /* 0x0000000000017941 */ /* 0x000fea0003800200 */
.L_x_448:
        /* <DEDUP_REMOVED lines=17> */
.L_x_451:
[----:B------:R-:W-:Y:S05]  /*5010*/  BSYNC.RECONVERGENT B1 ;  /* 0x0000000000017941 */ /* 0x000fea0003800200 */
.L_x_450:
        /* <DEDUP_REMOVED lines=17> */
.L_x_453:
[----:B------:R-:W-:Y:S05]  /*5130*/  BSYNC.RECONVERGENT B1 ;  /* 0x0000000000017941 */ /* 0x000fea0003800200 */
.L_x_452:
        /* <DEDUP_REMOVED lines=17> */
.L_x_455:
[----:B------:R-:W-:Y:S05]  /*5250*/  BSYNC.RECONVERGENT B1 ;  /* 0x0000000000017941 */ /* 0x000fea0003800200 */
.L_x_454:
        /* <DEDUP_REMOVED lines=17> */
.L_x_457:
[----:B------:R-:W-:Y:S05]  /*5370*/  BSYNC.RECONVERGENT B1 ;  /* 0x0000000000017941 */ /* 0x000fea0003800200 */
.L_x_456:
        /* <DEDUP_REMOVED lines=16> */
.L_x_379:
[----:B------:R-:W-:Y:S05]  /*5480*/  BSYNC.RECONVERGENT B0 ;  /* 0x0000000000007941 */ /* 0x000fea0003800200 */
.L_x_346:
        /* <DEDUP_REMOVED lines=8> */
.L_x_458:
        /* <DEDUP_REMOVED lines=15> */
.L_x_778:


//--------------------- .text._ZN6thrust24THRUST_300001_SM_1000_NS8cuda_cub4core6detail13_kernel_agentINS1_8__reduce10DrainAgentIiEEJN3cub18CUB_300001_SM_10009GridQueueIjEEiEEEvDpT0_ --------------------------
	.section	.text._ZN6thrust24THRUST_300001_SM_1000_NS8cuda_cub4core6detail13_kernel_agentINS1_8__reduce10DrainAgentIiEEJN3cub18CUB_300001_SM_10009GridQueueIjEEiEEEvDpT0_,"ax",@progbits
	.align	128
        .global         _ZN6thrust24THRUST_300001_SM_1000_NS8cuda_cub4core6detail13_kernel_agentINS1_8__reduce10DrainAgentIiEEJN3cub18CUB_300001_SM_10009GridQueueIjEEiEEEvDpT0_
        .type           _ZN6thrust24THRUST_300001_SM_1000_NS8cuda_cub4core6detail13_kernel_agentINS1_8__reduce10DrainAgentIiEEJN3cub18CUB_300001_SM_10009GridQueueIjEEiEEEvDpT0_,@function
        .size           _ZN6thrust24THRUST_300001_SM_1000_NS8cuda_cub4core6detail13_kernel_agentINS1_8__reduce10DrainAgentIiEEJN3cub18CUB_300001_SM_10009GridQueueIjEEiEEEvDpT0_,(.L_x_779 - _ZN6thrust24THRUST_300001_SM_1000_NS8cuda_cub4core6detail13_kernel_agentINS1_8__reduce10DrainAgentIiEEJN3cub18CUB_300001_SM_10009GridQueueIjEEiEEEvDpT0_)
        .other          _ZN6thrust24THRUST_300001_SM_1000_NS8cuda_cub4core6detail13_kernel_agentINS1_8__reduce10DrainAgentIiEEJN3cub18CUB_300001_SM_10009GridQueueIjEEiEEEvDpT0_,@"STO_CUDA_ENTRY STV_DEFAULT"
_ZN6thrust24THRUST_300001_SM_1000_NS8cuda_cub4core6detail13_kernel_agentINS1_8__reduce10DrainAgentIiEEJN3cub18CUB_300001_SM_10009GridQueueIjEEiEEEvDpT0_:
.text._ZN6thrust24THRUST_300001_SM_1000_NS8cuda_cub4core6detail13_kernel_agentINS1_8__reduce10DrainAgentIiEEJN3cub18CUB_300001_SM_10009GridQueueIjEEiEEEvDpT0_:
[----:B------:R-:W-:Y:S08]  /*0000*/  LDC R1, c[0x0][0x37c] ;  /* 0x0000df00ff017b82 */ /* 0x000ff00000000800 */
[----:B------:R-:W0:Y:S01]  /*0010*/  LDC.64 R2, c[0x0][0x380] ;  /* 0x0000e000ff027b82 */ /* 0x000e220000000a00 */
[----:B------:R-:W0:Y:S07]  /*0020*/  LDCU.64 UR4, c[0x0][0x358] ;  /* 0x00006b00ff0477ac */ /* 0x000e2e0008000a00 */
[----:B------:R-:W1:Y:S01]  /*0030*/  LDC R5, c[0x0][0x388] ;  /* 0x0000e200ff057b82 */ /* 0x000e620000000800 */
[----:B0-----:R-:W-:Y:S04]  /*0040*/  STG.E desc[UR4][R2.64+0x4], RZ ;  /* 0x000004ff02007986 */ /* 0x001fe8000c101904 */
[----:B-1----:R-:W-:Y:S01]  /*0050*/  STG.E desc[UR4][R2.64], R5 ;  /* 0x0000000502007986 */ /* 0x002fe2000c101904 */
[----:B------:R-:W-:Y:S05]  /*0060*/  EXIT ;  /* 0x000000000000794d */ /* 0x000fea0003800000 */
.L_x_459:
        /* <DEDUP_REMOVED lines=9> */
.L_x_779:


//--------------------- .text._ZN6thrust24THRUST_300001_SM_1000_NS8cuda_cub4core6detail13_kernel_agentINS1_8__reduce11ReduceAgentINS0_12zip_iteratorIN4cuda3std3__45tupleIJNS0_10device_ptrIiEENS0_17counting_iteratorIlNS0_11use_defaultESF_SF_EEEEEEEPNSB_IJilEEESJ_iNS1_9__extrema9arg_max_fIilNSA_4lessIiEEEEEEJSI_SK_iN3cub18CUB_300001_SM_100013GridEvenShareIiEENSS_9GridQueueIjEESP_EEEvDpT0_ --------------------------
	.section	.text._ZN6thrust24THRUST_300001_SM_1000_NS8cuda_cub4core6detail13_kernel_agentINS1_8__reduce11ReduceAgentINS0_12zip_iteratorIN4cuda3std3__45tupleIJNS0_10device_ptrIiEENS0_17counting_iteratorIlNS0_11use_defaultESF_SF_EEEEEEEPNSB_IJilEEESJ_iNS1_9__extrema9arg_max_fIilNSA_4lessIiEEEEEEJSI_SK_iN3cub18CUB_300001_SM_100013GridEvenShareIiEENSS_9GridQueueIjEESP_EEEvDpT0_,"ax",@progbits
	.align	128
        .global         _ZN6thrust24THRUST_300001_SM_1000_NS8cuda_cub4core6detail13_kernel_agentINS1_8__reduce11ReduceAgentINS0_12zip_iteratorIN4cuda3std3__45tupleIJNS0_10device_ptrIiEENS0_17counting_iteratorIlNS0_11use_defaultESF_SF_EEEEEEEPNSB_IJilEEESJ_iNS1_9__extrema9arg_max_fIilNSA_4lessIiEEEEEEJSI_SK_iN3cub18CUB_300001_SM_100013GridEvenShareIiEENSS_9GridQueueIjEESP_EEEvDpT0_
        .type           _ZN6thrust24THRUST_300001_SM_1000_NS8cuda_cub4core6detail13_kernel_agentINS1_8__reduce11ReduceAgentINS0_12zip_iteratorIN4cuda3std3__45tupleIJNS0_10device_ptrIiEENS0_17counting_iteratorIlNS0_11use_defaultESF_SF_EEEEEEEPNSB_IJilEEESJ_iNS1_9__extrema9arg_max_fIilNSA_4lessIiEEEEEEJSI_SK_iN3cub18CUB_300001_SM_100013GridEvenShareIiEENSS_9GridQueueIjEESP_EEEvDpT0_,@function
        .size           _ZN6thrust24THRUST_300001_SM_1000_NS8cuda_cub4core6detail13_kernel_agentINS1_8__reduce11ReduceAgentINS0_12zip_iteratorIN4cuda3std3__45tupleIJNS0_10device_ptrIiEENS0_17counting_iteratorIlNS0_11use_defaultESF_SF_EEEEEEEPNSB_IJilEEESJ_iNS1_9__extrema9arg_max_fIilNSA_4lessIiEEEEEEJSI_SK_iN3cub18CUB_300001_SM_100013GridEvenShareIiEENSS_9GridQueueIjEESP_EEEvDpT0_,(.L_x_780 - _ZN6thrust24THRUST_300001_SM_1000_NS8cuda_cub4core6detail13_kernel_agentINS1_8__reduce11ReduceAgentINS0_12zip_iteratorIN4cuda3std3__45tupleIJNS0_10device_ptrIiEENS0_17counting_iteratorIlNS0_11use_defaultESF_SF_EEEEEEEPNSB_IJilEEESJ_iNS1_9__extrema9arg_max_fIilNSA_4lessIiEEEEEEJSI_SK_iN3cub18CUB_300001_SM_100013GridEvenShareIiEENSS_9GridQueueIjEESP_EEEvDpT0_)
        .other          _ZN6thrust24THRUST_300001_SM_1000_NS8cuda_cub4core6detail13_kernel_agentINS1_8__reduce11ReduceAgentINS0_12zip_iteratorIN4cuda3std3__45tupleIJNS0_10device_ptrIiEENS0_17counting_iteratorIlNS0_11use_defaultESF_SF_EEEEEEEPNSB_IJilEEESJ_iNS1_9__extrema9arg_max_fIilNSA_4lessIiEEEEEEJSI_SK_iN3cub18CUB_300001_SM_100013GridEvenShareIiEENSS_9GridQueueIjEESP_EEEvDpT0_,@"STO_CUDA_ENTRY STV_DEFAULT"
_ZN6thrust24THRUST_300001_SM_1000_NS8cuda_cub4core6detail13_kernel_agentINS1_8__reduce11ReduceAgentINS0_12zip_iteratorIN4cuda3std3__45tupleIJNS0_10device_ptrIiEENS0_17counting_iteratorIlNS0_11use_defaultESF_SF_EEEEEEEPNSB_IJilEEESJ_iNS1_9__extrema9arg_max_fIilNSA_4lessIiEEEEEEJSI_SK_iN3cub18CUB_300001_SM_100013GridEvenShareIiEENSS_9GridQueueIjEESP_EEEvDpT0_:
.text._ZN6thrust24THRUST_300001_SM_1000_NS8cuda_cub4core6detail13_kernel_agentINS1_8__reduce11ReduceAgentINS0_12zip_iteratorIN4cuda3std3__45tupleIJNS0_10device_ptrIiEENS0_17counting_iteratorIlNS0_11use_defaultESF_SF_EEEEEEEPNSB_IJilEEESJ_iNS1_9__extrema9arg_max_fIilNSA_4lessIiEEEEEEJSI_SK_iN3cub18CUB_300001_SM_100013GridEvenShareIiEENSS_9GridQueueIjEESP_EEEvDpT0_:
[----:B------:R-:W-:Y:S01]  /*0000*/  LDC R1, c[0x0][0x37c] ;  /* 0x0000df00ff017b82 */ /* 0x000fe20000000800 */
[----:B------:R-:W0:Y:S01]  /*0010*/  S2R R0, SR_CTAID.X ;  /* 0x0000000000007919 */ /* 0x000e220000002500 */
[----:B------:R-:W1:Y:S01]  /*0020*/  LDCU UR4, c[0x0][0x398] ;  /* 0x00007300ff0477ac */ /* 0x000e620008000800 */
[----:B------:R-:W-:Y:S01]  /*0030*/  BSSY.RECONVERGENT B0, `(.L_x_460) ;  /* 0x0000586000007945 */ /* 0x000fe20003800200 */
[----:B------:R-:W2:Y:S01]  /*0040*/  LDCU UR6, c[0x0][0x370] ;  /* 0x00006e00ff0677ac */ /* 0x000ea20008000800 */
[----:B------:R-:W3:Y:S01]  /*0050*/  LDCU.64 UR10, c[0x0][0x358] ;  /* 0x00006b00ff0a77ac */ /* 0x000ee20008000a00 */
[----:B-1----:R-:W-:Y:S01]  /*0060*/  IMAD.U32 R4, RZ, RZ, UR4 ;  /* 0x00000004ff047e24 */ /* 0x002fe2000f8e00ff */
[----:B--2---:R-:W-:Y:S01]  /*0070*/  UIMAD UR6, UR6, 0x500, URZ ;  /* 0x00000500060678a4 */ /* 0x004fe2000f8e02ff */
[----:B0-----:R-:W-:-:S04]  /*0080*/  IMAD R5, R0, 0x500, RZ ;  /* 0x0000050000057824 */ /* 0x001fc800078e02ff */
[----:B------:R-:W-:-:S05]  /*0090*/  VIADD R3, R5, 0x500 ;  /* 0x0000050005037836 */ /* 0x000fca0000000000 */
[----:B------:R-:W-:-:S13]  /*00a0*/  ISETP.GT.AND P0, PT, R3, R4, PT ;  /* 0x000000040300720c */ /* 0x000fda0003f04270 */
[----:B---3--:R-:W-:Y:S05]  /*00b0*/  @!P0 BRA `(.L_x_461) ;  /* 0x0000003000b48947 */ /* 0x008fea0003800000 */
[----:B------:R-:W0:Y:S01]  /*00c0*/  S2R R2, SR_TID.X ;  /* 0x0000000000027919 */ /* 0x000e220000002100 */
[----:B------:R-:W-:Y:S01]  /*00d0*/  IMAD.IADD R3, R4, 0x1, -R5 ;  /* 0x0000000104037824 */ /* 0x000fe200078e0a05 */
[----:B------:R-:W1:Y:S01]  /*00e0*/  LDCU.64 UR6, c[0x0][0x388] ;  /* 0x00007100ff0677ac */ /* 0x000e620008000a00 */
[----:B------:R-:W-:Y:S01]  /*00f0*/  BSSY.RECONVERGENT B1, `(.L_x_462) ;  /* 0x000000f000017945 */ /* 0x000fe20003800200 */
[----:B------:R-:W-:Y:S01]  /*0100*/  CS2R R6, SRZ ;  /* 0x0000000000067805 */ /* 0x000fe2000001ff00 */
[----:B------:R-:W-:Y:S01]  /*0110*/  IMAD.MOV.U32 R8, RZ, RZ, RZ ;  /* 0x000000ffff087224 */ /* 0x000fe200078e00ff */
[----:B------:R-:W2:Y:S01]  /*0120*/  LDCU.64 UR8, c[0x0][0x388] ;  /* 0x00007100ff0877ac */ /* 0x000ea20008000a00 */
[----:B0-----:R-:W-:Y:S01]  /*0130*/  ISETP.GE.AND P0, PT, R2, R3, PT ;  /* 0x000000030200720c */ /* 0x001fe20003f06270 */
[----:B------:R-:W-:-:S12]  /*0140*/  IMAD.MOV.U32 R10, RZ, RZ, R2 ;  /* 0x000000ffff0a7224 */ /* 0x000fd800078e0002 */
[----:B-12---:R-:W-:Y:S05]  /*0150*/  @P0 BRA `(.L_x_463) ;  /* 0x0000000000200947 */ /* 0x006fea0003800000 */
[----:B------:R-:W0:Y:S01]  /*0160*/  LDC.64 R12, c[0x0][0x380] ;  /* 0x0000e000ff0c7b82 */ /* 0x000e220000000a00 */
[----:B------:R-:W-:Y:S01]  /*0170*/  IMAD.IADD R9, R5, 0x1, R2 ;  /* 0x0000000105097824 */ /* 0x000fe200078e0202 */
[----:B------:R-:W1:Y:S03]  /*0180*/  LDCU.64 UR4, c[0x0][0x388] ;  /* 0x00007100ff0477ac */ /* 0x000e660008000a00 */
[----:B0-----:R-:W-:-:S05]  /*0190*/  IMAD.WIDE R12, R9, 0x4, R12 ;  /* 0x00000004090c7825 */ /* 0x001fca00078e020c */
[----:B------:R0:W5:Y:S01]  /*01a0*/  LDG.E R7, desc[UR10][R12.64] ;  /* 0x0000000a0c077981 */ /* 0x000162000c1e1900 */
[----:B-1----:R-:W-:Y:S01]  /*01b0*/  IADD3 R6, P0, PT, R9, UR4, RZ ;  /* 0x0000000409067c10 */ /* 0x002fe2000ff1e0ff */
[----:B------:R-:W-:-:S03]  /*01c0*/  VIADD R10, R2, 0x100 ;  /* 0x00000100020a7836 */ /* 0x000fc60000000000 */
[----:B------:R-:W-:-:S09]  /*01d0*/  LEA.HI.X.SX32 R8, R9, UR5, 0x1, P0 ;  /* 0x0000000509087c11 */ /* 0x000fd200080f0eff */
.L_x_463:
[----:B------:R-:W-:Y:S05]  /*01e0*/  BSYNC.RECONVERGENT B1 ;  /* 0x0000000000017941 */ /* 0x000fea0003800200 */
.L_x_462:
[----:B------:R-:W-:Y:S01]  /*01f0*/  ISETP.GE.AND P0, PT, R10, R3, PT ;  /* 0x000000030a00720c */ /* 0x000fe20003f06270 */
[----:B------:R-:W-:-:S12]  /*0200*/  BSSY.RECONVERGENT B1, `(.L_x_464) ;  /* 0x0000091000017945 */ /* 0x000fd80003800200 */
[----:B------:R-:W-:Y:S05]  /*0210*/  @P0 BRA `(.L_x_465) ;  /* 0x00000008003c0947 */ /* 0x000fea0003800000 */
[----:B------:R-:W-:Y:S01]  /*0220*/  LOP3.LUT R9, RZ, R10, RZ, 0x33, !PT ;  /* 0x0000000aff097212 */ /* 0x000fe200078e33ff */
[----:B------:R-:W-:Y:S03]  /*0230*/  BSSY.RECONVERGENT B2, `(.L_x_466) ;  /* 0x0000028000027945 */ /* 0x000fe60003800200 */
[----:B------:R-:W-:-:S04]  /*0240*/  IADD3 R11, PT, PT, -R5, R4, R9 ;  /* 0x00000004050b7210 */ /* 0x000fc80007ffe109 */
[----:B------:R-:W-:-:S04]  /*0250*/  LOP3.LUT R4, R11, 0x300, RZ, 0xc0, !PT ;  /* 0x000003000b047812 */ /* 0x000fc800078ec0ff */
[----:B------:R-:W-:-:S13]  /*0260*/  ISETP.NE.AND P0, PT, R4, 0x300, PT ;  /* 0x000003000400780c */ /* 0x000fda0003f05270 */
[----:B------:R-:W-:Y:S05]  /*0270*/  @!P0 BRA `(.L_x_467) ;  /* 0x00000000008c8947 */ /* 0x000fea0003800000 */
[----:B0-----:R-:W0:Y:S01]  /*0280*/  LDC.64 R12, c[0x0][0x380] ;  /* 0x0000e000ff0c7b82 */ /* 0x001e220000000a00 */
[----:B------:R-:W-:Y:S01]  /*0290*/  LEA.HI R4, R11, 0x1, RZ, 0x18 ;  /* 0x000000010b047811 */ /* 0x000fe200078fc0ff */
[----:B------:R-:W-:-:S03]  /*02a0*/  IMAD.IADD R9, R5, 0x1, R10 ;  /* 0x0000000105097824 */ /* 0x000fc600078e020a */
[----:B------:R-:W-:-:S05]  /*02b0*/  LOP3.LUT R4, R4, 0x3, RZ, 0xc0, !PT ;  /* 0x0000000304047812 */ /* 0x000fca00078ec0ff */
[----:B------:R-:W-:-:S07]  /*02c0*/  IMAD.MOV R4, RZ, RZ, -R4 ;  /* 0x000000ffff047224 */ /* 0x000fce00078e0a04 */
.L_x_470:
[----:B0-----:R-:W-:-:S06]  /*02d0*/  IMAD.WIDE R14, R9, 0x4, R12 ;  /* 0x00000004090e7825 */ /* 0x001fcc00078e020c */
[----:B------:R-:W2:Y:S01]  /*02e0*/  LDG.E R15, desc[UR10][R14.64] ;  /* 0x0000000a0e0f7981 */ /* 0x000ea2000c1e1900 */
[C---:B------:R-:W-:Y:S01]  /*02f0*/  IADD3 R20, P1, PT, R9.reuse, UR6, RZ ;  /* 0x0000000609147c10 */ /* 0x040fe2000ff3e0ff */
[----:B------:R-:W-:Y:S01]  /*0300*/  VIADD R4, R4, 0x1 ;  /* 0x0000000104047836 */ /* 0x000fe20000000000 */
[----:B------:R-:W-:Y:S01]  /*0310*/  BSSY.RECONVERGENT B3, `(.L_x_468) ;  /* 0x0000016000037945 */ /* 0x000fe20003800200 */
[----:B------:R-:W-:Y:S01]  /*0320*/  IMAD.MOV.U32 R17, RZ, RZ, R6 ;  /* 0x000000ffff117224 */ /* 0x000fe200078e0006 */
[----:B------:R-:W-:Y:S01]  /*0330*/  LEA.HI.X.SX32 R19, R9, UR7, 0x1, P1 ;  /* 0x0000000709137c11 */ /* 0x000fe200088f0eff */
[----:B------:R-:W-:Y:S01]  /*0340*/  IMAD.MOV.U32 R18, RZ, RZ, R8 ;  /* 0x000000ffff127224 */ /* 0x000fe200078e0008 */
[----:B------:R-:W-:Y:S01]  /*0350*/  ISETP.NE.AND P2, PT, R4, RZ, PT ;  /* 0x000000ff0400720c */ /* 0x000fe20003f45270 */
[----:B-----5:R-:W-:Y:S02]  /*0360*/  IMAD.MOV.U32 R16, RZ, RZ, R7 ;  /* 0x000000ffff107224 */ /* 0x020fe400078e0007 */
[----:B------:R-:W-:-:S02]  /*0370*/  IMAD.MOV.U32 R6, RZ, RZ, R20 ;  /* 0x000000ffff067224 */ /* 0x000fc400078e0014 */
        /* <DEDUP_REMOVED lines=15> */
.L_x_469:
[----:B------:R-:W-:Y:S05]  /*0470*/  BSYNC.RECONVERGENT B3 ;  /* 0x0000000000037941 */ /* 0x000fea0003800200 */
.L_x_468:
[----:B------:R-:W-:Y:S02]  /*0480*/  VIADD R10, R10, 0x100 ;  /* 0x000001000a0a7836 */ /* 0x000fe40000000000 */
[----:B------:R-:W-:Y:S01]  /*0490*/  VIADD R9, R9, 0x100 ;  /* 0x0000010009097836 */ /* 0x000fe20000000000 */
[----:B------:R-:W-:Y:S06]  /*04a0*/  @P2 BRA `(.L_x_470) ;  /* 0xfffffffc00882947 */ /* 0x000fec000383ffff */
.L_x_467:
[----:B------:R-:W-:Y:S05]  /*04b0*/  BSYNC.RECONVERGENT B2 ;  /* 0x0000000000027941 */ /* 0x000fea0003800200 */
.L_x_466:
[----:B------:R-:W-:-:S13]  /*04c0*/  ISETP.GE.U32.AND P0, PT, R11, 0x300, PT ;  /* 0x000003000b00780c */ /* 0x000fda0003f06070 */
[----:B------:R-:W-:Y:S05]  /*04d0*/  @!P0 BRA `(.L_x_465) ;  /* 0x00000004008c8947 */ /* 0x000fea0003800000 */
[----:B0-----:R-:W0:Y:S01]  /*04e0*/  LDC.64 R12, c[0x0][0x380] ;  /* 0x0000e000ff0c7b82 */ /* 0x001e220000000a00 */
[----:B------:R-:W-:-:S04]  /*04f0*/  IMAD.IADD R9, R5, 0x1, R10 ;  /* 0x0000000105097824 */ /* 0x000fc800078e020a */
[C---:B------:R-:W-:Y:S02]  /*0500*/  VIADD R19, R9.reuse, 0x100 ;  /* 0x0000010009137836 */ /* 0x040fe40000000000 */
[C---:B------:R-:W-:Y:S02]  /*0510*/  VIADD R18, R9.reuse, 0x200 ;  /* 0x0000020009127836 */ /* 0x040fe40000000000 */
[----:B------:R-:W-:Y:S01]  /*0520*/  VIADD R20, R9, 0x300 ;  /* 0x0000030009147836 */ /* 0x000fe20000000000 */
[----:B0-----:R-:W-:-:S05]  /*0530*/  IADD3 R4, P0, PT, R12, 0x800, RZ ;  /* 0x000008000c047810 */ /* 0x001fca0007f1e0ff */
[----:B------:R-:W-:-:S08]  /*0540*/  IMAD.X R5, RZ, RZ, R13, P0 ;  /* 0x000000ffff057224 */ /* 0x000fd000000e060d */
.L_x_479:
[----:B------:R-:W-:-:S05]  /*0550*/  IMAD.WIDE R14, R9, 0x4, R4 ;  /* 0x00000004090e7825 */ /* 0x000fca00078e0204 */
[----:B------:R-:W2:Y:S04]  /*0560*/  LDG.E R22, desc[UR10][R14.64+-0x800] ;  /* 0xfff8000a0e167981 */ /* 0x000ea8000c1e1900 */
[----:B-----5:R0:W5:Y:S04]  /*0570*/  LDG.E R24, desc[UR10][R14.64+-0x400] ;  /* 0xfffc000a0e187981 */ /* 0x020168000c1e1900 */
[----:B------:R0:W5:Y:S04]  /*0580*/  LDG.E R11, desc[UR10][R14.64] ;  /* 0x0000000a0e0b7981 */ /* 0x000168000c1e1900 */
[----:B------:R0:W5:Y:S01]  /*0590*/  LDG.E R12, desc[UR10][R14.64+0x400] ;  /* 0x0004000a0e0c7981 */ /* 0x000162000c1e1900 */
[C---:B------:R-:W-:Y:S01]  /*05a0*/  IADD3 R21, P1, PT, R9.reuse, UR8, RZ ;  /* 0x0000000809157c10 */ /* 0x040fe2000ff3e0ff */
[----:B------:R-:W-:Y:S03]  /*05b0*/  BSSY.RECONVERGENT B2, `(.L_x_471) ;  /* 0x0000012000027945 */ /* 0x000fe60003800200 */
[----:B------:R-:W-:Y:S01]  /*05c0*/  LEA.HI.X.SX32 R23, R9, UR9, 0x1, P1 ;  /* 0x0000000909177c11 */ /* 0x000fe200088f0eff */
[----:B------:R-:W-:-:S04]  /*05d0*/  IMAD.MOV.U32 R16, RZ, RZ, R21 ;  /* 0x000000ffff107224 */ /* 0x000fc800078e0015 */
        /* <DEDUP_REMOVED lines=15> */
.L_x_472:
[----:B------:R-:W-:Y:S05]  /*06d0*/  BSYNC.RECONVERGENT B2 ;  /* 0x0000000000027941 */ /* 0x000fea0003800200 */
.L_x_471:
[----:B-----5:R-:W-:Y:S01]  /*06e0*/  ISETP.GE.AND P0, PT, R13, R24, PT ;  /* 0x000000180d00720c */ /* 0x020fe20003f06270 */
[----:B------:R-:W-:Y:S01]  /*06f0*/  BSSY.RECONVERGENT B2, `(.L_x_473) ;  /* 0x0000012000027945 */ /* 0x000fe20003800200 */
[----:B------:R-:W-:Y:S01]  /*0700*/  IADD3 R15, P1, PT, R19, UR8, RZ ;  /* 0x00000008130f7c10 */ /* 0x000fe2000ff3e0ff */
[----:B------:R-:W-:-:S03]  /*0710*/  IMAD.MOV.U32 R6, RZ, RZ, R24 ;  /* 0x000000ffff067224 */ /* 0x000fc600078e0018 */
[----:B------:R-:W-:Y:S01]  /*0720*/  LEA.HI.X.SX32 R14, R19, UR9, 0x1, P1 ;  /* 0x00000009130e7c11 */ /* 0x000fe200088f0eff */
        /* <DEDUP_REMOVED lines=14> */
.L_x_474:
[----:B------:R-:W-:Y:S05]  /*0810*/  BSYNC.RECONVERGENT B2 ;  /* 0x0000000000027941 */ /* 0x000fea0003800200 */
.L_x_473:
[----:B------:R-:W-:Y:S01]  /*0820*/  ISETP.GE.AND P0, PT, R6, R11, PT ;  /* 0x0000000b0600720c */ /* 0x000fe20003f06270 */
[----:B------:R-:W-:Y:S01]  /*0830*/  BSSY.RECONVERGENT B2, `(.L_x_475) ;  /* 0x0000013000027945 */ /* 0x000fe20003800200 */
[----:B------:R-:W-:Y:S01]  /*0840*/  IADD3 R16, P1, PT, R18, UR8, RZ ;  /* 0x0000000812107c10 */ /* 0x000fe2000ff3e0ff */
[----:B------:R-:W-:Y:S01]  /*0850*/  IMAD.MOV.U32 R13, RZ, RZ, R11 ;  /* 0x000000ffff0d7224 */ /* 0x000fe200078e000b */
[----:B------:R-:W-:Y:S02]  /*0860*/  IADD3 R21, P2, PT, R20, UR8, RZ ;  /* 0x0000000814157c10 */ /* 0x000fe4000ff5e0ff */
        /* <DEDUP_REMOVED lines=15> */
.L_x_476:
[----:B------:R-:W-:Y:S05]  /*0960*/  BSYNC.RECONVERGENT B2 ;  /* 0x0000000000027941 */ /* 0x000fea0003800200 */
.L_x_475:
[----:B------:R-:W-:Y:S01]  /*0970*/  ISETP.GE.AND P0, PT, R13, R12, PT ;  /* 0x0000000c0d00720c */ /* 0x000fe20003f06270 */
[----:B------:R-:W-:Y:S01]  /*0980*/  BSSY.RECONVERGENT B2, `(.L_x_477) ;  /* 0x0000011000027945 */ /* 0x000fe20003800200 */
[----:B------:R-:W-:Y:S01]  /*0990*/  LEA.HI.X.SX32 R16, R20, UR9, 0x1, P2 ;  /* 0x0000000914107c11 */ /* 0x000fe200090f0eff */
        /* <DEDUP_REMOVED lines=15> */
.L_x_478:
[----:B------:R-:W-:Y:S05]  /*0a90*/  BSYNC.RECONVERGENT B2 ;  /* 0x0000000000027941 */ /* 0x000fea0003800200 */
.L_x_477:
[----:B------:R-:W-:Y:S02]  /*0aa0*/  VIADD R10, R10, 0x400 ;  /* 0x000004000a0a7836 */ /* 0x000fe40000000000 */
[----:B------:R-:W-:Y:S02]  /*0ab0*/  VIADD R19, R19, 0x400 ;  /* 0x0000040013137836 */ /* 0x000fe40000000000 */
[----:B------:R-:W-:Y:S01]  /*0ac0*/  VIADD R18, R18, 0x400 ;  /* 0x0000040012127836 */ /* 0x000fe20000000000 */
[----:B------:R-:W-:Y:S01]  /*0ad0*/  ISETP.GE.AND P0, PT, R10, R3, PT ;  /* 0x000000030a00720c */ /* 0x000fe20003f06270 */
[----:B------:R-:W-:Y:S02]  /*0ae0*/  VIADD R20, R20, 0x400 ;  /* 0x0000040014147836 */ /* 0x000fe40000000000 */
[----:B------:R-:W-:-:S10]  /*0af0*/  VIADD R9, R9, 0x400 ;  /* 0x0000040009097836 */ /* 0x000fd40000000000 */
[----:B------:R-:W-:Y:S05]  /*0b00*/  @!P0 BRA `(.L_x_479) ;  /* 0xfffffff800908947 */ /* 0x000fea000383ffff */
.L_x_465:
[----:B------:R-:W-:Y:S05]  /*0b10*/  BSYNC.RECONVERGENT B1 ;  /* 0x0000000000017941 */ /* 0x000fea0003800200 */
.L_x_464:
[----:B------:R-:W-:-:S13]  /*0b20*/  ISETP.GE.AND P0, PT, R3, 0x100, PT ;  /* 0x000001000300780c */ /* 0x000fda0003f06270 */
[----:B------:R-:W-:Y:S05]  /*0b30*/  @!P0 BRA `(.L_x_480) ;  /* 0x00000010008c8947 */ /* 0x000fea0003800000 */
[----:B0-----:R-:W0:Y:S01]  /*0b40*/  S2R R12, SR_LANEID ;  /* 0x00000000000c7919 */ /* 0x001e220000000000 */
[----:B------:R-:W-:Y:S01]  /*0b50*/  BSSY.RECONVERGENT B1, `(.L_x_481) ;  /* 0x000001b000017945 */ /* 0x000fe20003800200 */
[----:B------:R-:W-:Y:S01]  /*0b60*/  IMAD.MOV.U32 R9, RZ, RZ, R6 ;  /* 0x000000ffff097224 */ /* 0x000fe200078e0006 */
[----:B-----5:R1:W2:Y:S01]  /*0b70*/  SHFL.DOWN PT, R4, R7, 0x1, 0x1f ;  /* 0x08201f0007047f89 */ /* 0x0202a200000e0000 */
        /* <DEDUP_REMOVED lines=24> */
.L_x_482:
[----:B------:R-:W-:Y:S05]  /*0d00*/  BSYNC.RECONVERGENT B1 ;  /* 0x0000000000017941 */ /* 0x000fea0003800200 */
.L_x_481:
        /* <DEDUP_REMOVED lines=12> */
[----:B---3--:R-:W-:Y:S02]  /*0dd0*/  IMAD.MOV.U32 R5, RZ, RZ, R12 ;  /* 0x000000ffff057224 */ /* 0x008fe400078e000c */
        /* <DEDUP_REMOVED lines=14> */
.L_x_484:
[----:B------:R-:W-:Y:S05]  /*0ec0*/  BSYNC.RECONVERGENT B1 ;  /* 0x0000000000017941 */ /* 0x000fea0003800200 */
.L_x_483:
[----:B0-----:R0:W4:Y:S01]  /*0ed0*/  SHFL.DOWN PT, R9, R4, 0x4, 0x1f ;  /* 0x08801f0004097f89 */ /* 0x00112200000e0000 */
[----:B------:R-:W-:Y:S01]  /*0ee0*/  BSSY.RECONVERGENT B1, `(.L_x_485) ;  /* 0x0000017000017945 */ /* 0x000fe20003800200 */
[----:B-1----:R-:W-:Y:S02]  /*0ef0*/  IMAD.MOV.U32 R6, RZ, RZ, R5 ;  /* 0x000000ffff067224 */ /* 0x002fe400078e0005 */
[----:B------:R0:W1:Y:S01]  /*0f00*/  SHFL.DOWN PT, R10, R5, 0x4, 0x1f ;  /* 0x08801f00050a7f89 */ /* 0x00006200000e0000 */
[----:B--2---:R-:W-:Y:S02]  /*0f10*/  IMAD.MOV.U32 R7, RZ, RZ, R8 ;  /* 0x000000ffff077224 */ /* 0x004fe400078e0008 */
[----:B------:R-:W-:Y:S01]  /*0f20*/  IMAD.MOV.U32 R3, RZ, RZ, R4 ;  /* 0x000000ffff037224 */ /* 0x000fe200078e0004 */
[----:B------:R0:W2:Y:S01]  /*0f30*/  SHFL.DOWN PT, R11, R8, 0x4, 0x1f ;  /* 0x08801f00080b7f89 */ /* 0x0000a200000e0000 */
[----:B------:R-:W-:Y:S05]  /*0f40*/  @P3 BRA `(.L_x_486) ;  /* 0x0000000000403947 */ /* 0x000fea0003800000 */
[----:B----4-:R-:W-:Y:S01]  /*0f50*/  ISETP.GE.AND P0, PT, R4, R9, PT ;  /* 0x000000090400720c */ /* 0x010fe20003f06270 */
[----:B-1----:R-:W-:Y:S02]  /*0f60*/  IMAD.MOV.U32 R6, RZ, RZ, R10 ;  /* 0x000000ffff067224 */ /* 0x002fe400078e000a */
        /* <DEDUP_REMOVED lines=14> */
.L_x_486:
[----:B------:R-:W-:Y:S05]  /*1050*/  BSYNC.RECONVERGENT B1 ;  /* 0x0000000000017941 */ /* 0x000fea0003800200 */
.L_x_485:
[----:B0-----:R0:W0:Y:S01]  /*1060*/  SHFL.DOWN PT, R8, R3, 0x8, 0x1f ;  /* 0x09001f0003087f89 */ /* 0x00102200000e0000 */
[----:B------:R-:W-:Y:S01]  /*1070*/  BSSY.RECONVERGENT B1, `(.L_x_487) ;  /* 0x0000017000017945 */ /* 0x000fe20003800200 */
[----:B------:R-:W-:Y:S02]  /*1080*/  IMAD.MOV.U32 R5, RZ, RZ, R6 ;  /* 0x000000ffff057224 */ /* 0x000fe400078e0006 */
[----:B--2---:R2:W0:Y:S01]  /*1090*/  SHFL.DOWN PT, R11, R6, 0x8, 0x1f ;  /* 0x09001f00060b7f89 */ /* 0x00442200000e0000 */
        /* <DEDUP_REMOVED lines=20> */
.L_x_488:
[----:B------:R-:W-:Y:S05]  /*11e0*/  BSYNC.RECONVERGENT B1 ;  /* 0x0000000000017941 */ /* 0x000fea0003800200 */
.L_x_487:
[----:B0-----:R0:W4:Y:S01]  /*11f0*/  SHFL.DOWN PT, R3, R4, 0x10, 0x1f ;  /* 0x0a001f0004037f89 */ /* 0x00112200000e0000 */
[----:B------:R-:W-:Y:S01]  /*1200*/  BSSY.RECONVERGENT B1, `(.L_x_489) ;  /* 0x0000017000017945 */ /* 0x000fe20003800200 */
[----:B--2---:R-:W-:Y:S02]  /*1210*/  IMAD.MOV.U32 R7, RZ, RZ, R5 ;  /* 0x000000ffff077224 */ /* 0x004fe400078e0005 */
[----:B-1----:R0:W1:Y:S01]  /*1220*/  SHFL.DOWN PT, R10, R5, 0x10, 0x1f ;  /* 0x0a001f00050a7f89 */ /* 0x00206200000e0000 */
[----:B------:R-:W-:Y:S02]  /*1230*/  IMAD.MOV.U32 R8, RZ, RZ, R9 ;  /* 0x000000ffff087224 */ /* 0x000fe400078e0009 */
[----:B------:R-:W-:Y:S01]  /*1240*/  IMAD.MOV.U32 R6, RZ, RZ, R4 ;  /* 0x000000ffff067224 */ /* 0x000fe200078e0004 */
[----:B---3--:R0:W2:Y:S01]  /*1250*/  SHFL.DOWN PT, R12, R9, 0x10, 0x1f ;  /* 0x0a001f00090c7f89 */ /* 0x0080a200000e0000 */
        /* <DEDUP_REMOVED lines=17> */
.L_x_490:
[----:B------:R-:W-:Y:S05]  /*1370*/  BSYNC.RECONVERGENT B1 ;  /* 0x0000000000017941 */ /* 0x000fea0003800200 */
.L_x_489:
[----:B------:R-:W-:Y:S04]  /*1380*/  BSSY.RECONVERGENT B1, `(.L_x_491) ;  /* 0x000000c000017945 */ /* 0x000fe80003800200 */
[----:B------:R-:W-:Y:S05]  /*1390*/  @P2 BRA `(.L_x_492) ;  /* 0x0000000000282947 */ /* 0x000fea0003800000 */
[----:B0-----:R-:W0:Y:S01]  /*13a0*/  S2R R5, SR_CgaCtaId ;  /* 0x0000000000057919 */ /* 0x001e220000008800 */
[----:B------:R-:W-:Y:S02]  /*13b0*/  MOV R4, 0x400 ;  /* 0x0000040000047802 */ /* 0x000fe40000000f00 */
[----:B----4-:R-:W-:-:S04]  /*13c0*/  SHF.R.U32.HI R3, RZ, 0x1, R2 ;  /* 0x00000001ff037819 */ /* 0x010fc80000011602 */
[----:B------:R-:W-:Y:S02]  /*13d0*/  LOP3.LUT R3, R3, 0x1f0, RZ, 0xc0, !PT ;  /* 0x000001f003037812 */ /* 0x000fe400078ec0ff */
[----:B0-----:R-:W-:Y:S01]  /*13e0*/  LEA R4, R5, R4, 0x18 ;  /* 0x0000000405047211 */ /* 0x001fe200078ec0ff */
[----:B------:R-:W-:-:S04]  /*13f0*/  IMAD.MOV.U32 R5, RZ, RZ, R8 ;  /* 0x000000ffff057224 */ /* 0x000fc800078e0008 */
[----:B------:R-:W-:Y:S02]  /*1400*/  IMAD.IADD R3, R3, 0x1, R4 ;  /* 0x0000000103037824 */ /* 0x000fe400078e0204 */
[----:B------:R-:W-:-:S03]  /*1410*/  IMAD.MOV.U32 R4, RZ, RZ, R7 ;  /* 0x000000ffff047224 */ /* 0x000fc600078e0007 */
[----:B------:R3:W-:Y:S04]  /*1420*/  STS [R3+0x8], R6 ;  /* 0x0000080603007388 */ /* 0x0007e80000000800 */
[----:B------:R3:W-:Y:S02]  /*1430*/  STS.64 [R3+0x10], R4 ;  /* 0x0000100403007388 */ /* 0x0007e40000000a00 */
.L_x_492:
[----:B------:R-:W-:Y:S05]  /*1440*/  BSYNC.RECONVERGENT B1 ;  /* 0x0000000000017941 */ /* 0x000fea0003800200 */
.L_x_491:
[----:B------:R-:W-:Y:S01]  /*1450*/  BAR.SYNC.DEFER_BLOCKING 0x0 ;  /* 0x0000000000007b1d */ /* 0x000fe20000010000 */
[----:B------:R-:W-:-:S13]  /*1460*/  ISETP.NE.AND P2, PT, R2, RZ, PT ;  /* 0x000000ff0200720c */ /* 0x000fda0003f45270 */
[----:B------:R-:W-:Y:S05]  /*1470*/  @P2 BRA `(.L_x_493) ;  /* 0x0000004400042947 */ /* 0x000fea0003800000 */
[----:B---34-:R-:W3:Y:S01]  /*1480*/  S2R R3, SR_CgaCtaId ;  /* 0x0000000000037919 */ /* 0x018ee20000008800 */
[----:B------:R-:W-:Y:S01]  /*1490*/  MOV R2, 0x400 ;  /* 0x0000040000027802 */ /* 0x000fe20000000f00 */
[----:B------:R-:W-:Y:S03]  /*14a0*/  BSSY.RECONVERGENT B1, `(.L_x_494) ;  /* 0x0000016000017945 */ /* 0x000fe60003800200 */
[----:B---3--:R-:W-:-:S05]  /*14b0*/  LEA R26, R3, R2, 0x18 ;  /* 0x00000002031a7211 */ /* 0x008fca00078ec0ff */
[----:B0-----:R-:W0:Y:S04]  /*14c0*/  LDS R5, [R26+0x18] ;  /* 0x000018001a057984 */ /* 0x001e280000000800 */
        /* <DEDUP_REMOVED lines=19> */
.L_x_495:
[----:B------:R-:W-:Y:S05]  /*1600*/  BSYNC.RECONVERGENT B1 ;  /* 0x0000000000017941 */ /* 0x000fea0003800200 */
.L_x_494:
[----:B------:R-:W0:Y:S01]  /*1610*/  LDS.64 R6, [R26+0x30] ;  /* 0x000030001a067984 */ /* 0x000e220000000a00 */
[----:B------:R-:W-:Y:S01]  /*1620*/  ISETP.GE.AND P0, PT, R21, R22, PT ;  /* 0x000000161500720c */ /* 0x000fe20003f06270 */
[----:B------:R-:W-:Y:S01]  /*1630*/  BSSY.RECONVERGENT B1, `(.L_x_496) ;  /* 0x0000019000017945 */ /* 0x000fe20003800200 */
[----:B------:R-:W-:Y:S01]  /*1640*/  IMAD.MOV.U32 R23, RZ, RZ, R22 ;  /* 0x000000ffff177224 */ /* 0x000fe200078e0016 */
[----:B------:R1:W3:Y:S04]  /*1650*/  LDS R20, [R26+0x48] ;  /* 0x000048001a147984 */ /* 0x0002e80000000800 */
[----:B------:R1:W4:Y:S04]  /*1660*/  LDS R19, [R26+0x58] ;  /* 0x000058001a137984 */ /* 0x0003280000000800 */
[----:B------:R1:W1:Y:S04]  /*1670*/  LDS R18, [R26+0x68] ;  /* 0x000068001a127984 */ /* 0x0002680000000800 */
[----:B------:R0:W1:Y:S04]  /*1680*/  LDS R17, [R26+0x78] ;  /* 0x000078001a117984 */ /* 0x0000680000000800 */
[----:B------:R0:W1:Y:S04]  /*1690*/  LDS.64 R8, [R26+0x40] ;  /* 0x000040001a087984 */ /* 0x0000680000000a00 */
[----:B------:R0:W1:Y:S04]  /*16a0*/  LDS.64 R10, [R26+0x50] ;  /* 0x000050001a0a7984 */ /* 0x0000680000000a00 */
[----:B--2---:R2:W1:Y:S04]  /*16b0*/  LDS.64 R12, [R26+0x60] ;  /* 0x000060001a0c7984 */ /* 0x0044680000000a00 */
        /* <DEDUP_REMOVED lines=16> */
.L_x_497:
[----:B------:R-:W-:Y:S05]  /*17c0*/  BSYNC.RECONVERGENT B1 ;  /* 0x0000000000017941 */ /* 0x000fea0003800200 */
.L_x_496:
        /* <DEDUP_REMOVED lines=17> */
.L_x_499:
[----:B------:R-:W-:Y:S05]  /*18e0*/  BSYNC.RECONVERGENT B1 ;  /* 0x0000000000017941 */ /* 0x000fea0003800200 */
.L_x_498:
[----:B---3--:R-:W-:Y:S01]  /*18f0*/  ISETP.GE.AND P0, PT, R3, R20, PT ;  /* 0x000000140300720c */ /* 0x008fe20003f06270 */
        /* <DEDUP_REMOVED lines=16> */
.L_x_501:
[----:B------:R-:W-:Y:S05]  /*1a00*/  BSYNC.RECONVERGENT B1 ;  /* 0x0000000000017941 */ /* 0x000fea0003800200 */
.L_x_500:
        /* <DEDUP_REMOVED lines=17> */
.L_x_503:
[----:B------:R-:W-:Y:S05]  /*1b20*/  BSYNC.RECONVERGENT B1 ;  /* 0x0000000000017941 */ /* 0x000fea0003800200 */
.L_x_502:
        /* <DEDUP_REMOVED lines=17> */
.L_x_505:
[----:B------:R-:W-:Y:S05]  /*1c40*/  BSYNC.RECONVERGENT B1 ;  /* 0x0000000000017941 */ /* 0x000fea0003800200 */
.L_x_504:
        /* <DEDUP_REMOVED lines=18> */
.L_x_480:
[----:B------:R-:W1:Y:S01]  /*1d70*/  S2R R14, SR_LANEID ;  /* 0x00000000000e7919 */ /* 0x000e620000000000 */
[----:B------:R-:W-:Y:S01]  /*1d80*/  LOP3.LUT R4, R2, 0x3e0, RZ, 0xc0, !PT ;  /* 0x000003e002047812 */ /* 0x000fe200078ec0ff */
[----:B------:R-:W-:Y:S01]  /*1d90*/  BSSY.RECONVERGENT B1, `(.L_x_506) ;  /* 0x0000027000017945 */ /* 0x000fe20003800200 */
[----:B------:R-:W-:-:S03]  /*1da0*/  IMAD.MOV.U32 R16, RZ, RZ, R8 ;  /* 0x000000ffff107224 */ /* 0x000fc600078e0008 */
[----:B------:R-:W-:Y:S01]  /*1db0*/  VIADD R10, R4, 0x20 ;  /* 0x00000020040a7836 */ /* 0x000fe20000000000 */
[----:B------:R-:W-:-:S04]  /*1dc0*/  LOP3.LUT R4, RZ, R4, RZ, 0x33, !PT ;  /* 0x00000004ff047212 */ /* 0x000fc800078e33ff */
[----:B------:R-:W-:Y:S01]  /*1dd0*/  ISETP.GT.AND P0, PT, R10, R3, PT ;  /* 0x000000030a00720c */ /* 0x000fe20003f04270 */
[----:B------:R-:W-:-:S05]  /*1de0*/  IMAD.IADD R4, R3, 0x1, R4 ;  /* 0x0000000103047824 */ /* 0x000fca00078e0204 */
[----:B------:R-:W-:-:S05]  /*1df0*/  SEL R5, R4, 0x1f, P0 ;  /* 0x0000001f04057807 */ /* 0x000fca0000000000 */
[----:B------:R2:W3:Y:S04]  /*1e00*/  SHFL.DOWN PT, R9, R6, 0x1, R5 ;  /* 0x0820000006097989 */ /* 0x0004e800000e0005 */
[----:B------:R2:W4:Y:S01]  /*1e10*/  SHFL.DOWN PT, R11, R8, 0x1, R5 ;  /* 0x08200000080b7989 */ /* 0x00052200000e0005 */
[CC--:B-1----:R-:W-:Y:S01]  /*1e20*/  ISETP.GE.AND P0, PT, R14.reuse, R5.reuse, PT ;  /* 0x000000050e00720c */ /* 0x0c2fe20003f06270 */
[C---:B------:R-:W-:Y:S01]  /*1e30*/  VIADD R10, R14.reuse, 0x4 ;  /* 0x000000040e0a7836 */ /* 0x040fe20000000000 */
[C---:B------:R-:W-:Y:S01]  /*1e40*/  ISETP.NE.AND P2, PT, R14.reuse, RZ, PT ;  /* 0x000000ff0e00720c */ /* 0x040fe20003f45270 */
[C---:B------:R-:W-:Y:S02]  /*1e50*/  VIADD R4, R14.reuse, 0x2 ;  /* 0x000000020e047836 */ /* 0x040fe40000000000 */
[----:B0-----:R-:W-:Y:S01]  /*1e60*/  VIADD R12, R14, 0x8 ;  /* 0x000000080e0c7836 */ /* 0x001fe20000000000 */
[-C--:B------:R-:W-:Y:S01]  /*1e70*/  ISETP.GT.AND P5, PT, R10, R5.reuse, PT ;  /* 0x000000050a00720c */ /* 0x080fe20003fa4270 */
[----:B------:R-:W-:Y:S01]  /*1e80*/  VIADD R14, R14, 0x10 ;  /* 0x000000100e0e7836 */ /* 0x000fe20000000000 */
[----:B-----5:R2:W0:Y:S01]  /*1e90*/  SHFL.DOWN PT, R10, R7, 0x1, R5 ;  /* 0x08200000070a7989 */ /* 0x02042200000e0005 */
[-C--:B------:R-:W-:Y:S01]  /*1ea0*/  ISETP.GT.AND P1, PT, R4, R5.reuse, PT ;  /* 0x000000050400720c */ /* 0x080fe20003f24270 */
[----:B------:R-:W-:Y:S01]  /*1eb0*/  IMAD.MOV.U32 R4, RZ, RZ, R7 ;  /* 0x000000ffff047224 */ /* 0x000fe200078e0007 */
[----:B------:R-:W-:-:S02]  /*1ec0*/  ISETP.GT.AND P4, PT, R12, R5, PT ;  /* 0x000000050c00720c */ /* 0x000fc40003f84270 */
[----:B------:R-:W-:Y:S01]  /*1ed0*/  ISETP.GT.AND P3, PT, R14, R5, PT ;  /* 0x000000050e00720c */ /* 0x000fe20003f64270 */
[----:B------:R-:W-:Y:S01]  /*1ee0*/  IMAD.MOV.U32 R14, RZ, RZ, R6 ;  /* 0x000000ffff0e7224 */ /* 0x000fe200078e0006 */
[----:B---3--:R-:W-:Y:S11]  /*1ef0*/  @P0 BRA `(.L_x_507) ;  /* 0x0000000000400947 */ /* 0x008ff60003800000 */
[----:B0-----:R-:W-:Y:S01]  /*1f00*/  ISETP.GE.AND P0, PT, R7, R10, PT ;  /* 0x0000000a0700720c */ /* 0x001fe20003f06270 */
[----:B------:R-:W-:Y:S02]  /*1f10*/  IMAD.MOV.U32 R4, RZ, RZ, R10 ;  /* 0x000000ffff047224 */ /* 0x000fe400078e000a */
[----:B------:R-:W-:Y:S02]  /*1f20*/  IMAD.MOV.U32 R14, RZ, RZ, R9 ;  /* 0x000000ffff0e7224 */ /* 0x000fe400078e0009 */
[----:B----4-:R-:W-:-:S08]  /*1f30*/  IMAD.MOV.U32 R16, RZ, RZ, R11 ;  /* 0x000000ffff107224 */ /* 0x010fd000078e000b */
        /* <DEDUP_REMOVED lines=12> */
.L_x_507:
[----:B------:R-:W-:Y:S05]  /*2000*/  BSYNC.RECONVERGENT B1 ;  /* 0x0000000000017941 */ /* 0x000fea0003800200 */
.L_x_506:
[----:B--2---:R1:W2:Y:S01]  /*2010*/  SHFL.DOWN PT, R7, R4, 0x2, R5 ;  /* 0x0840000004077989 */ /* 0x0042a200000e0005 */
[----:B------:R-:W-:Y:S01]  /*2020*/  BSSY.RECONVERGENT B1, `(.L_x_508) ;  /* 0x0000017000017945 */ /* 0x000fe20003800200 */
[----:B------:R-:W-:Y:S02]  /*2030*/  IMAD.MOV.U32 R6, RZ, RZ, R4 ;  /* 0x000000ffff067224 */ /* 0x000fe400078e0004 */
[----:B------:R1:W3:Y:S01]  /*2040*/  SHFL.DOWN PT, R9, R14, 0x2, R5 ;  /* 0x084000000e097989 */ /* 0x0002e200000e0005 */
[----:B0-----:R-:W-:Y:S02]  /*2050*/  IMAD.MOV.U32 R10, RZ, RZ, R14 ;  /* 0x000000ffff0a7224 */ /* 0x001fe400078e000e */
[----:B------:R-:W-:Y:S01]  /*2060*/  IMAD.MOV.U32 R12, RZ, RZ, R16 ;  /* 0x000000ffff0c7224 */ /* 0x000fe200078e0010 */
[----:B----4-:R1:W0:Y:S01]  /*2070*/  SHFL.DOWN PT, R11, R16, 0x2, R5 ;  /* 0x08400000100b7989 */ /* 0x01022200000e0005 */
[----:B------:R-:W-:Y:S05]  /*2080*/  @P1 BRA `(.L_x_509) ;  /* 0x0000000000401947 */ /* 0x000fea0003800000 */
[----:B--2---:R-:W-:Y:S01]  /*2090*/  ISETP.GE.AND P0, PT, R4, R7, PT ;  /* 0x000000070400720c */ /* 0x004fe20003f06270 */
[----:B------:R-:W-:Y:S02]  /*20a0*/  IMAD.MOV.U32 R6, RZ, RZ, R7 ;  /* 0x000000ffff067224 */ /* 0x000fe400078e0007 */
[----:B---3--:R-:W-:Y:S02]  /*20b0*/  IMAD.MOV.U32 R10, RZ, RZ, R9 ;  /* 0x000000ffff0a7224 */ /* 0x008fe400078e0009 */
        /* <DEDUP_REMOVED lines=13> */
.L_x_509:
[----:B------:R-:W-:Y:S05]  /*2190*/  BSYNC.RECONVERGENT B1 ;  /* 0x0000000000017941 */ /* 0x000fea0003800200 */
.L_x_508:
[----:B--2---:R2:W4:Y:S01]  /*21a0*/  SHFL.DOWN PT, R7, R6, 0x4, R5 ;  /* 0x0880000006077989 */ /* 0x00452200000e0005 */
[----:B------:R-:W-:Y:S01]  /*21b0*/  BSSY.RECONVERGENT B1, `(.L_x_510) ;  /* 0x0000017000017945 */ /* 0x000fe20003800200 */
[----:B-1----:R-:W-:Y:S02]  /*21c0*/  IMAD.MOV.U32 R4, RZ, RZ, R6 ;  /* 0x000000ffff047224 */ /* 0x002fe400078e0006 */
[----:B---3--:R2:W1:Y:S01]  /*21d0*/  SHFL.DOWN PT, R9, R10, 0x4, R5 ;  /* 0x088000000a097989 */ /* 0x00846200000e0005 */
        /* <DEDUP_REMOVED lines=20> */
.L_x_511:
[----:B------:R-:W-:Y:S05]  /*2320*/  BSYNC.RECONVERGENT B1 ;  /* 0x0000000000017941 */ /* 0x000fea0003800200 */
.L_x_510:
        /* <DEDUP_REMOVED lines=24> */
.L_x_513:
[----:B------:R-:W-:Y:S05]  /*24b0*/  BSYNC.RECONVERGENT B1 ;  /* 0x0000000000017941 */ /* 0x000fea0003800200 */
.L_x_512:
[----:B-1----:R1:W2:Y:S01]  /*24c0*/  SHFL.DOWN PT, R9, R10, 0x10, R5 ;  /* 0x0a0000000a097989 */ /* 0x0022a200000e0005 */
[----:B------:R-:W-:Y:S01]  /*24d0*/  BSSY.RECONVERGENT B1, `(.L_x_514) ;  /* 0x0000017000017945 */ /* 0x000fe20003800200 */
[----:B------:R-:W-:Y:S02]  /*24e0*/  IMAD.MOV.U32 R6, RZ, RZ, R10 ;  /* 0x000000ffff067224 */ /* 0x000fe400078e000a */
[----:B0-----:R1:W0:Y:S01]  /*24f0*/  SHFL.DOWN PT, R11, R12, 0x10, R5 ;  /* 0x0a0000000c0b7989 */ /* 0x00122200000e0005 */
[----:B----4-:R-:W-:Y:S02]  /*2500*/  IMAD.MOV.U32 R7, RZ, RZ, R12 ;  /* 0x000000ffff077224 */ /* 0x010fe400078e000c */
[----:B---3--:R-:W-:Y:S01]  /*2510*/  IMAD.MOV.U32 R8, RZ, RZ, R14 ;  /* 0x000000ffff087224 */ /* 0x008fe200078e000e */
[----:B------:R1:W3:Y:S01]  /*2520*/  SHFL.DOWN PT, R13, R14, 0x10, R5 ;  /* 0x0a0000000e0d7989 */ /* 0x0002e200000e0005 */
[----:B------:R-:W-:Y:S05]  /*2530*/  @P3 BRA `(.L_x_515) ;  /* 0x0000000000403947 */ /* 0x000fea0003800000 */
        /* <DEDUP_REMOVED lines=16> */
.L_x_515:
[----:B------:R-:W-:Y:S05]  /*2640*/  BSYNC.RECONVERGENT B1 ;  /* 0x0000000000017941 */ /* 0x000fea0003800200 */
.L_x_514:
[----:B------:R-:W-:Y:S04]  /*2650*/  BSSY.RECONVERGENT B1, `(.L_x_516) ;  /* 0x000000c000017945 */ /* 0x000fe80003800200 */
[----:B------:R-:W-:Y:S05]  /*2660*/  @P2 BRA `(.L_x_517) ;  /* 0x0000000000282947 */ /* 0x000fea0003800000 */
[----:B-1----:R-:W1:Y:S01]  /*2670*/  S2R R10, SR_CgaCtaId ;  /* 0x00000000000a7919 */ /* 0x002e620000008800 */
[----:B------:R-:W-:Y:S02]  /*2680*/  MOV R5, 0x400 ;  /* 0x0000040000057802 */ /* 0x000fe40000000f00 */
[----:B------:R-:W-:-:S04]  /*2690*/  SHF.R.U32.HI R4, RZ, 0x1, R2 ;  /* 0x00000001ff047819 */ /* 0x000fc80000011602 */
[----:B------:R-:W-:Y:S02]  /*26a0*/  LOP3.LUT R4, R4, 0x1f0, RZ, 0xc0, !PT ;  /* 0x000001f004047812 */ /* 0x000fe400078ec0ff */
[----:B-1----:R-:W-:-:S05]  /*26b0*/  LEA R5, R10, R5, 0x18 ;  /* 0x000000050a057211 */ /* 0x002fca00078ec0ff */
[----:B--2---:R-:W-:Y:S02]  /*26c0*/  IMAD.IADD R9, R4, 0x1, R5 ;  /* 0x0000000104097824 */ /* 0x004fe400078e0205 */
[----:B------:R-:W-:Y:S02]  /*26d0*/  IMAD.MOV.U32 R4, RZ, RZ, R7 ;  /* 0x000000ffff047224 */ /* 0x000fe400078e0007 */
[----:B------:R-:W-:Y:S01]  /*26e0*/  IMAD.MOV.U32 R5, RZ, RZ, R8 ;  /* 0x000000ffff057224 */ /* 0x000fe200078e0008 */
[----:B------:R4:W-:Y:S04]  /*26f0*/  STS [R9+0x8], R6 ;  /* 0x0000080609007388 */ /* 0x0009e80000000800 */
[----:B------:R4:W-:Y:S02]  /*2700*/  STS.64 [R9+0x10], R4 ;  /* 0x0000100409007388 */ /* 0x0009e40000000a00 */
.L_x_517:
[----:B------:R-:W-:Y:S05]  /*2710*/  BSYNC.RECONVERGENT B1 ;  /* 0x0000000000017941 */ /* 0x000fea0003800200 */
.L_x_516:
[----:B------:R-:W-:Y:S01]  /*2720*/  BAR.SYNC.DEFER_BLOCKING 0x0 ;  /* 0x0000000000007b1d */ /* 0x000fe20000010000 */
[----:B------:R-:W-:-:S13]  /*2730*/  ISETP.NE.AND P2, PT, R2, RZ, PT ;  /* 0x000000ff0200720c */ /* 0x000fda0003f45270 */
[----:B------:R-:W-:Y:S05]  /*2740*/  @P2 BRA `(.L_x_493) ;  /* 0x0000003000502947 */ /* 0x000fea0003800000 */
[C---:B------:R-:W-:Y:S01]  /*2750*/  ISETP.GE.AND P0, PT, R3.reuse, 0x21, PT ;  /* 0x000000210300780c */ /* 0x040fe20003f06270 */
[----:B------:R-:W-:Y:S01]  /*2760*/  IMAD.MOV.U32 R2, RZ, RZ, R6 ;  /* 0x000000ffff027224 */ /* 0x000fe200078e0006 */
[C---:B------:R-:W-:Y:S01]  /*2770*/  ISETP.GE.AND P5, PT, R3.reuse, 0x41, PT ;  /* 0x000000410300780c */ /* 0x040fe20003fa6270 */
[----:B0-----:R-:W-:Y:S01]  /*2780*/  IMAD.MOV.U32 R11, RZ, RZ, R7 ;  /* 0x000000ffff0b7224 */ /* 0x001fe200078e0007 */
[C---:B------:R-:W-:Y:S01]  /*2790*/  ISETP.GE.AND P4, PT, R3.reuse, 0x61, PT ;  /* 0x000000610300780c */ /* 0x040fe20003f86270 */
[----:B-1----:R-:W-:Y:S01]  /*27a0*/  IMAD.MOV.U32 R10, RZ, RZ, R8 ;  /* 0x000000ffff0a7224 */ /* 0x002fe200078e0008 */
[----:B------:R-:W-:-:S07]  /*27b0*/  ISETP.GE.AND P3, PT, R3, 0x81, PT ;  /* 0x000000810300780c */ /* 0x000fce0003f66270 */
[----:B------:R-:W-:Y:S06]  /*27c0*/  @!P0 BRA `(.L_x_518) ;  /* 0x00000000005c8947 */ /* 0x000fec0003800000 */
[----:B------:R-:W0:Y:S01]  /*27d0*/  S2UR UR5, SR_CgaCtaId ;  /* 0x00000000000579c3 */ /* 0x000e220000008800 */
[----:B------:R-:W-:Y:S01]  /*27e0*/  UMOV UR4, 0x400 ;  /* 0x0000040000047882 */ /* 0x000fe20000000000 */
[----:B------:R-:W-:Y:S01]  /*27f0*/  BSSY.RECONVERGENT B1, `(.L_x_518) ;  /* 0x0000014000017945 */ /* 0x000fe20003800200 */
[----:B0-----:R-:W-:-:S09]  /*2800*/  ULEA UR4, UR5, UR4, 0x18 ;  /* 0x0000000405047291 */ /* 0x001fd2000f8ec0ff */
[----:B----4-:R-:W0:Y:S04]  /*2810*/  LDS R5, [UR4+0x18] ;  /* 0x00001804ff057984 */ /* 0x010e280008000800 */
[----:B---3--:R-:W1:Y:S01]  /*2820*/  LDS.64 R12, [UR4+0x20] ;  /* 0x00002004ff0c7984 */ /* 0x008e620008000a00 */
        /* <DEDUP_REMOVED lines=16> */
.L_x_519:
[----:B------:R-:W-:Y:S05]  /*2930*/  BSYNC.RECONVERGENT B1 ;  /* 0x0000000000017941 */ /* 0x000fea0003800200 */
.L_x_518:
[----:B----4-:R-:W-:Y:S02]  /*2940*/  IMAD.MOV.U32 R4, RZ, RZ, R2 ;  /* 0x000000ffff047224 */ /* 0x010fe400078e0002 */
[----:B--2---:R-:W-:Y:S02]  /*2950*/  IMAD.MOV.U32 R9, RZ, RZ, R11 ;  /* 0x000000ffff097224 */ /* 0x004fe400078e000b */
[----:B------:R-:W-:Y:S01]  /*2960*/  IMAD.MOV.U32 R8, RZ, RZ, R10 ;  /* 0x000000ffff087224 */ /* 0x000fe200078e000a */
[----:B------:R-:W-:Y:S06]  /*2970*/  @!P5 BRA `(.L_x_520) ;  /* 0x00000000005cd947 */ /* 0x000fec0003800000 */
[----:B------:R-:W0:Y:S01]  /*2980*/  S2UR UR5, SR_CgaCtaId ;  /* 0x00000000000579c3 */ /* 0x000e220000008800 */
[----:B------:R-:W-:Y:S01]  /*2990*/  UMOV UR4, 0x400 ;  /* 0x0000040000047882 */ /* 0x000fe20000000000 */
[----:B------:R-:W-:Y:S01]  /*29a0*/  BSSY.RECONVERGENT B1, `(.L_x_520) ;  /* 0x0000014000017945 */ /* 0x000fe20003800200 */
[----:B0-----:R-:W-:-:S09]  /*29b0*/  ULEA UR4, UR5, UR4, 0x18 ;  /* 0x0000000405047291 */ /* 0x001fd2000f8ec0ff */
[----:B------:R-:W0:Y:S04]  /*29c0*/  LDS R5, [UR4+0x28] ;  /* 0x00002804ff057984 */ /* 0x000e280008000800 */
[----:B------:R-:W1:Y:S01]  /*29d0*/  LDS.64 R6, [UR4+0x30] ;  /* 0x00003004ff067984 */ /* 0x000e620008000a00 */
        /* <DEDUP_REMOVED lines=16> */
.L_x_521:
[----:B------:R-:W-:Y:S05]  /*2ae0*/  BSYNC.RECONVERGENT B1 ;  /* 0x0000000000017941 */ /* 0x000fea0003800200 */
.L_x_520:
        /* <DEDUP_REMOVED lines=29> */
.L_x_523:
[----:B------:R-:W-:Y:S05]  /*2cc0*/  BSYNC.RECONVERGENT B1 ;  /* 0x0000000000017941 */ /* 0x000fea0003800200 */
.L_x_522:
        /* <DEDUP_REMOVED lines=26> */
.L_x_525:
[----:B------:R-:W-:Y:S05]  /*2e70*/  BSYNC.RECONVERGENT B1 ;  /* 0x0000000000017941 */ /* 0x000fea0003800200 */
.L_x_524:
        /* <DEDUP_REMOVED lines=26> */
.L_x_527:
[----:B------:R-:W-:Y:S05]  /*3020*/  BSYNC.RECONVERGENT B1 ;  /* 0x0000000000017941 */ /* 0x000fea0003800200 */
.L_x_526:
        /* <DEDUP_REMOVED lines=26> */
.L_x_529:
[----:B------:R-:W-:Y:S05]  /*31d0*/  BSYNC.RECONVERGENT B1 ;  /* 0x0000000000017941 */ /* 0x000fea0003800200 */
.L_x_528:
        /* <DEDUP_REMOVED lines=27> */
.L_x_461:
[----:B------:R-:W0:Y:S01]  /*3390*/  S2R R2, SR_TID.X ;  /* 0x0000000000027919 */ /* 0x000e220000002100 */
[----:B------:R-:W1:Y:S01]  /*33a0*/  LDCU.128 UR12, c[0x0][0x380] ;  /* 0x00007000ff0c77ac */ /* 0x000e620008000c00 */
[----:B------:R-:W-:Y:S02]  /*33b0*/  SHF.R.S32.HI R14, RZ, 0x1f, R5 ;  /* 0x0000001fff0e7819 */ /* 0x000fe40000011405 */
[----:B0-----:R-:W-:-:S04]  /*33c0*/  IADD3 R3, P0, PT, R5, R2, RZ ;  /* 0x0000000205037210 */ /* 0x001fc80007f1e0ff */
[----:B-1----:R-:W-:Y:S01]  /*33d0*/  LEA R6, P1, R3, UR12, 0x2 ;  /* 0x0000000c03067c11 */ /* 0x002fe2000f8210ff */
[----:B------:R-:W-:-:S05]  /*33e0*/  IMAD.X R8, RZ, RZ, R14, P0 ;  /* 0x000000ffff087224 */ /* 0x000fca00000e060e */
[----:B------:R-:W-:-:S05]  /*33f0*/  LEA.HI.X R7, R3, UR13, R8, 0x2, P1 ;  /* 0x0000000d03077c11 */ /* 0x000fca00088f1408 */
[----:B------:R-:W2:Y:S04]  /*3400*/  LDG.E R8, desc[UR10][R6.64] ;  /* 0x0000000a06087981 */ /* 0x000ea8000c1e1900 */
[----:B------:R-:W2:Y:S04]  /*3410*/  LDG.E R9, desc[UR10][R6.64+0x400] ;  /* 0x0004000a06097981 */ /* 0x000ea8000c1e1900 */
[----:B------:R-:W3:Y:S04]  /*3420*/  LDG.E R10, desc[UR10][R6.64+0x800] ;  /* 0x0008000a060a7981 */ /* 0x000ee8000c1e1900 */
[----:B------:R-:W4:Y:S04]  /*3430*/  LDG.E R11, desc[UR10][R6.64+0xc00] ;  /* 0x000c000a060b7981 */ /* 0x000f28000c1e1900 */
[----:B------:R0:W5:Y:S02]  /*3440*/  LDG.E R3, desc[UR10][R6.64+0x1000] ;  /* 0x0010000a06037981 */ /* 0x000164000c1e1900 */
[----:B0-----:R-:W-:-:S02]  /*3450*/  LOP3.LUT R6, R2, 0x400, RZ, 0xfc, !PT ;  /* 0x0000040002067812 */ /* 0x001fc400078efcff */
[CC--:B--2---:R-:W-:Y:S02]  /*3460*/  VIMNMX R13, PT, PT, R8.reuse, R9.reuse, !PT ;  /* 0x00000009080d7248 */ /* 0x0c4fe40007fe0100 */
[----:B------:R-:W-:Y:S01]  /*3470*/  ISETP.GE.AND P0, PT, R8, R9, PT ;  /* 0x000000090800720c */ /* 0x000fe20003f06270 */
[----:B------:R-:W-:Y:S01]  /*3480*/  VIADD R9, R2, 0x200 ;  /* 0x0000020002097836 */ /* 0x000fe20000000000 */
[----:B---3--:R-:W-:Y:S02]  /*3490*/  VIMNMX R12, PT, PT, R10, R13, !PT ;  /* 0x0000000d0a0c7248 */ /* 0x008fe40007fe0100 */
[----:B------:R-:W-:Y:S02]  /*34a0*/  ISETP.GE.AND P2, PT, R13, R10, PT ;  /* 0x0000000a0d00720c */ /* 0x000fe40003f46270 */
[----:B----4-:R-:W-:Y:S02]  /*34b0*/  ISETP.GE.AND P3, PT, R12, R11, PT ;  /* 0x0000000b0c00720c */ /* 0x010fe40003f66270 */
[----:B------:R-:W-:Y:S01]  /*34c0*/  VIMNMX R12, PT, PT, R11, R12, !PT ;  /* 0x0000000c0b0c7248 */ /* 0x000fe20007fe0100 */
[----:B------:R-:W-:-:S03]  /*34d0*/  VIADD R11, R2, 0x100 ;  /* 0x00000100020b7836 */ /* 0x000fc60000000000 */
[----:B-----5:R-:W-:-:S05]  /*34e0*/  ISETP.GE.AND P1, PT, R12, R3, PT ;  /* 0x000000030c00720c */ /* 0x020fca0003f26270 */
[----:B------:R-:W-:Y:S02]  /*34f0*/  @P2 SEL R9, R11, R2, !P0 ;  /* 0x000000020b092207 */ /* 0x000fe40004000000 */
[----:B------:R-:W-:Y:S01]  /*3500*/  IADD3 R8, P2, PT, R5, UR14, RZ ;  /* 0x0000000e05087c10 */ /* 0x000fe2000ff5e0ff */
[----:B------:R-:W-:-:S03]  /*3510*/  @!P3 VIADD R9, R2, 0x300 ;  /* 0x000003000209b836 */ /* 0x000fc60000000000 */
[----:B------:R-:W-:Y:S02]  /*3520*/  IADD3.X R7, PT, PT, R14, UR15, RZ, P2, !PT ;  /* 0x0000000f0e077c10 */ /* 0x000fe400097fe4ff */
[----:B------:R-:W-:Y:S02]  /*3530*/  ISETP.LE.AND P2, PT, R4, UR6, PT ;  /* 0x0000000604007c0c */ /* 0x000fe4000bf43270 */
[C---:B------:R-:W-:Y:S02]  /*3540*/  @P1 ISETP.GE.U32.AND P0, PT, R9.reuse, R6, PT ;  /* 0x000000060900120c */ /* 0x040fe40003f06070 */
[-C--:B------:R-:W-:Y:S02]  /*3550*/  IADD3 R5, P3, PT, R6, R8.reuse, RZ ;  /* 0x0000000806057210 */ /* 0x080fe40007f7e0ff */
[----:B------:R-:W-:Y:S02]  /*3560*/  @P1 IADD3 R8, P4, PT, R9, R8, RZ ;  /* 0x0000000809081210 */ /* 0x000fe40007f9e0ff */
[----:B------:R-:W-:Y:S01]  /*3570*/  @P1 ISETP.GE.U32.AND.EX P0, PT, RZ, RZ, PT, P0 ;  /* 0x000000ffff00120c */ /* 0x000fe20003f06100 */
[----:B------:R-:W-:-:S02]  /*3580*/  IMAD.X R6, RZ, RZ, R7, P3 ;  /* 0x000000ffff067224 */ /* 0x000fc400018e0607 */
        /* <DEDUP_REMOVED lines=17> */
[----:B------:R-:W-:-:S05]  /*36a0*/  IMAD.MOV.U32 R11, RZ, RZ, 0x500 ;  /* 0x00000500ff0b7424 */ /* 0x000fca00078e00ff */
[----:B------:R-:W2:Y:S01]  /*36b0*/  ATOMG.E.ADD.STRONG.GPU PT, R7, desc[UR10][R8.64], R11 ;  /* 0x8000000b080779a8 */ /* 0x000ea200081ef10a */
[----:B------:R-:W0:Y:S01]  /*36c0*/  S2UR UR5, SR_CgaCtaId ;  /* 0x00000000000579c3 */ /* 0x000e220000008800 */
[----:B------:R-:W-:Y:S02]  /*36d0*/  UMOV UR4, 0x400 ;  /* 0x0000040000047882 */ /* 0x000fe40000000000 */
[----:B0-----:R-:W-:Y:S01]  /*36e0*/  ULEA UR4, UR5, UR4, 0x18 ;  /* 0x0000000405047291 */ /* 0x001fe2000f8ec0ff */
[----:B--2---:R-:W-:-:S08]  /*36f0*/  VIADD R7, R7, UR6 ;  /* 0x0000000607077c36 */ /* 0x004fd00008000000 */
[----:B------:R0:W-:Y:S03]  /*3700*/  STS [UR4+0x98], R7 ;  /* 0x00009807ff007988 */ /* 0x0001e60008000804 */
.L_x_532:
[----:B------:R-:W-:Y:S05]  /*3710*/  BSYNC.RECONVERGENT B1 ;  /* 0x0000000000017941 */ /* 0x000fea0003800200 */
.L_x_531:
[----:B------:R-:W1:Y:S08]  /*3720*/  S2UR UR5, SR_CgaCtaId ;  /* 0x00000000000579c3 */ /* 0x000e700000008800 */
[----:B------:R-:W-:Y:S06]  /*3730*/  BAR.SYNC.DEFER_BLOCKING 0x0 ;  /* 0x0000000000007b1d */ /* 0x000fec0000010000 */
[----:B------:R-:W-:-:S02]  /*3740*/  UMOV UR4, 0x400 ;  /* 0x0000040000047882 */ /* 0x000fc40000000000 */
[----:B-1----:R-:W-:-:S06]  /*3750*/  ULEA UR4, UR5, UR4, 0x18 ;  /* 0x0000000405047291 */ /* 0x002fcc000f8ec0ff */
[----:B0-----:R-:W-:-:S05]  /*3760*/  IMAD.U32 R7, RZ, RZ, UR4 ;  /* 0x00000004ff077e24 */ /* 0x001fca000f8e00ff */
[----:B------:R-:W0:Y:S02]  /*3770*/  LDS R11, [R7+0x98] ;  /* 0x00009800070b7984 */ /* 0x000e240000000800 */
[----:B0-----:R-:W-:-:S05]  /*3780*/  VIADD R13, R11, 0x500 ;  /* 0x000005000b0d7836 */ /* 0x001fca0000000000 */
[----:B------:R-:W-:-:S13]  /*3790*/  ISETP.GT.AND P0, PT, R13, R4, PT ;  /* 0x000000040d00720c */ /* 0x000fda0003f04270 */
[----:B------:R-:W-:Y:S05]  /*37a0*/  @P0 BRA `(.L_x_533) ;  /* 0x00000004004c0947 */ /* 0x000fea0003800000 */
[----:B------:R-:W-:Y:S01]  /*37b0*/  BSSY.RECONVERGENT B1, `(.L_x_533) ;  /* 0x0000052000017945 */ /* 0x000fe20003800200 */
[----:B------:R-:W-:Y:S01]  /*37c0*/  IMAD.MOV.U32 R12, RZ, RZ, R3 ;  /* 0x000000ffff0c7224 */ /* 0x000fe200078e0003 */
[----:B------:R-:W0:Y:S01]  /*37d0*/  LDCU UR7, c[0x0][0x398] ;  /* 0x00007300ff0777ac */ /* 0x000e220008000800 */
[----:B------:R-:W-:Y:S02]  /*37e0*/  IMAD.MOV.U32 R16, RZ, RZ, R5 ;  /* 0x000000ffff107224 */ /* 0x000fe400078e0005 */
[----:B------:R-:W-:Y:S01]  /*37f0*/  IMAD.MOV.U32 R23, RZ, RZ, R6 ;  /* 0x000000ffff177224 */ /* 0x000fe200078e0006 */
[----:B------:R-:W1:Y:S06]  /*3800*/  LDCU.128 UR12, c[0x0][0x380] ;  /* 0x00007000ff0c77ac */ /* 0x000e6c0008000c00 */
.L_x_536:
[----:B------:R-:W-:-:S04]  /*3810*/  IADD3 R21, P0, PT, R2, R11, RZ ;  /* 0x0000000b02157210 */ /* 0x000fc80007f1e0ff */
[----:B------:R-:W-:Y:S02]  /*3820*/  LEA.HI.X.SX32 R20, R11, RZ, 0x1, P0 ;  /* 0x000000ff0b147211 */ /* 0x000fe400000f0eff */
[----:B-1----:R-:W-:-:S04]  /*3830*/  LEA R4, P0, R21, UR12, 0x2 ;  /* 0x0000000c15047c11 */ /* 0x002fc8000f8010ff */
[----:B------:R-:W-:-:S05]  /*3840*/  LEA.HI.X R5, R21, UR13, R20, 0x2, P0 ;  /* 0x0000000d15057c11 */ /* 0x000fca00080f1414 */
[----:B------:R-:W2:Y:S04]  /*3850*/  LDG.E R11, desc[UR10][R4.64] ;  /* 0x0000000a040b7981 */ /* 0x000ea8000c1e1900 */
[----:B------:R-:W3:Y:S04]  /*3860*/  LDG.E R14, desc[UR10][R4.64+0x400] ;  /* 0x0004000a040e7981 */ /* 0x000ee8000c1e1900 */
[----:B------:R-:W4:Y:S04]  /*3870*/  LDG.E R13, desc[UR10][R4.64+0x800] ;  /* 0x0008000a040d7981 */ /* 0x000f28000c1e1900 */
[----:B------:R-:W4:Y:S01]  /*3880*/  LDG.E R10, desc[UR10][R4.64+0xc00] ;  /* 0x000c000a040a7981 */ /* 0x000f22000c1e1900 */
[----:B------:R-:W-:-:S03]  /*3890*/  IADD3 R21, P0, PT, R21, UR14, RZ ;  /* 0x0000000e15157c10 */ /* 0x000fc6000ff1e0ff */
[----:B------:R1:W5:Y:S01]  /*38a0*/  LDG.E R3, desc[UR10][R4.64+0x1000] ;  /* 0x0010000a04037981 */ /* 0x000362000c1e1900 */
[----:B------:R-:W-:Y:S01]  /*38b0*/  IADD3.X R20, PT, PT, R20, UR15, RZ, P0, !PT ;  /* 0x0000000f14147c10 */ /* 0x000fe200087fe4ff */
[----:B------:R-:W-:Y:S01]  /*38c0*/  BSSY.RECONVERGENT B2, `(.L_x_534) ;  /* 0x000002a000027945 */ /* 0x000fe20003800200 */
[----:B------:R-:W-:Y:S01]  /*38d0*/  BAR.SYNC.DEFER_BLOCKING 0x0 ;  /* 0x0000000000007b1d */ /* 0x000fe20000010000 */
[C---:B------:R-:W-:Y:S02]  /*38e0*/  IADD3 R18, P3, PT, R21.reuse, 0x100, RZ ;  /* 0x0000010015127810 */ /* 0x040fe40007f7e0ff */
[C---:B------:R-:W-:Y:S02]  /*38f0*/  IADD3 R17, P4, PT, R21.reuse, 0x200, RZ ;  /* 0x0000020015117810 */ /* 0x040fe40007f9e0ff */
[----:B-1----:R-:W-:Y:S01]  /*3900*/  IADD3 R5, P6, PT, R21, 0x400, RZ ;  /* 0x0000040015057810 */ /* 0x002fe20007fde0ff */
[----:B------:R-:W-:Y:S01]  /*3910*/  IMAD.X R19, RZ, RZ, R20, P3 ;  /* 0x000000ffff137224 */ /* 0x000fe200018e0614 */
[----:B------:R-:W-:-:S03]  /*3920*/  ISETP.NE.AND P3, PT, R2, RZ, PT ;  /* 0x000000ff0200720c */ /* 0x000fc60003f65270 */
        /* <DEDUP_REMOVED lines=9> */
[--C-:B------:R-:W-:Y:S02]  /*39c0*/  IMAD.X R16, RZ, RZ, R20.reuse, P4 ;  /* 0x000000ffff107224 */ /* 0x100fe400020e0614 */
[----:B------:R-:W-:Y:S01]  /*39d0*/  IMAD.X R15, RZ, RZ, R20, P5 ;  /* 0x000000ffff0f7224 */ /* 0x000fe200028e0614 */
[----:B------:R-:W-:-:S07]  /*39e0*/  @P2 SEL R20, R23, R20, P0 ;  /* 0x0000001417142207 */ /* 0x000fce0000000000 */
        /* <DEDUP_REMOVED lines=10> */
[----:B------:R-:W-:Y:S02]  /*3a90*/  @P2 SEL R13, R14, R13, P0 ;  /* 0x0000000d0e0d2207 */ /* 0x000fe40000000000 */
[----:B------:R-:W-:Y:S02]  /*3aa0*/  @P2 SEL R17, R18, R17, P0 ;  /* 0x0000001112112207 */ /* 0x000fe40000000000 */
[----:B------:R-:W-:Y:S02]  /*3ab0*/  ISETP.GE.AND P1, PT, R13, R10, PT ;  /* 0x0000000a0d00720c */ /* 0x000fe40003f26270 */
[----:B------:R-:W-:Y:S01]  /*3ac0*/  @P2 SEL R16, R19, R16, P0 ;  /* 0x0000001013102207 */ /* 0x000fe20000000000 */
[----:B------:R-:W-:Y:S10]  /*3ad0*/  @P3 BRA `(.L_x_535) ;  /* 0x0000000000203947 */ /* 0x000ff40003800000 */
[----:B------:R-:W-:-:S05]  /*3ae0*/  IMAD.MOV.U32 R11, RZ, RZ, 0x500 ;  /* 0x00000500ff0b7424 */ /* 0x000fca00078e00ff */
[----:B------:R-:W2:Y:S01]  /*3af0*/  ATOMG.E.ADD.STRONG.GPU PT, R4, desc[UR10][R8.64], R11 ;  /* 0x8000000b080479a8 */ /* 0x000ea200081ef10a */
[----:B------:R-:W1:Y:S01]  /*3b00*/  S2UR UR5, SR_CgaCtaId ;  /* 0x00000000000579c3 */ /* 0x000e620000008800 */
[----:B------:R-:W-:Y:S02]  /*3b10*/  UMOV UR4, 0x400 ;  /* 0x0000040000047882 */ /* 0x000fe40000000000 */
[----:B-1----:R-:W-:-:S06]  /*3b20*/  ULEA UR4, UR5, UR4, 0x18 ;  /* 0x0000000405047291 */ /* 0x002fcc000f8ec0ff */
[----:B------:R-:W-:Y:S02]  /*3b30*/  IMAD.U32 R7, RZ, RZ, UR4 ;  /* 0x00000004ff077e24 */ /* 0x000fe4000f8e00ff */
[----:B--2---:R-:W-:-:S05]  /*3b40*/  VIADD R4, R4, UR6 ;  /* 0x0000000604047c36 */ /* 0x004fca0008000000 */
[----:B------:R1:W-:Y:S02]  /*3b50*/  STS [R7+0x98], R4 ;  /* 0x0000980407007388 */ /* 0x0003e40000000800 */
.L_x_535:
[----:B0-----:R-:W-:Y:S05]  /*3b60*/  BSYNC.RECONVERGENT B2 ;  /* 0x0000000000027941 */ /* 0x001fea0003800200 */
.L_x_534:
[----:B------:R-:W-:Y:S01]  /*3b70*/  BAR.SYNC.DEFER_BLOCKING 0x0 ;  /* 0x0000000000007b1d */ /* 0x000fe20000010000 */
[----:B------:R-:W-:Y:S01]  /*3b80*/  @P1 ISETP.GE.U32.AND P0, PT, R17, R12, PT ;  /* 0x0000000c1100120c */ /* 0x000fe20003f06070 */
[----:B-1----:R-:W-:-:S03]  /*3b90*/  IMAD.U32 R4, RZ, RZ, UR7 ;  /* 0x00000007ff047e24 */ /* 0x002fc6000f8e00ff */
[----:B------:R-:W-:-:S04]  /*3ba0*/  @P1 ISETP.GE.AND.EX P0, PT, R16, R15, PT, P0 ;  /* 0x0000000f1000120c */ /* 0x000fc80003f06300 */
[----:B------:R-:W-:-:S04]  /*3bb0*/  @P1 ISETP.LT.OR P0, PT, R10, R13, !P0 ;  /* 0x0000000d0a00120c */ /* 0x000fc80004701670 */
[----:B------:R-:W-:Y:S02]  /*3bc0*/  @P1 SEL R10, R13, R10, P0 ;  /* 0x0000000a0d0a1207 */ /* 0x000fe40000000000 */
[----:B------:R-:W-:Y:S02]  /*3bd0*/  @P1 SEL R12, R17, R12, P0 ;  /* 0x0000000c110c1207 */ /* 0x000fe40000000000 */
[----:B-----5:R-:W-:Y:S02]  /*3be0*/  ISETP.GE.AND P2, PT, R10, R3, PT ;  /* 0x000000030a00720c */ /* 0x020fe40003f46270 */
[----:B------:R-:W-:Y:S01]  /*3bf0*/  @P1 SEL R15, R16, R15, P0 ;  /* 0x0000000f100f1207 */ /* 0x000fe20000000000 */
[----:B------:R-:W0:Y:S10]  /*3c00*/  LDS R11, [R7+0x98] ;  /* 0x00009800070b7984 */ /* 0x000e340000000800 */
        /* <DEDUP_REMOVED lines=8> */
[----:B------:R-:W-:Y:S02]  /*3c90*/  IMAD.MOV.U32 R23, RZ, RZ, R6 ;  /* 0x000000ffff177224 */ /* 0x000fe400078e0006 */
[----:B0-----:R-:W-:-:S05]  /*3ca0*/  VIADD R13, R11, 0x500 ;  /* 0x000005000b0d7836 */ /* 0x001fca0000000000 */
[----:B------:R-:W-:-:S13]  /*3cb0*/  ISETP.GT.AND P0, PT, R13, R4, PT ;  /* 0x000000040d00720c */ /* 0x000fda0003f04270 */
[----:B------:R-:W-:Y:S05]  /*3cc0*/  @!P0 BRA `(.L_x_536) ;  /* 0xfffffff800d08947 */ /* 0x000fea000383ffff */
[----:B------:R-:W-:Y:S05]  /*3cd0*/  BSYNC.RECONVERGENT B1 ;  /* 0x0000000000017941 */ /* 0x000fea0003800200 */
.L_x_533:
[----:B------:R-:W-:Y:S01]  /*3ce0*/  ISETP.GE.AND P0, PT, R11, R4, PT ;  /* 0x000000040b00720c */ /* 0x000fe20003f06270 */
[----:B------:R-:W0:Y:S01]  /*3cf0*/  LDCU.64 UR6, c[0x0][0x388] ;  /* 0x00007100ff0677ac */ /* 0x000e220008000a00 */
[----:B------:R-:W-:Y:S01]  /*3d00*/  BSSY.RECONVERGENT B1, `(.L_x_530) ;  /* 0x0000097000017945 */ /* 0x000fe20003800200 */
[----:B------:R-:W1:Y:S10]  /*3d10*/  LDCU.64 UR4, c[0x0][0x388] ;  /* 0x00007100ff0477ac */ /* 0x000e740008000a00 */
[----:B------:R-:W-:Y:S05]  /*3d20*/  @P0 BRA `(.L_x_537) ;  /* 0x0000000800500947 */ /* 0x000fea0003800000 */
[----:B------:R-:W-:-:S05]  /*3d30*/  IMAD.IADD R7, R4, 0x1, -R11 ;  /* 0x0000000104077824 */ /* 0x000fca00078e0a0b */
[----:B------:R-:W-:-:S13]  /*3d40*/  ISETP.GE.AND P0, PT, R2, R7, PT ;  /* 0x000000070200720c */ /* 0x000fda0003f06270 */
[----:B------:R-:W-:Y:S05]  /*3d50*/  @P0 BRA `(.L_x_537) ;  /* 0x0000000800440947 */ /* 0x000fea0003800000 */
[----:B------:R-:W-:Y:S01]  /*3d60*/  LOP3.LUT R8, RZ, R2, RZ, 0x33, !PT ;  /* 0x00000002ff087212 */ /* 0x000fe200078e33ff */
[----:B------:R-:W-:Y:S03]  /*3d70*/  BSSY.RECONVERGENT B2, `(.L_x_538) ;  /* 0x000002a000027945 */ /* 0x000fe60003800200 */
[----:B------:R-:W-:-:S04]  /*3d80*/  IADD3 R14, PT, PT, -R11, R4, R8 ;  /* 0x000000040b0e7210 */ /* 0x000fc80007ffe108 */
[----:B------:R-:W-:-:S04]  /*3d90*/  LOP3.LUT R4, R14, 0x300, RZ, 0xc0, !PT ;  /* 0x000003000e047812 */ /* 0x000fc800078ec0ff */
[----:B------:R-:W-:Y:S01]  /*3da0*/  ISETP.NE.AND P0, PT, R4, 0x300, PT ;  /* 0x000003000400780c */ /* 0x000fe20003f05270 */
[----:B------:R-:W-:-:S12]  /*3db0*/  IMAD.MOV.U32 R4, RZ, RZ, R2 ;  /* 0x000000ffff047224 */ /* 0x000fd800078e0002 */
[----:B------:R-:W-:Y:S05]  /*3dc0*/  @!P0 BRA `(.L_x_539) ;  /* 0x0000000000908947 */ /* 0x000fea0003800000 */
[----:B------:R-:W2:Y:S01]  /*3dd0*/  LDC.64 R8, c[0x0][0x380] ;  /* 0x0000e000ff087b82 */ /* 0x000ea20000000a00 */
[----:B------:R-:W-:Y:S01]  /*3de0*/  LEA.HI R4, R14, 0x1, RZ, 0x18 ;  /* 0x000000010e047811 */ /* 0x000fe200078fc0ff */
[----:B------:R-:W-:-:S03]  /*3df0*/  IMAD.IADD R15, R2, 0x1, R11 ;  /* 0x00000001020f7824 */ /* 0x000fc600078e020b */
[----:B------:R-:W-:Y:S01]  /*3e00*/  LOP3.LUT R10, R4, 0x3, RZ, 0xc0, !PT ;  /* 0x00000003040a7812 */ /* 0x000fe200078ec0ff */
[----:B------:R-:W-:-:S04]  /*3e10*/  IMAD.MOV.U32 R4, RZ, RZ, R2 ;  /* 0x000000ffff047224 */ /* 0x000fc800078e0002 */
[----:B------:R-:W-:-:S07]  /*3e20*/  IMAD.MOV R10, RZ, RZ, -R10 ;  /* 0x000000ffff0a7224 */ /* 0x000fce00078e0a0a */
.L_x_542:
[----:B--2---:R-:W-:-:S06]  /*3e30*/  IMAD.WIDE R12, R15, 0x4, R8 ;  /* 0x000000040f0c7825 */ /* 0x004fcc00078e0208 */
[----:B------:R-:W2:Y:S01]  /*3e40*/  LDG.E R13, desc[UR10][R12.64] ;  /* 0x0000000a0c0d7981 */ /* 0x000ea2000c1e1900 */
[C---:B-1----:R-:W-:Y:S01]  /*3e50*/  IADD3 R19, P1, PT, R15.reuse, UR4, RZ ;  /* 0x000000040f137c10 */ /* 0x042fe2000ff3e0ff */
[----:B------:R-:W-:Y:S01]  /*3e60*/  VIADD R10, R10, 0x1 ;  /* 0x000000010a0a7836 */ /* 0x000fe20000000000 */
[----:B------:R-:W-:Y:S01]  /*3e70*/  BSSY.RECONVERGENT B3, `(.L_x_540) ;  /* 0x0000016000037945 */ /* 0x000fe20003800200 */
[----:B------:R-:W-:Y:S01]  /*3e80*/  IMAD.MOV.U32 R16, RZ, RZ, R5 ;  /* 0x000000ffff107224 */ /* 0x000fe200078e0005 */
[----:B------:R-:W-:Y:S01]  /*3e90*/  LEA.HI.X.SX32 R20, R15, UR5, 0x1, P1 ;  /* 0x000000050f147c11 */ /* 0x000fe200088f0eff */
[----:B------:R-:W-:Y:S01]  /*3ea0*/  IMAD.MOV.U32 R17, RZ, RZ, R6 ;  /* 0x000000ffff117224 */ /* 0x000fe200078e0006 */
[----:B------:R-:W-:Y:S01]  /*3eb0*/  ISETP.NE.AND P2, PT, R10, RZ, PT ;  /* 0x000000ff0a00720c */ /* 0x000fe20003f45270 */
[----:B------:R-:W-:Y:S02]  /*3ec0*/  IMAD.MOV.U32 R18, RZ, RZ, R3 ;  /* 0x000000ffff127224 */ /* 0x000fe400078e0003 */
        /* <DEDUP_REMOVED lines=16> */
.L_x_541:
[----:B0-----:R-:W-:Y:S05]  /*3fd0*/  BSYNC.RECONVERGENT B3 ;  /* 0x0000000000037941 */ /* 0x001fea0003800200 */
.L_x_540:
[----:B------:R-:W-:Y:S02]  /*3fe0*/  VIADD R4, R4, 0x100 ;  /* 0x0000010004047836 */ /* 0x000fe40000000000 */
[----:B------:R-:W-:Y:S01]  /*3ff0*/  VIADD R15, R15, 0x100 ;  /* 0x000001000f0f7836 */ /* 0x000fe20000000000 */
[----:B------:R-:W-:Y:S06]  /*4000*/  @P2 BRA `(.L_x_542) ;  /* 0xfffffffc00882947 */ /* 0x000fec000383ffff */
.L_x_539:
[----:B01----:R-:W-:Y:S05]  /*4010*/  BSYNC.RECONVERGENT B2 ;  /* 0x0000000000027941 */ /* 0x003fea0003800200 */
.L_x_538:
[----:B------:R-:W-:-:S13]  /*4020*/  ISETP.GE.U32.AND P0, PT, R14, 0x300, PT ;  /* 0x000003000e00780c */ /* 0x000fda0003f06070 */
[----:B------:R-:W-:Y:S05]  /*4030*/  @!P0 BRA `(.L_x_537) ;  /* 0x00000004008c8947 */ /* 0x000fea0003800000 */
[----:B------:R-:W0:Y:S01]  /*4040*/  LDC.64 R8, c[0x0][0x380] ;  /* 0x0000e000ff087b82 */ /* 0x000e220000000a00 */
[----:B------:R-:W-:-:S04]  /*4050*/  IMAD.IADD R11, R4, 0x1, R11 ;  /* 0x00000001040b7824 */ /* 0x000fc800078e020b */
[C---:B------:R-:W-:Y:S02]  /*4060*/  VIADD R20, R11.reuse, 0x100 ;  /* 0x000001000b147836 */ /* 0x040fe40000000000 */
[C---:B------:R-:W-:Y:S02]  /*4070*/  VIADD R19, R11.reuse, 0x200 ;  /* 0x000002000b137836 */ /* 0x040fe40000000000 */
[----:B------:R-:W-:Y:S01]  /*4080*/  VIADD R18, R11, 0x300 ;  /* 0x000003000b127836 */ /* 0x000fe20000000000 */
[----:B0-----:R-:W-:-:S05]  /*4090*/  IADD3 R8, P0, PT, R8, 0x800, RZ ;  /* 0x0000080008087810 */ /* 0x001fca0007f1e0ff */
[----:B------:R-:W-:-:S08]  /*40a0*/  IMAD.X R9, RZ, RZ, R9, P0 ;  /* 0x000000ffff097224 */ /* 0x000fd000000e0609 */
.L_x_551:
[----:B------:R-:W-:-:S05]  /*40b0*/  IMAD.WIDE R14, R11, 0x4, R8 ;  /* 0x000000040b0e7825 */ /* 0x000fca00078e0208 */
[----:B------:R-:W2:Y:S04]  /*40c0*/  LDG.E R24, desc[UR10][R14.64+-0x800] ;  /* 0xfff8000a0e187981 */ /* 0x000ea8000c1e1900 */
[----:B------:R0:W5:Y:S04]  /*40d0*/  LDG.E R26, desc[UR10][R14.64+-0x400] ;  /* 0xfffc000a0e1a7981 */ /* 0x000168000c1e1900 */
        /* <DEDUP_REMOVED lines=21> */
.L_x_544:
[----:B------:R-:W-:Y:S05]  /*4230*/  BSYNC.RECONVERGENT B2 ;  /* 0x0000000000027941 */ /* 0x000fea0003800200 */
.L_x_543:
        /* <DEDUP_REMOVED lines=19> */
.L_x_546:
[----:B------:R-:W-:Y:S05]  /*4370*/  BSYNC.RECONVERGENT B2 ;  /* 0x0000000000027941 */ /* 0x000fea0003800200 */
.L_x_545:
[----:B------:R-:W-:Y:S01]  /*4380*/  ISETP.GE.AND P0, PT, R3, R10, PT ;  /* 0x0000000a0300720c */ /* 0x000fe20003f06270 */
[----:B------:R-:W-:Y:S01]  /*4390*/  BSSY.RECONVERGENT B2, `(.L_x_547) ;  /* 0x0000013000027945 */ /* 0x000fe20003800200 */
[C---:B------:R-:W-:Y:S01]  /*43a0*/  IADD3 R16, P1, PT, R19.reuse, UR6, RZ ;  /* 0x0000000613107c10 */ /* 0x040fe2000ff3e0ff */
        /* <DEDUP_REMOVED lines=17> */
.L_x_548:
[----:B------:R-:W-:Y:S05]  /*44c0*/  BSYNC.RECONVERGENT B2 ;  /* 0x0000000000027941 */ /* 0x000fea0003800200 */
.L_x_547:
        /* <DEDUP_REMOVED lines=18> */
.L_x_550:
[----:B------:R-:W-:Y:S05]  /*45f0*/  BSYNC.RECONVERGENT B2 ;  /* 0x0000000000027941 */ /* 0x000fea0003800200 */
.L_x_549:
[----:B------:R-:W-:Y:S02]  /*4600*/  VIADD R4, R4, 0x400 ;  /* 0x0000040004047836 */ /* 0x000fe40000000000 */
[----:B------:R-:W-:Y:S02]  /*4610*/  VIADD R20, R20, 0x400 ;  /* 0x0000040014147836 */ /* 0x000fe40000000000 */
[----:B------:R-:W-:Y:S01]  /*4620*/  VIADD R19, R19, 0x400 ;  /* 0x0000040013137836 */ /* 0x000fe20000000000 */
[----:B------:R-:W-:Y:S01]  /*4630*/  ISETP.GE.AND P0, PT, R4, R7, PT ;  /* 0x000000070400720c */ /* 0x000fe20003f06270 */
[----:B------:R-:W-:Y:S02]  /*4640*/  VIADD R18, R18, 0x400 ;  /* 0x0000040012127836 */ /* 0x000fe40000000000 */
[----:B------:R-:W-:-:S10]  /*4650*/  VIADD R11, R11, 0x400 ;  /* 0x000004000b0b7836 */ /* 0x000fd40000000000 */
[----:B------:R-:W-:Y:S05]  /*4660*/  @!P0 BRA `(.L_x_551) ;  /* 0xfffffff800908947 */ /* 0x000fea000383ffff */
.L_x_537:
[----:B01----:R-:W-:Y:S05]  /*4670*/  BSYNC.RECONVERGENT B1 ;  /* 0x0000000000017941 */ /* 0x003fea0003800200 */
.L_x_530:
        /* <DEDUP_REMOVED lines=31> */
.L_x_553:
[----:B------:R-:W-:Y:S05]  /*4870*/  BSYNC.RECONVERGENT B1 ;  /* 0x0000000000017941 */ /* 0x000fea0003800200 */
.L_x_552:
        /* <DEDUP_REMOVED lines=24> */
.L_x_555:
[----:B------:R-:W-:Y:S05]  /*4a00*/  BSYNC.RECONVERGENT B1 ;  /* 0x0000000000017941 */ /* 0x000fea0003800200 */
.L_x_554:
[----:B---3--:R3:W4:Y:S01]  /*4a10*/  SHFL.DOWN PT, R10, R3, 0x4, 0x1f ;  /* 0x08801f00030a7f89 */ /* 0x00872200000e0000 */
[----:B------:R-:W-:Y:S01]  /*4a20*/  BSSY.RECONVERGENT B1, `(.L_x_556) ;  /* 0x0000017000017945 */ /* 0x000fe20003800200 */
[----:B0-----:R-:W-:Y:S02]  /*4a30*/  IMAD.MOV.U32 R4, RZ, RZ, R3 ;  /* 0x000000ffff047224 */ /* 0x001fe400078e0003 */
[----:B------:R3:W0:Y:S01]  /*4a40*/  SHFL.DOWN PT, R12, R5, 0x4, 0x1f ;  /* 0x08801f00050c7f89 */ /* 0x00062200000e0000 */
[----:B--2---:R-:W-:Y:S02]  /*4a50*/  IMAD.MOV.U32 R6, RZ, RZ, R5 ;  /* 0x000000ffff067224 */ /* 0x004fe400078e0005 */
[----:B------:R-:W-:Y:S01]  /*4a60*/  IMAD.MOV.U32 R7, RZ, RZ, R8 ;  /* 0x000000ffff077224 */ /* 0x000fe200078e0008 */
[----:B------:R3:W2:Y:S01]  /*4a70*/  SHFL.DOWN PT, R9, R8, 0x4, 0x1f ;  /* 0x08801f0008097f89 */ /* 0x0006a200000e0000 */
        /* <DEDUP_REMOVED lines=17> */
.L_x_557:
[----:B------:R-:W-:Y:S05]  /*4b90*/  BSYNC.RECONVERGENT B1 ;  /* 0x0000000000017941 */ /* 0x000fea0003800200 */
.L_x_556:
[----:B-1----:R1:W0:Y:S01]  /*4ba0*/  SHFL.DOWN PT, R11, R4, 0x8, 0x1f ;  /* 0x09001f00040b7f89 */ /* 0x00222200000e0000 */
[----:B------:R-:W-:Y:S01]  /*4bb0*/  BSSY.RECONVERGENT B1, `(.L_x_558) ;  /* 0x0000017000017945 */ /* 0x000fe20003800200 */
[----:B---3--:R-:W-:Y:S02]  /*4bc0*/  IMAD.MOV.U32 R3, RZ, RZ, R4 ;  /* 0x000000ffff037224 */ /* 0x008fe400078e0004 */
[----:B------:R1:W3:Y:S01]  /*4bd0*/  SHFL.DOWN PT, R13, R6, 0x8, 0x1f ;  /* 0x09001f00060d7f89 */ /* 0x0002e200000e0000 */
[----:B------:R-:W-:Y:S02]  /*4be0*/  IMAD.MOV.U32 R5, RZ, RZ, R6 ;  /* 0x000000ffff057224 */ /* 0x000fe400078e0006 */
[----:B--2---:R-:W-:Y:S01]  /*4bf0*/  IMAD.MOV.U32 R9, RZ, RZ, R7 ;  /* 0x000000ffff097224 */ /* 0x004fe200078e0007 */
[----:B------:R1:W2:Y:S01]  /*4c00*/  SHFL.DOWN PT, R8, R7, 0x8, 0x1f ;  /* 0x09001f0007087f89 */ /* 0x0002a200000e0000 */
[----:B------:R-:W-:Y:S05]  /*4c10*/  @P4 BRA `(.L_x_559) ;  /* 0x0000000000404947 */ /* 0x000fea0003800000 */
[----:B0-----:R-:W-:Y:S01]  /*4c20*/  ISETP.GE.AND P0, PT, R4, R11, PT ;  /* 0x0000000b0400720c */ /* 0x001fe20003f06270 */
[----:B------:R-:W-:Y:S02]  /*4c30*/  IMAD.MOV.U32 R3, RZ, RZ, R11 ;  /* 0x000000ffff037224 */ /* 0x000fe400078e000b */
[----:B---3--:R-:W-:Y:S02]  /*4c40*/  IMAD.MOV.U32 R5, RZ, RZ, R13 ;  /* 0x000000ffff057224 */ /* 0x008fe400078e000d */
        /* <DEDUP_REMOVED lines=13> */
.L_x_559:
[----:B------:R-:W-:Y:S05]  /*4d20*/  BSYNC.RECONVERGENT B1 ;  /* 0x0000000000017941 */ /* 0x000fea0003800200 */
.L_x_558:
[----:B-1----:R1:W1:Y:S01]  /*4d30*/  SHFL.DOWN PT, R4, R3, 0x10, 0x1f ;  /* 0x0a001f0003047f89 */ /* 0x00226200000e0000 */
[----:B------:R-:W-:Y:S01]  /*4d40*/  BSSY.RECONVERGENT B1, `(.L_x_560) ;  /* 0x0000017000017945 */ /* 0x000fe20003800200 */
[----:B------:R-:W-:Y:S02]  /*4d50*/  IMAD.MOV.U32 R6, RZ, RZ, R3 ;  /* 0x000000ffff067224 */ /* 0x000fe400078e0003 */
[----:B----4-:R4:W1:Y:S01]  /*4d60*/  SHFL.DOWN PT, R10, R5, 0x10, 0x1f ;  /* 0x0a001f00050a7f89 */ /* 0x01086200000e0000 */
[----:B------:R-:W-:Y:S02]  /*4d70*/  IMAD.MOV.U32 R7, RZ, RZ, R5 ;  /* 0x000000ffff077224 */ /* 0x000fe400078e0005 */
[----:B--2---:R-:W-:Y:S01]  /*4d80*/  IMAD.MOV.U32 R8, RZ, RZ, R9 ;  /* 0x000000ffff087224 */ /* 0x004fe200078e0009 */
[----:B0-----:R4:W0:Y:S01]  /*4d90*/  SHFL.DOWN PT, R12, R9, 0x10, 0x1f ;  /* 0x0a001f00090c7f89 */ /* 0x00182200000e0000 */
        /* <DEDUP_REMOVED lines=17> */
.L_x_561:
[----:B------:R-:W-:Y:S05]  /*4eb0*/  BSYNC.RECONVERGENT B1 ;  /* 0x0000000000017941 */ /* 0x000fea0003800200 */
.L_x_560:
[----:B------:R-:W-:Y:S04]  /*4ec0*/  BSSY.RECONVERGENT B1, `(.L_x_562) ;  /* 0x000000c000017945 */ /* 0x000fe80003800200 */
[----:B------:R-:W-:Y:S05]  /*4ed0*/  @P2 BRA `(.L_x_563) ;  /* 0x0000000000282947 */ /* 0x000fea0003800000 */
[----:B----4-:R-:W2:Y:S01]  /*4ee0*/  S2R R5, SR_CgaCtaId ;  /* 0x0000000000057919 */ /* 0x010ea20000008800 */
[----:B-1----:R-:W-:Y:S02]  /*4ef0*/  MOV R4, 0x400 ;  /* 0x0000040000047802 */ /* 0x002fe40000000f00 */
[----:B------:R-:W-:-:S04]  /*4f00*/  SHF.R.U32.HI R3, RZ, 0x1, R2 ;  /* 0x00000001ff037819 */ /* 0x000fc80000011602 */
[----:B------:R-:W-:Y:S02]  /*4f10*/  LOP3.LUT R3, R3, 0x1f0, RZ, 0xc0, !PT ;  /* 0x000001f003037812 */ /* 0x000fe400078ec0ff */
[----:B--2---:R-:W-:Y:S01]  /*4f20*/  LEA R4, R5, R4, 0x18 ;  /* 0x0000000405047211 */ /* 0x004fe200078ec0ff */
[----:B------:R-:W-:-:S04]  /*4f30*/  IMAD.MOV.U32 R5, RZ, RZ, R8 ;  /* 0x000000ffff057224 */ /* 0x000fc800078e0008 */
[----:B------:R-:W-:Y:S02]  /*4f40*/  IMAD.IADD R3, R3, 0x1, R4 ;  /* 0x0000000103037824 */ /* 0x000fe400078e0204 */
[----:B------:R-:W-:-:S03]  /*4f50*/  IMAD.MOV.U32 R4, RZ, RZ, R7 ;  /* 0x000000ffff047224 */ /* 0x000fc600078e0007 */
[----:B------:R2:W-:Y:S04]  /*4f60*/  STS [R3+0x8], R6 ;  /* 0x0000080603007388 */ /* 0x0005e80000000800 */
[----:B------:R2:W-:Y:S02]  /*4f70*/  STS.64 [R3+0x10], R4 ;  /* 0x0000100403007388 */ /* 0x0005e40000000a00 */
.L_x_563:
[----:B------:R-:W-:Y:S05]  /*4f80*/  BSYNC.RECONVERGENT B1 ;  /* 0x0000000000017941 */ /* 0x000fea0003800200 */
.L_x_562:
        /* <DEDUP_REMOVED lines=27> */
.L_x_565:
[----:B------:R-:W-:Y:S05]  /*5140*/  BSYNC.RECONVERGENT B1 ;  /* 0x0000000000017941 */ /* 0x000fea0003800200 */
.L_x_564:
        /* <DEDUP_REMOVED lines=27> */
.L_x_567:
[----:B------:R-:W-:Y:S05]  /*5300*/  BSYNC.RECONVERGENT B1 ;  /* 0x0000000000017941 */ /* 0x000fea0003800200 */
.L_x_566:
        /* <DEDUP_REMOVED lines=17> */
.L_x_569:
[----:B------:R-:W-:Y:S05]  /*5420*/  BSYNC.RECONVERGENT B1 ;  /* 0x0000000000017941 */ /* 0x000fea0003800200 */
.L_x_568:
        /* <DEDUP_REMOVED lines=17> */
.L_x_571:
[----:B------:R-:W-:Y:S05]  /*5540*/  BSYNC.RECONVERGENT B1 ;  /* 0x0000000000017941 */ /* 0x000fea0003800200 */
.L_x_570:
        /* <DEDUP_REMOVED lines=17> */
.L_x_573:
[----:B------:R-:W-:Y:S05]  /*5660*/  BSYNC.RECONVERGENT B1 ;  /* 0x0000000000017941 */ /* 0x000fea0003800200 */
.L_x_572:
        /* <DEDUP_REMOVED lines=17> */
.L_x_575:
[----:B------:R-:W-:Y:S05]  /*5780*/  BSYNC.RECONVERGENT B1 ;  /* 0x0000000000017941 */ /* 0x000fea0003800200 */
.L_x_574:
        /* <DEDUP_REMOVED lines=16> */
.L_x_493:
[----:B------:R-:W-:Y:S05]  /*5890*/  BSYNC.RECONVERGENT B0 ;  /* 0x0000000000007941 */ /* 0x000fea0003800200 */
.L_x_460:
[----:B------:R-:W-:Y:S05]  /*58a0*/  @P2 EXIT ;  /* 0x000000000000294d */ /* 0x000fea0003800000 */
[----:B-1234-:R-:W1:Y:S01]  /*58b0*/  LDC.64 R2, c[0x0][0x390] ;  /* 0x0000e400ff027b82 */ /* 0x01ee620000000a00 */
[----:B0-----:R-:W-:Y:S02]  /*58c0*/  IMAD.MOV.U32 R9, RZ, RZ, R8 ;  /* 0x000000ffff097224 */ /* 0x001fe400078e0008 */
[----:B------:R-:W-:Y:S02]  /*58d0*/  IMAD.MOV.U32 R8, RZ, RZ, R7 ;  /* 0x000000ffff087224 */ /* 0x000fe400078e0007 */
[----:B-1----:R-:W-:-:S05]  /*58e0*/  IMAD.WIDE.U32 R2, R0, 0x10, R2 ;  /* 0x0000001000027825 */ /* 0x002fca00078e0002 */
[----:B------:R-:W-:Y:S04]  /*58f0*/  STG.E.64 desc[UR10][R2.64+0x8], R8 ;  /* 0x0000080802007986 */ /* 0x000fe8000c101b0a */
[----:B------:R-:W-:Y:S01]  /*5900*/  STG.E desc[UR10][R2.64], R6 ;  /* 0x0000000602007986 */ /* 0x000fe2000c10190a */
[----:B------:R-:W-:Y:S05]  /*5910*/  EXIT ;  /* 0x000000000000794d */ /* 0x000fea0003800000 */
.L_x_576:
        /* <DEDUP_REMOVED lines=14> */
.L_x_780:


//--------------------- .text._ZN6thrust24THRUST_300001_SM_1000_NS8cuda_cub4core6detail13_kernel_agentINS1_8__reduce11ReduceAgentINS0_12zip_iteratorIN4cuda3std3__45tupleIJNS0_10device_ptrIiEENS0_17counting_iteratorIlNS0_11use_defaultESF_SF_EEEEEEEPNSB_IJilEEESJ_iNS1_9__extrema9arg_max_fIilNSA_4lessIiEEEEEEJSI_SK_iSP_EEEvDpT0_ --------------------------
	.section	.text._ZN6thrust24THRUST_300001_SM_1000_NS8cuda_cub4core6detail13_kernel_agentINS1_8__reduce11ReduceAgentINS0_12zip_iteratorIN4cuda3std3__45tupleIJNS0_10device_ptrIiEENS0_17counting_iteratorIlNS0_11use_defaultESF_SF_EEEEEEEPNSB_IJilEEESJ_iNS1_9__extrema9arg_max_fIilNSA_4lessIiEEEEEEJSI_SK_iSP_EEEvDpT0_,"ax",@progbits
	.align	128
        .global         _ZN6thrust24THRUST_300001_SM_1000_NS8cuda_cub4core6detail13_kernel_agentINS1_8__reduce11ReduceAgentINS0_12zip_iteratorIN4cuda3std3__45tupleIJNS0_10device_ptrIiEENS0_17counting_iteratorIlNS0_11use_defaultESF_SF_EEEEEEEPNSB_IJilEEESJ_iNS1_9__extrema9arg_max_fIilNSA_4lessIiEEEEEEJSI_SK_iSP_EEEvDpT0_
        .type           _ZN6thrust24THRUST_300001_SM_1000_NS8cuda_cub4core6detail13_kernel_agentINS1_8__reduce11ReduceAgentINS0_12zip_iteratorIN4cuda3std3__45tupleIJNS0_10device_ptrIiEENS0_17counting_iteratorIlNS0_11use_defaultESF_SF_EEEEEEEPNSB_IJilEEESJ_iNS1_9__extrema9arg_max_fIilNSA_4lessIiEEEEEEJSI_SK_iSP_EEEvDpT0_,@function
        .size           _ZN6thrust24THRUST_300001_SM_1000_NS8cuda_cub4core6detail13_kernel_agentINS1_8__reduce11ReduceAgentINS0_12zip_iteratorIN4cuda3std3__45tupleIJNS0_10device_ptrIiEENS0_17counting_iteratorIlNS0_11use_defaultESF_SF_EEEEEEEPNSB_IJilEEESJ_iNS1_9__extrema9arg_max_fIilNSA_4lessIiEEEEEEJSI_SK_iSP_EEEvDpT0_,(.L_x_781 - _ZN6thrust24THRUST_300001_SM_1000_NS8cuda_cub4core6detail13_kernel_agentINS1_8__reduce11ReduceAgentINS0_12zip_iteratorIN4cuda3std3__45tupleIJNS0_10device_ptrIiEENS0_17counting_iteratorIlNS0_11use_defaultESF_SF_EEEEEEEPNSB_IJilEEESJ_iNS1_9__extrema9arg_max_fIilNSA_4lessIiEEEEEEJSI_SK_iSP_EEEvDpT0_)
        .other          _ZN6thrust24THRUST_300001_SM_1000_NS8cuda_cub4core6detail13_kernel_agentINS1_8__reduce11ReduceAgentINS0_12zip_iteratorIN4cuda3std3__45tupleIJNS0_10device_ptrIiEENS0_17counting_iteratorIlNS0_11use_defaultESF_SF_EEEEEEEPNSB_IJilEEESJ_iNS1_9__extrema9arg_max_fIilNSA_4lessIiEEEEEEJSI_SK_iSP_EEEvDpT0_,@"STO_CUDA_ENTRY STV_DEFAULT"
_ZN6thrust24THRUST_300001_SM_1000_NS8cuda_cub4core6detail13_kernel_agentINS1_8__reduce11ReduceAgentINS0_12zip_iteratorIN4cuda3std3__45tupleIJNS0_10device_ptrIiEENS0_17counting_iteratorIlNS0_11use_defaultESF_SF_EEEEEEEPNSB_IJilEEESJ_iNS1_9__extrema9arg_max_fIilNSA_4lessIiEEEEEEJSI_SK_iSP_EEEvDpT0_:
.text._ZN6thrust24THRUST_300001_SM_1000_NS8cuda_cub4core6detail13_kernel_agentINS1_8__reduce11ReduceAgentINS0_12zip_iteratorIN4cuda3std3__45tupleIJNS0_10device_ptrIiEENS0_17counting_iteratorIlNS0_11use_defaultESF_SF_EEEEEEEPNSB_IJilEEESJ_iNS1_9__extrema9arg_max_fIilNSA_4lessIiEEEEEEJSI_SK_iSP_EEEvDpT0_:
        /* <DEDUP_REMOVED lines=23> */
.L_x_580:
[----:B0-----:R-:W-:Y:S05]  /*0170*/  BSYNC.RECONVERGENT B1 ;  /* 0x0000000000017941 */ /* 0x001fea0003800200 */
.L_x_579:
        /* <DEDUP_REMOVED lines=17> */
.L_x_587:
        /* <DEDUP_REMOVED lines=24> */
.L_x_586:
[----:B------:R-:W-:Y:S05]  /*0410*/  BSYNC.RECONVERGENT B3 ;  /* 0x0000000000037941 */ /* 0x000fea0003800200 */
.L_x_585:
[----:B------:R-:W-:Y:S01]  /*0420*/  IADD3 R5, P0, PT, R5, 0x100, RZ ;  /* 0x0000010005057810 */ /* 0x000fe20007f1e0ff */
[----:B------:R-:W-:Y:S02]  /*0430*/  VIADD R9, R9, 0x100 ;  /* 0x0000010009097836 */ /* 0x000fe40000000000 */
[----:B------:R-:W-:Y:S02]  /*0440*/  IMAD.X R3, RZ, RZ, R3, P3 ;  /* 0x000000ffff037224 */ /* 0x000fe400018e0603 */
[----:B------:R-:W-:Y:S01]  /*0450*/  IMAD.X R10, RZ, RZ, R10, P0 ;  /* 0x000000ffff0a7224 */ /* 0x000fe200000e060a */
[----:B------:R-:W-:Y:S07]  /*0460*/  @P2 BRA `(.L_x_587) ;  /* 0xfffffffc00882947 */ /* 0x000fee000383ffff */
.L_x_584:
[----:B------:R-:W-:Y:S05]  /*0470*/  BSYNC.RECONVERGENT B2 ;  /* 0x0000000000027941 */ /* 0x000fea0003800200 */
.L_x_583:
[----:B------:R-:W-:-:S13]  /*0480*/  ISETP.GE.U32.AND P0, PT, R11, 0x300, PT ;  /* 0x000003000b00780c */ /* 0x000fda0003f06070 */
[----:B------:R-:W-:Y:S05]  /*0490*/  @!P0 BRA `(.L_x_582) ;  /* 0x00000004007c8947 */ /* 0x000fea0003800000 */
[----:B------:R-:W0:Y:S01]  /*04a0*/  LDC.64 R4, c[0x0][0x380] ;  /* 0x0000e000ff047b82 */ /* 0x000e220000000a00 */
[----:B------:R-:W-:-:S07]  /*04b0*/  VIADD R10, R9, 0x200 ;  /* 0x00000200090a7836 */ /* 0x000fce0000000000 */
[----:B------:R-:W1:Y:S02]  /*04c0*/  LDC.64 R2, c[0x0][0x388] ;  /* 0x0000e200ff027b82 */ /* 0x000e640000000a00 */
.L_x_596:
        /* <DEDUP_REMOVED lines=26> */
.L_x_589:
[----:B------:R-:W-:Y:S05]  /*0670*/  BSYNC.RECONVERGENT B2 ;  /* 0x0000000000027941 */ /* 0x000fea0003800200 */
.L_x_588:
        /* <DEDUP_REMOVED lines=20> */
.L_x_591:
[----:B------:R-:W-:Y:S05]  /*07c0*/  BSYNC.RECONVERGENT B2 ;  /* 0x0000000000027941 */ /* 0x000fea0003800200 */
.L_x_590:
        /* <DEDUP_REMOVED lines=20> */
.L_x_593:
[----:B------:R-:W-:Y:S05]  /*0910*/  BSYNC.RECONVERGENT B2 ;  /* 0x0000000000027941 */ /* 0x000fea0003800200 */
.L_x_592:
        /* <DEDUP_REMOVED lines=18> */
.L_x_595:
[----:B------:R-:W-:Y:S05]  /*0a40*/  BSYNC.RECONVERGENT B2 ;  /* 0x0000000000027941 */ /* 0x000fea0003800200 */
.L_x_594:
[C---:B------:R-:W-:Y:S02]  /*0a50*/  VIADD R9, R10.reuse, 0x200 ;  /* 0x000002000a097836 */ /* 0x040fe40000000000 */
[----:B------:R-:W-:-:S03]  /*0a60*/  VIADD R10, R10, 0x400 ;  /* 0x000004000a0a7836 */ /* 0x000fc60000000000 */
[----:B------:R-:W-:-:S13]  /*0a70*/  ISETP.GE.AND P0, PT, R9, UR5, PT ;  /* 0x0000000509007c0c */ /* 0x000fda000bf06270 */
[----:B------:R-:W-:Y:S05]  /*0a80*/  @!P0 BRA `(.L_x_596) ;  /* 0xfffffff800908947 */ /* 0x000fea000383ffff */
.L_x_582:
[----:B------:R-:W-:Y:S05]  /*0a90*/  BSYNC.RECONVERGENT B1 ;  /* 0x0000000000017941 */ /* 0x000fea0003800200 */
.L_x_581:
        /* <DEDUP_REMOVED lines=31> */
.L_x_599:
[----:B------:R-:W-:Y:S05]  /*0c90*/  BSYNC.RECONVERGENT B1 ;  /* 0x0000000000017941 */ /* 0x000fea0003800200 */
.L_x_598:
        /* <DEDUP_REMOVED lines=27> */
.L_x_601:
[----:B------:R-:W-:Y:S05]  /*0e50*/  BSYNC.RECONVERGENT B1 ;  /* 0x0000000000017941 */ /* 0x000fea0003800200 */
.L_x_600:
        /* <DEDUP_REMOVED lines=24> */
.L_x_603:
[----:B------:R-:W-:Y:S05]  /*0fe0*/  BSYNC.RECONVERGENT B1 ;  /* 0x0000000000017941 */ /* 0x000fea0003800200 */
.L_x_602:
        /* <DEDUP_REMOVED lines=24> */
.L_x_605:
[----:B------:R-:W-:Y:S05]  /*1170*/  BSYNC.RECONVERGENT B1 ;  /* 0x0000000000017941 */ /* 0x000fea0003800200 */
.L_x_604:
        /* <DEDUP_REMOVED lines=24> */
.L_x_607:
[----:B------:R-:W-:Y:S05]  /*1300*/  BSYNC.RECONVERGENT B1 ;  /* 0x0000000000017941 */ /* 0x000fea0003800200 */
.L_x_606:
        /* <DEDUP_REMOVED lines=12> */
.L_x_609:
[----:B------:R-:W-:Y:S05]  /*13d0*/  BSYNC.RECONVERGENT B1 ;  /* 0x0000000000017941 */ /* 0x000fea0003800200 */
.L_x_608:
        /* <DEDUP_REMOVED lines=27> */
.L_x_612:
[----:B------:R-:W-:Y:S05]  /*1590*/  BSYNC.RECONVERGENT B1 ;  /* 0x0000000000017941 */ /* 0x000fea0003800200 */
.L_x_611:
        /* <DEDUP_REMOVED lines=27> */
.L_x_614:
[----:B------:R-:W-:Y:S05]  /*1750*/  BSYNC.RECONVERGENT B1 ;  /* 0x0000000000017941 */ /* 0x000fea0003800200 */
.L_x_613:
        /* <DEDUP_REMOVED lines=17> */
.L_x_616:
[----:B------:R-:W-:Y:S05]  /*1870*/  BSYNC.RECONVERGENT B1 ;  /* 0x0000000000017941 */ /* 0x000fea0003800200 */
.L_x_615:
        /* <DEDUP_REMOVED lines=17> */
.L_x_618:
[----:B------:R-:W-:Y:S05]  /*1990*/  BSYNC.RECONVERGENT B1 ;  /* 0x0000000000017941 */ /* 0x000fea0003800200 */
.L_x_617:
        /* <DEDUP_REMOVED lines=17> */
.L_x_620:
[----:B------:R-:W-:Y:S05]  /*1ab0*/  BSYNC.RECONVERGENT B1 ;  /* 0x0000000000017941 */ /* 0x000fea0003800200 */
.L_x_619:
        /* <DEDUP_REMOVED lines=17> */
.L_x_622:
[----:B------:R-:W-:Y:S05]  /*1bd0*/  BSYNC.RECONVERGENT B1 ;  /* 0x0000000000017941 */ /* 0x000fea0003800200 */
.L_x_621:
        /* <DEDUP_REMOVED lines=18> */
.L_x_597:
        /* <DEDUP_REMOVED lines=41> */
.L_x_624:
[----:B------:R-:W-:Y:S05]  /*1f90*/  BSYNC.RECONVERGENT B1 ;  /* 0x0000000000017941 */ /* 0x000fea0003800200 */
.L_x_623:
        /* <DEDUP_REMOVED lines=24> */
.L_x_626:
[----:B------:R-:W-:Y:S05]  /*2120*/  BSYNC.RECONVERGENT B1 ;  /* 0x0000000000017941 */ /* 0x000fea0003800200 */
.L_x_625:
        /* <DEDUP_REMOVED lines=24> */
.L_x_628:
[----:B------:R-:W-:Y:S05]  /*22b0*/  BSYNC.RECONVERGENT B1 ;  /* 0x0000000000017941 */ /* 0x000fea0003800200 */
.L_x_627:
        /* <DEDUP_REMOVED lines=24> */
.L_x_630:
[----:B------:R-:W-:Y:S05]  /*2440*/  BSYNC.RECONVERGENT B1 ;  /* 0x0000000000017941 */ /* 0x000fea0003800200 */
.L_x_629:
        /* <DEDUP_REMOVED lines=24> */
.L_x_632:
[----:B------:R-:W-:Y:S05]  /*25d0*/  BSYNC.RECONVERGENT B1 ;  /* 0x0000000000017941 */ /* 0x000fea0003800200 */
.L_x_631:
        /* <DEDUP_REMOVED lines=12> */
.L_x_634:
[----:B------:R-:W-:Y:S05]  /*26a0*/  BSYNC.RECONVERGENT B1 ;  /* 0x0000000000017941 */ /* 0x000fea0003800200 */
.L_x_633:
        /* <DEDUP_REMOVED lines=30> */
.L_x_636:
[----:B------:R-:W-:Y:S05]  /*2890*/  BSYNC.RECONVERGENT B1 ;  /* 0x0000000000017941 */ /* 0x000fea0003800200 */
.L_x_635:
        /* <DEDUP_REMOVED lines=27> */
.L_x_638:
[----:B------:R-:W-:Y:S05]  /*2a50*/  BSYNC.RECONVERGENT B1 ;  /* 0x0000000000017941 */ /* 0x000fea0003800200 */
.L_x_637:
        /* <DEDUP_REMOVED lines=27> */
.L_x_640:
[----:B------:R-:W-:Y:S05]  /*2c10*/  BSYNC.RECONVERGENT B1 ;  /* 0x0000000000017941 */ /* 0x000fea0003800200 */
.L_x_639:
        /* <DEDUP_REMOVED lines=27> */
.L_x_642:
[----:B------:R-:W-:Y:S05]  /*2dd0*/  BSYNC.RECONVERGENT B1 ;  /* 0x0000000000017941 */ /* 0x000fea0003800200 */
.L_x_641:
        /* <DEDUP_REMOVED lines=27> */
.L_x_644:
[----:B------:R-:W-:Y:S05]  /*2f90*/  BSYNC.RECONVERGENT B1 ;  /* 0x0000000000017941 */ /* 0x000fea0003800200 */
.L_x_643:
        /* <DEDUP_REMOVED lines=27> */
.L_x_646:
[----:B------:R-:W-:Y:S05]  /*3150*/  BSYNC.RECONVERGENT B1 ;  /* 0x0000000000017941 */ /* 0x000fea0003800200 */
.L_x_645:
        /* <DEDUP_REMOVED lines=28> */
.L_x_578:
        /* <DEDUP_REMOVED lines=9> */
[----:B------:R-:W-:Y:S01]  /*33b0*/  UISETP.GE.U32.AND UP0, UPT, UR4, 0xa00, UPT ;  /* 0x00000a000400788c */ /* 0x000fe2000bf06070 */
[----:B---3--:R-:W-:-:S02]  /*33c0*/  VIMNMX R10, PT, PT, R4, R5, !PT ;  /* 0x00000005040a7248 */ /* 0x008fc40007fe0100 */
[----:B------:R-:W-:Y:S01]  /*33d0*/  ISETP.GE.AND P0, PT, R4, R5, PT ;  /* 0x000000050400720c */ /* 0x000fe20003f06270 */
[----:B------:R-:W-:Y:S01]  /*33e0*/  VIADD R5, R0, 0x200 ;  /* 0x0000020000057836 */ /* 0x000fe20000000000 */
[----:B----4-:R-:W-:Y:S02]  /*33f0*/  VIMNMX R9, PT, PT, R7, R10, !PT ;  /* 0x0000000a07097248 */ /* 0x010fe40007fe0100 */
[----:B------:R-:W-:Y:S02]  /*3400*/  ISETP.GE.AND P2, PT, R10, R7, PT ;  /* 0x000000070a00720c */ /* 0x000fe40003f46270 */
[----:B-----5:R-:W-:Y:S02]  /*3410*/  ISETP.GE.AND P3, PT, R9, R8, PT ;  /* 0x000000080900720c */ /* 0x020fe40003f66270 */
[----:B------:R-:W-:Y:S01]  /*3420*/  VIMNMX R7, PT, PT, R8, R9, !PT ;  /* 0x0000000908077248 */ /* 0x000fe20007fe0100 */
[C---:B------:R-:W-:Y:S01]  /*3430*/  VIADD R9, R0.reuse, 0x100 ;  /* 0x0000010000097836 */ /* 0x040fe20000000000 */
[----:B------:R-:W-:-:S02]  /*3440*/  LOP3.LUT R8, R0, 0x400, RZ, 0xfc, !PT ;  /* 0x0000040000087812 */ /* 0x000fc400078efcff */
[----:B--2---:R-:W-:-:S05]  /*3450*/  ISETP.GE.AND P1, PT, R7, R6, PT ;  /* 0x000000060700720c */ /* 0x004fca0003f26270 */
[----:B------:R-:W-:Y:S02]  /*3460*/  @P2 SEL R5, R9, R0, !P0 ;  /* 0x0000000009052207 */ /* 0x000fe40004000000 */
[----:B------:R-:W-:-:S06]  /*3470*/  @!P3 VIADD R5, R0, 0x300 ;  /* 0x000003000005b836 */ /* 0x000fcc0000000000 */
        /* <DEDUP_REMOVED lines=13> */
[----:B------:R-:W0:Y:S01]  /*3550*/  LDCU UR4, c[0x0][0x398] ;  /* 0x00007300ff0477ac */ /* 0x000e220008000800 */
[----:B------:R-:W-:Y:S02]  /*3560*/  IMAD.MOV.U32 R21, RZ, RZ, R8 ;  /* 0x000000ffff157224 */ /* 0x000fe400078e0008 */
[----:B------:R-:W-:Y:S01]  /*3570*/  IMAD.MOV.U32 R20, RZ, RZ, R9 ;  /* 0x000000ffff147224 */ /* 0x000fe200078e0009 */
[----:B------:R-:W1:Y:S01]  /*3580*/  LDCU.64 UR6, c[0x0][0x388] ;  /* 0x00007100ff0677ac */ /* 0x000e620008000a00 */
[----:B------:R-:W-:-:S07]  /*3590*/  IMAD.MOV.U32 R7, RZ, RZ, 0x500 ;  /* 0x00000500ff077424 */ /* 0x000fce00078e00ff */
.L_x_648:
[----:B------:R-:W-:-:S05]  /*35a0*/  IMAD.WIDE.U32 R4, R7, 0x4, R2 ;  /* 0x0000000407047825 */ /* 0x000fca00078e0002 */
[----:B------:R-:W2:Y:S04]  /*35b0*/  LDG.E R11, desc[UR8][R4.64] ;  /* 0x00000008040b7981 */ /* 0x000ea8000c1e1900 */
[----:B------:R-:W3:Y:S04]  /*35c0*/  LDG.E R12, desc[UR8][R4.64+0x400] ;  /* 0x00040008040c7981 */ /* 0x000ee8000c1e1900 */
[----:B------:R-:W4:Y:S04]  /*35d0*/  LDG.E R13, desc[UR8][R4.64+0x800] ;  /* 0x00080008040d7981 */ /* 0x000f28000c1e1900 */
[----:B------:R-:W5:Y:S04]  /*35e0*/  LDG.E R14, desc[UR8][R4.64+0xc00] ;  /* 0x000c0008040e7981 */ /* 0x000f68000c1e1900 */
[----:B------:R0:W5:Y:S01]  /*35f0*/  LDG.E R6, desc[UR8][R4.64+0x1000] ;  /* 0x0010000804067981 */ /* 0x000162000c1e1900 */
[----:B-1----:R-:W-:-:S04]  /*3600*/  IADD3 R18, P0, P1, R0, UR6, R7 ;  /* 0x0000000600127c10 */ /* 0x002fc8000f91e007 */
[----:B------:R-:W-:Y:S02]  /*3610*/  IADD3.X R19, PT, PT, RZ, UR7, RZ, P0, P1 ;  /* 0x00000007ff137c10 */ /* 0x000fe400087e24ff */
[C---:B------:R-:W-:Y:S02]  /*3620*/  IADD3 R17, P3, PT, R18.reuse, 0x100, RZ ;  /* 0x0000010012117810 */ /* 0x040fe40007f7e0ff */
[C---:B------:R-:W-:Y:S02]  /*3630*/  IADD3 R15, P5, PT, R18.reuse, 0x300, RZ ;  /* 0x00000300120f7810 */ /* 0x040fe40007fbe0ff */
[----:B------:R-:W-:Y:S01]  /*3640*/  IADD3 R8, P6, PT, R18, 0x400, RZ ;  /* 0x0000040012087810 */ /* 0x000fe20007fde0ff */
[--C-:B------:R-:W-:Y:S02]  /*3650*/  IMAD.X R16, RZ, RZ, R19.reuse, P3 ;  /* 0x000000ffff107224 */ /* 0x100fe400018e0613 */
[--C-:B0-----:R-:W-:Y:S02]  /*3660*/  IMAD.X R4, RZ, RZ, R19.reuse, P5 ;  /* 0x000000ffff047224 */ /* 0x101fe400028e0613 */
        /* <DEDUP_REMOVED lines=23> */
[----:B-----5:R-:W-:Y:S02]  /*37e0*/  ISETP.GE.AND P1, PT, R13, R14, PT ;  /* 0x0000000e0d00720c */ /* 0x020fe40003f26270 */
[----:B------:R-:W-:-:S11]  /*37f0*/  @P2 SEL R5, R16, R5, P0 ;  /* 0x0000000510052207 */ /* 0x000fd60000000000 */
[----:B------:R-:W-:-:S04]  /*3800*/  @P1 ISETP.GE.U32.AND P0, PT, R10, R15, PT ;  /* 0x0000000f0a00120c */ /* 0x000fc80003f06070 */
[----:B------:R-:W-:-:S04]  /*3810*/  @P1 ISETP.GE.AND.EX P0, PT, R5, R4, PT, P0 ;  /* 0x000000040500120c */ /* 0x000fc80003f06300 */
[----:B------:R-:W-:-:S04]  /*3820*/  @P1 ISETP.LT.OR P0, PT, R14, R13, !P0 ;  /* 0x0000000d0e00120c */ /* 0x000fc80004701670 */
[----:B------:R-:W-:Y:S02]  /*3830*/  @P1 SEL R14, R13, R14, P0 ;  /* 0x0000000e0d0e1207 */ /* 0x000fe40000000000 */
[----:B------:R-:W-:Y:S01]  /*3840*/  @P1 SEL R15, R10, R15, P0 ;  /* 0x0000000f0a0f1207 */ /* 0x000fe20000000000 */
[----:B------:R-:W-:Y:S01]  /*3850*/  VIADD R10, R7, 0xa00 ;  /* 0x00000a00070a7836 */ /* 0x000fe20000000000 */
[----:B------:R-:W-:Y:S02]  /*3860*/  ISETP.GE.AND P2, PT, R14, R6, PT ;  /* 0x000000060e00720c */ /* 0x000fe40003f46270 */
[----:B------:R-:W-:Y:S01]  /*3870*/  @P1 SEL R4, R5, R4, P0 ;  /* 0x0000000405041207 */ /* 0x000fe20000000000 */
[----:B------:R-:W-:Y:S01]  /*3880*/  VIADD R5, R7, 0x500 ;  /* 0x0000050007057836 */ /* 0x000fe20000000000 */
[----:B------:R-:W-:-:S03]  /*3890*/  ISETP.GT.AND P1, PT, R10, UR4, PT ;  /* 0x000000040a007c0c */ /* 0x000fc6000bf24270 */
[----:B------:R-:W-:-:S06]  /*38a0*/  IMAD.MOV.U32 R7, RZ, RZ, R5 ;  /* 0x000000ffff077224 */ /* 0x000fcc00078e0005 */
        /* <DEDUP_REMOVED lines=10> */
.L_x_647:
        /* <DEDUP_REMOVED lines=14> */
[----:B------:R-:W-:Y:S01]  /*3a30*/  IMAD.IADD R11, R0, 0x1, R5 ;  /* 0x00000001000b7824 */ /* 0x000fe200078e0205 */
[----:B------:R-:W-:-:S04]  /*3a40*/  LEA.HI R4, R13, 0x1, RZ, 0x18 ;  /* 0x000000010d047811 */ /* 0x000fc800078fc0ff */
[----:B------:R-:W-:Y:S01]  /*3a50*/  LOP3.LUT R10, R4, 0x3, RZ, 0xc0, !PT ;  /* 0x00000003040a7812 */ /* 0x000fe200078ec0ff */
[----:B------:R-:W-:-:S04]  /*3a60*/  IMAD.MOV.U32 R4, RZ, RZ, R0 ;  /* 0x000000ffff047224 */ /* 0x000fc800078e0000 */
[----:B------:R-:W-:Y:S02]  /*3a70*/  IMAD.MOV R10, RZ, RZ, -R10 ;  /* 0x000000ffff0a7224 */ /* 0x000fe400078e0a0a */
[C---:B0-----:R-:W-:Y:S01]  /*3a80*/  IMAD.WIDE.U32 R2, R11.reuse, 0x4, R2 ;  /* 0x000000040b027825 */ /* 0x041fe200078e0002 */
[----:B------:R-:W-:-:S05]  /*3a90*/  IADD3 R11, P0, PT, R11, UR6, RZ ;  /* 0x000000060b0b7c10 */ /* 0x000fca000ff1e0ff */
[----:B------:R-:W-:-:S08]  /*3aa0*/  IMAD.X R12, RZ, RZ, UR7, P0 ;  /* 0x00000007ff0c7e24 */ /* 0x000fd000080e06ff */
.L_x_655:
[----:B------:R0:W2:Y:S01]  /*3ab0*/  LDG.E R17, desc[UR8][R2.64] ;  /* 0x0000000802117981 */ /* 0x0000a2000c1e1900 */
[----:B------:R-:W-:Y:S01]  /*3ac0*/  VIADD R10, R10, 0x1 ;  /* 0x000000010a0a7836 */ /* 0x000fe20000000000 */
[----:B------:R-:W-:Y:S01]  /*3ad0*/  BSSY.RECONVERGENT B3, `(.L_x_653) ;  /* 0x0000016000037945 */ /* 0x000fe20003800200 */
[----:B------:R-:W-:Y:S02]  /*3ae0*/  IMAD.MOV.U32 R14, RZ, RZ, R8 ;  /* 0x000000ffff0e7224 */ /* 0x000fe400078e0008 */
[----:B------:R-:W-:Y:S01]  /*3af0*/  IMAD.MOV.U32 R15, RZ, RZ, R9 ;  /* 0x000000ffff0f7224 */ /* 0x000fe200078e0009 */
[----:B------:R-:W-:Y:S01]  /*3b00*/  ISETP.NE.AND P2, PT, R10, RZ, PT ;  /* 0x000000ff0a00720c */ /* 0x000fe20003f45270 */
[----:B------:R-:W-:Y:S02]  /*3b10*/  IMAD.MOV.U32 R16, RZ, RZ, R6 ;  /* 0x000000ffff107224 */ /* 0x000fe400078e0006 */
        /* <DEDUP_REMOVED lines=17> */
.L_x_654:
[----:B------:R-:W-:Y:S05]  /*3c30*/  BSYNC.RECONVERGENT B3 ;  /* 0x0000000000037941 */ /* 0x000fea0003800200 */
.L_x_653:
[----:B------:R-:W-:Y:S01]  /*3c40*/  IADD3 R11, P0, PT, R11, 0x100, RZ ;  /* 0x000001000b0b7810 */ /* 0x000fe20007f1e0ff */
[----:B------:R-:W-:Y:S02]  /*3c50*/  VIADD R4, R4, 0x100 ;  /* 0x0000010004047836 */ /* 0x000fe40000000000 */
[----:B------:R-:W-:Y:S02]  /*3c60*/  IMAD.X R3, RZ, RZ, R3, P3 ;  /* 0x000000ffff037224 */ /* 0x000fe400018e0603 */
[----:B------:R-:W-:Y:S01]  /*3c70*/  IMAD.X R12, RZ, RZ, R12, P0 ;  /* 0x000000ffff0c7224 */ /* 0x000fe200000e060c */
[----:B------:R-:W-:Y:S07]  /*3c80*/  @P2 BRA `(.L_x_655) ;  /* 0xfffffffc00882947 */ /* 0x000fee000383ffff */
.L_x_652:
[----:B------:R-:W-:Y:S05]  /*3c90*/  BSYNC.RECONVERGENT B2 ;  /* 0x0000000000027941 */ /* 0x000fea0003800200 */
.L_x_651:
[----:B------:R-:W-:-:S13]  /*3ca0*/  ISETP.GE.U32.AND P0, PT, R13, 0x300, PT ;  /* 0x000003000d00780c */ /* 0x000fda0003f06070 */
[----:B------:R-:W-:Y:S05]  /*3cb0*/  @!P0 BRA `(.L_x_650) ;  /* 0x0000000400bc8947 */ /* 0x000fea0003800000 */
[----:B------:R-:W0:Y:S01]  /*3cc0*/  LDCU.128 UR12, c[0x0][0x380] ;  /* 0x00007000ff0c77ac */ /* 0x000e220008000c00 */
[----:B------:R-:W1:Y:S01]  /*3cd0*/  LDC.64 R14, c[0x0][0x380] ;  /* 0x0000e000ff0e7b82 */ /* 0x000e620000000a00 */
[C---:B------:R-:W-:Y:S01]  /*3ce0*/  IADD3 R12, P1, PT, R4.reuse, R5, RZ ;  /* 0x00000005040c7210 */ /* 0x040fe20007f3e0ff */
[C---:B------:R-:W-:Y:S02]  /*3cf0*/  IMAD.IADD R10, R4.reuse, 0x1, R5 ;  /* 0x00000001040a7824 */ /* 0x040fe400078e0205 */
[----:B------:R-:W-:Y:S02]  /*3d00*/  VIADD R13, R4, 0x200 ;  /* 0x00000200040d7836 */ /* 0x000fe40000000000 */
[----:B------:R-:W-:Y:S02]  /*3d10*/  IMAD.X R5, RZ, RZ, RZ, P1 ;  /* 0x000000ffff057224 */ /* 0x000fe400008e06ff */
[----:B------:R-:W2:Y:S01]  /*3d20*/  LDC.64 R2, c[0x0][0x388] ;  /* 0x0000e200ff027b82 */ /* 0x000ea20000000a00 */
[----:B0-----:R-:W-:-:S02]  /*3d30*/  LEA R17, P2, R12, UR12, 0x2 ;  /* 0x0000000c0c117c11 */ /* 0x001fc4000f8410ff */
[----:B------:R-:W-:Y:S02]  /*3d40*/  IADD3 R11, P0, PT, R10, UR14, RZ ;  /* 0x0000000e0a0b7c10 */ /* 0x000fe4000ff1e0ff */
[----:B------:R-:W-:Y:S02]  /*3d50*/  IADD3 R17, P1, PT, R17, 0xc00, RZ ;  /* 0x00000c0011117810 */ /* 0x000fe40007f3e0ff */
[----:B------:R-:W-:Y:S01]  /*3d60*/  LEA.HI.X R5, R12, UR13, R5, 0x2, P2 ;  /* 0x0000000d0c057c11 */ /* 0x000fe200090f1405 */
[----:B-1----:R-:W-:-:S04]  /*3d70*/  IMAD.WIDE.U32 R14, R10, 0x4, R14 ;  /* 0x000000040a0e7825 */ /* 0x002fc800078e000e */
[----:B------:R-:W-:Y:S02]  /*3d80*/  IMAD.X R12, RZ, RZ, UR15, P0 ;  /* 0x0000000fff0c7e24 */ /* 0x000fe400080e06ff */
[----:B------:R-:W-:-:S07]  /*3d90*/  IMAD.X R5, RZ, RZ, R5, P1 ;  /* 0x000000ffff057224 */ /* 0x000fce00008e0605 */
.L_x_664:
[----:B------:R-:W3:Y:S01]  /*3da0*/  LDG.E R23, desc[UR8][R14.64] ;  /* 0x000000080e177981 */ /* 0x000ee2000c1e1900 */
[----:B------:R-:W-:-:S05]  /*3db0*/  IMAD.MOV.U32 R4, RZ, RZ, R17 ;  /* 0x000000ffff047224 */ /* 0x000fca00078e0011 */
[----:B------:R0:W5:Y:S04]  /*3dc0*/  LDG.E R25, desc[UR8][R4.64+-0x800] ;  /* 0xfff8000804197981 */ /* 0x000168000c1e1900 */
[----:B------:R0:W5:Y:S04]  /*3dd0*/  LDG.E R16, desc[UR8][R4.64+-0x400] ;  /* 0xfffc000804107981 */ /* 0x000168000c1e1900 */
[----:B------:R0:W5:Y:S01]  /*3de0*/  LDG.E R17, desc[UR8][R4.64] ;  /* 0x0000000804117981 */ /* 0x000162000c1e1900 */
[----:B------:R-:W-:Y:S01]  /*3df0*/  BSSY.RECONVERGENT B2, `(.L_x_656) ;  /* 0x0000012000027945 */ /* 0x000fe20003800200 */
[----:B------:R-:W-:-:S02]  /*3e00*/  IMAD.MOV.U32 R20, RZ, RZ, R11 ;  /* 0x000000ffff147224 */ /* 0x000fc400078e000b */
[----:B------:R-:W-:Y:S02]  /*3e10*/  IMAD.MOV.U32 R21, RZ, RZ, R12 ;  /* 0x000000ffff157224 */ /* 0x000fe400078e000c */
[----:B------:R-:W-:Y:S01]  /*3e20*/  VIADD R19, R10, 0x100 ;  /* 0x000001000a137836 */ /* 0x000fe20000000000 */
[----:B---3--:R-:W-:Y:S01]  /*3e30*/  ISETP.GE.AND P0, PT, R6, R23, PT ;  /* 0x000000170600720c */ /* 0x008fe20003f06270 */
        /* <DEDUP_REMOVED lines=13> */
.L_x_657:
[----:B------:R-:W-:Y:S05]  /*3f10*/  BSYNC.RECONVERGENT B2 ;  /* 0x0000000000027941 */ /* 0x000fea0003800200 */
.L_x_656:
[----:B-----5:R-:W-:Y:S01]  /*3f20*/  ISETP.GE.AND P0, PT, R18, R25, PT ;  /* 0x000000191200720c */ /* 0x020fe20003f06270 */
[----:B------:R-:W-:Y:S01]  /*3f30*/  BSSY.RECONVERGENT B2, `(.L_x_658) ;  /* 0x0000013000027945 */ /* 0x000fe20003800200 */
[----:B--2---:R-:W-:Y:S01]  /*3f40*/  IADD3 R23, P1, PT, R19, R2, RZ ;  /* 0x0000000213177210 */ /* 0x004fe20007f3e0ff */
[----:B------:R-:W-:Y:S02]  /*3f50*/  VIADD R19, R10, 0x200 ;  /* 0x000002000a137836 */ /* 0x000fe40000000000 */
[----:B------:R-:W-:Y:S02]  /*3f60*/  IMAD.MOV.U32 R9, RZ, RZ, R25 ;  /* 0x000000ffff097224 */ /* 0x000fe400078e0019 */
[----:B------:R-:W-:Y:S02]  /*3f70*/  IMAD.X R22, RZ, RZ, R3, P1 ;  /* 0x000000ffff167224 */ /* 0x000fe400008e0603 */
[----:B------:R-:W-:Y:S02]  /*3f80*/  IMAD.MOV.U32 R8, RZ, RZ, R23 ;  /* 0x000000ffff087224 */ /* 0x000fe400078e0017 */
[----:B------:R-:W-:-:S02]  /*3f90*/  IMAD.MOV.U32 R6, RZ, RZ, R22 ;  /* 0x000000ffff067224 */ /* 0x000fc400078e0016 */
        /* <DEDUP_REMOVED lines=12> */
.L_x_659:
[----:B------:R-:W-:Y:S05]  /*4060*/  BSYNC.RECONVERGENT B2 ;  /* 0x0000000000027941 */ /* 0x000fea0003800200 */
.L_x_658:
[----:B------:R-:W-:Y:S01]  /*4070*/  ISETP.GE.AND P0, PT, R9, R16, PT ;  /* 0x000000100900720c */ /* 0x000fe20003f06270 */
[----:B------:R-:W-:Y:S01]  /*4080*/  VIADD R21, R10, 0x300 ;  /* 0x000003000a157836 */ /* 0x000fe20000000000 */
[-C--:B------:R-:W-:Y:S01]  /*4090*/  IADD3 R23, P1, PT, R19, R2.reuse, RZ ;  /* 0x0000000213177210 */ /* 0x080fe20007f3e0ff */
[----:B------:R-:W-:Y:S01]  /*40a0*/  BSSY.RECONVERGENT B2, `(.L_x_660) ;  /* 0x0000012000027945 */ /* 0x000fe20003800200 */
[----:B------:R-:W-:Y:S02]  /*40b0*/  IMAD.MOV.U32 R18, RZ, RZ, R16 ;  /* 0x000000ffff127224 */ /* 0x000fe400078e0010 */
[----:B------:R-:W-:Y:S01]  /*40c0*/  IADD3 R22, P2, PT, R21, R2, RZ ;  /* 0x0000000215167210 */ /* 0x000fe20007f5e0ff */
[----:B------:R-:W-:Y:S02]  /*40d0*/  IMAD.X R21, RZ, RZ, R3, P1 ;  /* 0x000000ffff157224 */ /* 0x000fe400008e0603 */
[----:B------:R-:W-:Y:S02]  /*40e0*/  IMAD.MOV.U32 R19, RZ, RZ, R23 ;  /* 0x000000ffff137224 */ /* 0x000fe400078e0017 */
[----:B------:R-:W-:-:S02]  /*40f0*/  IMAD.MOV.U32 R20, RZ, RZ, R21 ;  /* 0x000000ffff147224 */ /* 0x000fc400078e0015 */
        /* <DEDUP_REMOVED lines=12> */
.L_x_661:
[----:B------:R-:W-:Y:S05]  /*41c0*/  BSYNC.RECONVERGENT B2 ;  /* 0x0000000000027941 */ /* 0x000fea0003800200 */
.L_x_660:
[----:B------:R-:W-:Y:S01]  /*41d0*/  ISETP.GE.AND P0, PT, R18, R17, PT ;  /* 0x000000111200720c */ /* 0x000fe20003f06270 */
[----:B------:R-:W-:Y:S01]  /*41e0*/  IMAD.X R21, RZ, RZ, R3, P2 ;  /* 0x000000ffff157224 */ /* 0x000fe200010e0603 */
[----:B------:R-:W-:Y:S01]  /*41f0*/  BSSY.RECONVERGENT B2, `(.L_x_662) ;  /* 0x0000010000027945 */ /* 0x000fe20003800200 */
        /* <DEDUP_REMOVED lines=15> */
.L_x_663:
[----:B------:R-:W-:Y:S05]  /*42f0*/  BSYNC.RECONVERGENT B2 ;  /* 0x0000000000027941 */ /* 0x000fea0003800200 */
.L_x_662:
[C---:B------:R-:W-:Y:S01]  /*4300*/  VIADD R16, R13.reuse, 0x200 ;  /* 0x000002000d107836 */ /* 0x040fe20000000000 */
[----:B------:R-:W-:Y:S01]  /*4310*/  IADD3 R17, P2, PT, R4, 0x1000, RZ ;  /* 0x0000100004117810 */ /* 0x000fe20007f5e0ff */
[----:B------:R-:W-:Y:S01]  /*4320*/  VIADD R13, R13, 0x400 ;  /* 0x000004000d0d7836 */ /* 0x000fe20000000000 */
[----:B------:R-:W-:Y:S01]  /*4330*/  IADD3 R11, P1, PT, R11, 0x400, RZ ;  /* 0x000004000b0b7810 */ /* 0x000fe20007f3e0ff */
[----:B------:R-:W-:Y:S01]  /*4340*/  VIADD R10, R10, 0x400 ;  /* 0x000004000a0a7836 */ /* 0x000fe20000000000 */
[----:B------:R-:W-:Y:S01]  /*4350*/  ISETP.GE.AND P0, PT, R16, R7, PT ;  /* 0x000000071000720c */ /* 0x000fe20003f06270 */
[----:B------:R-:W-:Y:S01]  /*4360*/  IMAD.X R5, RZ, RZ, R5, P2 ;  /* 0x000000ffff057224 */ /* 0x000fe200010e0605 */
[----:B------:R-:W-:Y:S01]  /*4370*/  IADD3 R14, P2, PT, R14, 0x1000, RZ ;  /* 0x000010000e0e7810 */ /* 0x000fe20007f5e0ff */
[----:B------:R-:W-:-:S04]  /*4380*/  IMAD.X R12, RZ, RZ, R12, P1 ;  /* 0x000000ffff0c7224 */ /* 0x000fc800008e060c */
[----:B------:R-:W-:-:S06]  /*4390*/  IMAD.X R15, RZ, RZ, R15, P2 ;  /* 0x000000ffff0f7224 */ /* 0x000fcc00010e060f */
[----:B------:R-:W-:Y:S05]  /*43a0*/  @!P0 BRA `(.L_x_664) ;  /* 0xfffffff8007c8947 */ /* 0x000fea000383ffff */
.L_x_650:
[----:B------:R-:W-:Y:S05]  /*43b0*/  BSYNC.RECONVERGENT B1 ;  /* 0x0000000000017941 */ /* 0x000fea0003800200 */
.L_x_649:
        /* <DEDUP_REMOVED lines=31> */
.L_x_666:
[----:B------:R-:W-:Y:S05]  /*45b0*/  BSYNC.RECONVERGENT B1 ;  /* 0x0000000000017941 */ /* 0x000fea0003800200 */
.L_x_665:
        /* <DEDUP_REMOVED lines=24> */
.L_x_668:
[----:B------:R-:W-:Y:S05]  /*4740*/  BSYNC.RECONVERGENT B1 ;  /* 0x0000000000017941 */ /* 0x000fea0003800200 */
.L_x_667:
[----:B------:R4:W3:Y:S01]  /*4750*/  SHFL.DOWN PT, R8, R3, 0x4, 0x1f ;  /* 0x08801f0003087f89 */ /* 0x0008e200000e0000 */
[----:B------:R-:W-:Y:S01]  /*4760*/  BSSY.RECONVERGENT B1, `(.L_x_669) ;  /* 0x0000017000017945 */ /* 0x000fe20003800200 */
[----:B0-----:R-:W-:Y:S02]  /*4770*/  IMAD.MOV.U32 R2, RZ, RZ, R3 ;  /* 0x000000ffff027224 */ /* 0x001fe400078e0003 */
[----:B-1----:R4:W0:Y:S01]  /*4780*/  SHFL.DOWN PT, R9, R4, 0x4, 0x1f ;  /* 0x08801f0004097f89 */ /* 0x00282200000e0000 */
[----:B--2---:R-:W-:Y:S02]  /*4790*/  IMAD.MOV.U32 R6, RZ, RZ, R4 ;  /* 0x000000ffff067224 */ /* 0x004fe400078e0004 */
[----:B------:R-:W-:Y:S01]  /*47a0*/  IMAD.MOV.U32 R7, RZ, RZ, R5 ;  /* 0x000000ffff077224 */ /* 0x000fe200078e0005 */
[----:B------:R4:W1:Y:S01]  /*47b0*/  SHFL.DOWN PT, R10, R5, 0x4, 0x1f ;  /* 0x08801f00050a7f89 */ /* 0x00086200000e0000 */
[----:B------:R-:W-:Y:S05]  /*47c0*/  @P5 BRA `(.L_x_670) ;  /* 0x0000000000405947 */ /* 0x000fea0003800000 */
[----:B---3--:R-:W-:Y:S01]  /*47d0*/  ISETP.GE.AND P0, PT, R3, R8, PT ;  /* 0x000000080300720c */ /* 0x008fe20003f06270 */
        /* <DEDUP_REMOVED lines=15> */
.L_x_670:
[----:B------:R-:W-:Y:S05]  /*48d0*/  BSYNC.RECONVERGENT B1 ;  /* 0x0000000000017941 */ /* 0x000fea0003800200 */
.L_x_669:
        /* <DEDUP_REMOVED lines=24> */
.L_x_672:
[----:B------:R-:W-:Y:S05]  /*4a60*/  BSYNC.RECONVERGENT B1 ;  /* 0x0000000000017941 */ /* 0x000fea0003800200 */
.L_x_671:
[----:B0-----:R0:W0:Y:S01]  /*4a70*/  SHFL.DOWN PT, R2, R3, 0x10, 0x1f ;  /* 0x0a001f0003027f89 */ /* 0x00102200000e0000 */
[----:B------:R-:W-:Y:S01]  /*4a80*/  BSSY.RECONVERGENT B1, `(.L_x_673) ;  /* 0x0000017000017945 */ /* 0x000fe20003800200 */
[----:B----4-:R-:W-:Y:S02]  /*4a90*/  IMAD.MOV.U32 R8, RZ, RZ, R3 ;  /* 0x000000ffff087224 */ /* 0x010fe400078e0003 */
[----:B--2---:R2:W4:Y:S01]  /*4aa0*/  SHFL.DOWN PT, R9, R4, 0x10, 0x1f ;  /* 0x0a001f0004097f89 */ /* 0x00452200000e0000 */
[----:B------:R-:W-:Y:S02]  /*4ab0*/  IMAD.MOV.U32 R7, RZ, RZ, R4 ;  /* 0x000000ffff077224 */ /* 0x000fe400078e0004 */
[----:B------:R-:W-:Y:S01]  /*4ac0*/  IMAD.MOV.U32 R6, RZ, RZ, R5 ;  /* 0x000000ffff067224 */ /* 0x000fe200078e0005 */
[----:B-1----:R2:W1:Y:S01]  /*4ad0*/  SHFL.DOWN PT, R10, R5, 0x10, 0x1f ;  /* 0x0a001f00050a7f89 */ /* 0x00246200000e0000 */
[----:B------:R-:W-:Y:S05]  /*4ae0*/  @P3 BRA `(.L_x_674) ;  /* 0x0000000000403947 */ /* 0x000fea0003800000 */
[----:B0-----:R-:W-:Y:S01]  /*4af0*/  ISETP.GE.AND P0, PT, R3, R2, PT ;  /* 0x000000020300720c */ /* 0x001fe20003f06270 */
[----:B------:R-:W-:Y:S02]  /*4b00*/  IMAD.MOV.U32 R8, RZ, RZ, R2 ;  /* 0x000000ffff087224 */ /* 0x000fe400078e0002 */
[----:B----4-:R-:W-:Y:S02]  /*4b10*/  IMAD.MOV.U32 R7, RZ, RZ, R9 ;  /* 0x000000ffff077224 */ /* 0x010fe400078e0009 */
        /* <DEDUP_REMOVED lines=13> */
.L_x_674:
[----:B------:R-:W-:Y:S05]  /*4bf0*/  BSYNC.RECONVERGENT B1 ;  /* 0x0000000000017941 */ /* 0x000fea0003800200 */
.L_x_673:
        /* <DEDUP_REMOVED lines=12> */
.L_x_676:
[----:B------:R-:W-:Y:S05]  /*4cc0*/  BSYNC.RECONVERGENT B1 ;  /* 0x0000000000017941 */ /* 0x000fea0003800200 */
.L_x_675:
[----:B------:R-:W-:Y:S01]  /*4cd0*/  BAR.SYNC.DEFER_BLOCKING 0x0 ;  /* 0x0000000000007b1d */ /* 0x000fe20000010000 */
[----:B------:R-:W-:-:S13]  /*4ce0*/  ISETP.NE.AND P1, PT, R0, RZ, PT ;  /* 0x000000ff0000720c */ /* 0x000fda0003f25270 */
[----:B------:R-:W-:Y:S05]  /*4cf0*/  @P1 BRA `(.L_x_610) ;  /* 0x0000000800341947 */ /* 0x000fea0003800000 */
[----:B0-----:R-:W0:Y:S01]  /*4d00*/  S2R R3, SR_CgaCtaId ;  /* 0x0000000000037919 */ /* 0x001e220000008800 */
[----:B------:R-:W-:Y:S01]  /*4d10*/  MOV R0, 0x400 ;  /* 0x0000040000007802 */ /* 0x000fe20000000f00 */
[----:B------:R-:W-:Y:S03]  /*4d20*/  BSSY.RECONVERGENT B1, `(.L_x_677) ;  /* 0x0000016000017945 */ /* 0x000fe60003800200 */
[----:B0-----:R-:W-:-:S05]  /*4d30*/  LEA R24, R3, R0, 0x18 ;  /* 0x0000000003187211 */ /* 0x001fca00078ec0ff */
[----:B------:R-:W0:Y:S04]  /*4d40*/  LDS R3, [R24+0x18] ;  /* 0x0000180018037984 */ /* 0x000e280000000800 */
[----:B--2---:R-:W2:Y:S04]  /*4d50*/  LDS.64 R4, [R24+0x20] ;  /* 0x0000200018047984 */ /* 0x004ea80000000a00 */
[----:B------:R0:W1:Y:S04]  /*4d60*/  LDS R18, [R24+0x28] ;  /* 0x0000280018127984 */ /* 0x0000680000000800 */
[----:B------:R0:W1:Y:S02]  /*4d70*/  LDS R16, [R24+0x38] ;  /* 0x0000380018107984 */ /* 0x0000640000000800 */
[----:B0-----:R-:W-:Y:S01]  /*4d80*/  ISETP.GE.AND P0, PT, R8, R3, PT ;  /* 0x000000030800720c */ /* 0x001fe20003f06270 */
[----:B------:R-:W-:-:S02]  /*4d90*/  IMAD.MOV.U32 R19, RZ, RZ, R3 ;  /* 0x000000ffff137224 */ /* 0x000fc400078e0003 */
[----:B--2---:R-:W-:Y:S02]  /*4da0*/  IMAD.MOV.U32 R21, RZ, RZ, R4 ;  /* 0x000000ffff157224 */ /* 0x004fe400078e0004 */
[----:B------:R-:W-:-:S08]  /*4db0*/  IMAD.MOV.U32 R20, RZ, RZ, R5 ;  /* 0x000000ffff147224 */ /* 0x000fd000078e0005 */
[----:B-1----:R-:W-:Y:S05]  /*4dc0*/  @!P0 BRA `(.L_x_678) ;  /* 0x00000000002c8947 */ /* 0x002fea0003800000 */
        /* <DEDUP_REMOVED lines=11> */
.L_x_678:
[----:B------:R-:W-:Y:S05]  /*4e80*/  BSYNC.RECONVERGENT B1 ;  /* 0x0000000000017941 */ /* 0x000fea0003800200 */
.L_x_677:
        /* <DEDUP_REMOVED lines=8> */
[----:B------:R0:W1:Y:S04]  /*4f10*/  LDS.64 R6, [R24+0x40] ;  /* 0x0000400018067984 */ /* 0x0000680000000a00 */
[----:B----4-:R4:W1:Y:S04]  /*4f20*/  LDS.64 R8, [R24+0x50] ;  /* 0x0000500018087984 */ /* 0x0108680000000a00 */
[----:B---3--:R4:W3:Y:S04]  /*4f30*/  LDS.64 R10, [R24+0x60] ;  /* 0x00006000180a7984 */ /* 0x0088e80000000a00 */
        /* <DEDUP_REMOVED lines=16> */
.L_x_680:
[----:B------:R-:W-:Y:S05]  /*5040*/  BSYNC.RECONVERGENT B1 ;  /* 0x0000000000017941 */ /* 0x000fea0003800200 */
.L_x_679:
        /* <DEDUP_REMOVED lines=17> */
.L_x_682:
[----:B------:R-:W-:Y:S05]  /*5160*/  BSYNC.RECONVERGENT B1 ;  /* 0x0000000000017941 */ /* 0x000fea0003800200 */
.L_x_681:
        /* <DEDUP_REMOVED lines=17> */
.L_x_684:
[----:B------:R-:W-:Y:S05]  /*5280*/  BSYNC.RECONVERGENT B1 ;  /* 0x0000000000017941 */ /* 0x000fea0003800200 */
.L_x_683:
[----:B------:R-:W-:Y:S01]  /*5290*/  ISETP.GE.AND P0, PT, R6, R15, PT ;  /* 0x0000000f0600720c */ /* 0x000fe20003f06270 */
[----:B------:R-:W-:Y:S01]  /*52a0*/  BSSY.RECONVERGENT B1, `(.L_x_685) ;  /* 0x0000010000017945 */ /* 0x000fe20003800200 */
[----:B------:R-:W-:Y:S02]  /*52b0*/  IMAD.MOV.U32 R5, RZ, RZ, R15 ;  /* 0x000000ffff057224 */ /* 0x000fe400078e000f */
[----:B---3--:R-:W-:Y:S02]  /*52c0*/  IMAD.MOV.U32 R7, RZ, RZ, R10 ;  /* 0x000000ffff077224 */ /* 0x008fe400078e000a */
        /* <DEDUP_REMOVED lines=13> */
.L_x_686:
[----:B------:R-:W-:Y:S05]  /*53a0*/  BSYNC.RECONVERGENT B1 ;  /* 0x0000000000017941 */ /* 0x000fea0003800200 */
.L_x_685:
        /* <DEDUP_REMOVED lines=17> */
.L_x_688:
[----:B------:R-:W-:Y:S05]  /*54c0*/  BSYNC.RECONVERGENT B1 ;  /* 0x0000000000017941 */ /* 0x000fea0003800200 */
.L_x_687:
        /* <DEDUP_REMOVED lines=16> */
.L_x_610:
[----:B------:R-:W-:Y:S05]  /*55d0*/  BSYNC.RECONVERGENT B0 ;  /* 0x0000000000007941 */ /* 0x000fea0003800200 */
.L_x_577:
[----:B------:R-:W-:Y:S05]  /*55e0*/  @P1 EXIT ;  /* 0x000000000000194d */ /* 0x000fea0003800000 */
[----:B0-234-:R-:W0:Y:S01]  /*55f0*/  LDC.64 R2, c[0x0][0x390] ;  /* 0x0000e400ff027b82 */ /* 0x01de220000000a00 */
[----:B------:R-:W-:-:S04]  /*5600*/  LOP3.LUT R7, R7, R6, RZ, 0x3c, !PT ;  /* 0x0000000607077212 */ /* 0x000fc800078e3cff */
[----:B------:R-:W-:-:S04]  /*5610*/  LOP3.LUT R6, R7, R6, RZ, 0x3c, !PT ;  /* 0x0000000607067212 */ /* 0x000fc800078e3cff */
[----:B------:R-:W-:-:S05]  /*5620*/  LOP3.LUT R7, R7, R6, RZ, 0x3c, !PT ;  /* 0x0000000607077212 */ /* 0x000fca00078e3cff */
[----:B0-----:R-:W-:Y:S04]  /*5630*/  STG.E.64 desc[UR8][R2.64+0x8], R6 ;  /* 0x0000080602007986 */ /* 0x001fe8000c101b08 */
[----:B------:R-:W-:Y:S01]  /*5640*/  STG.E desc[UR8][R2.64], R8 ;  /* 0x0000000802007986 */ /* 0x000fe2000c101908 */
[----:B------:R-:W-:Y:S05]  /*5650*/  EXIT ;  /* 0x000000000000794d */ /* 0x000fea0003800000 */
.L_x_689:
        /* <DEDUP_REMOVED lines=10> */
.L_x_781:


//--------------------- .text._Z10degreeCalcPiS_S_ii --------------------------
	.section	.text._Z10degreeCalcPiS_S_ii,"ax",@progbits
	.align	128
        .global         _Z10degreeCalcPiS_S_ii
        .type           _Z10degreeCalcPiS_S_ii,@function
        .size           _Z10degreeCalcPiS_S_ii,(.L_x_782 - _Z10degreeCalcPiS_S_ii)
        .other          _Z10degreeCalcPiS_S_ii,@"STO_CUDA_ENTRY STV_DEFAULT"
_Z10degreeCalcPiS_S_ii:
.text._Z10degreeCalcPiS_S_ii:
[----:B------:R-:W-:Y:S01]  /*0000*/  LDC R1, c[0x0][0x37c] ;  /* 0x0000df00ff017b82 */ /* 0x000fe20000000800 */
[----:B------:R-:W0:Y:S01]  /*0010*/  S2R R7, SR_CTAID.X ;  /* 0x0000000000077919 */ /* 0x000e220000002500 */
[----:B------:R-:W0:Y:S01]  /*0020*/  LDCU UR4, c[0x0][0x360] ;  /* 0x00006c00ff0477ac */ /* 0x000e220008000800 */
[----:B------:R-:W0:Y:S01]  /*0030*/  S2R R0, SR_TID.X ;  /* 0x0000000000007919 */ /* 0x000e220000002100 */
[----:B------:R-:W1:Y:S01]  /*0040*/  LDCU UR6, c[0x0][0x398] ;  /* 0x00007300ff0677ac */ /* 0x000e620008000800 */
[----:B0-----:R-:W-:-:S05]  /*0050*/  IMAD R7, R7, UR4, R0 ;  /* 0x0000000407077c24 */ /* 0x001fca000f8e0200 */
[----:B-1----:R-:W-:-:S13]  /*0060*/  ISETP.GE.AND P0, PT, R7, UR6, PT ;  /* 0x0000000607007c0c */ /* 0x002fda000bf06270 */
[----:B------:R-:W-:Y:S05]  /*0070*/  @P0 EXIT ;  /* 0x000000000000094d */ /* 0x000fea0003800000 */
[----:B------:R-:W-:Y:S01]  /*0080*/  UIADD3 UR4, UPT, UPT, UR6, -0x1, URZ ;  /* 0xffffffff06047890 */ /* 0x000fe2000fffe0ff */
[----:B------:R-:W0:Y:S05]  /*0090*/  LDC.64 R2, c[0x0][0x380] ;  /* 0x0000e000ff027b82 */ /* 0x000e2a0000000a00 */
[----:B------:R-:W-:-:S03]  /*00a0*/  ISETP.NE.AND P0, PT, R7, UR4, PT ;  /* 0x0000000407007c0c */ /* 0x000fc6000bf05270 */
[----:B------:R-:W1:Y:S02]  /*00b0*/  LDC.64 R4, c[0x0][0x390] ;  /* 0x0000e400ff047b82 */ /* 0x000e640000000a00 */
[----:B------:R-:W2:Y:S08]  /*00c0*/  LDCU.64 UR4, c[0x0][0x358] ;  /* 0x00006b00ff0477ac */ /* 0x000eb00008000a00 */
[----:B------:R-:W3:Y:S01]  /*00d0*/  @!P0 LDC R9, c[0x0][0x39c] ;  /* 0x0000e700ff098b82 */ /* 0x000ee20000000800 */
[----:B0-----:R-:W-:-:S05]  /*00e0*/  IMAD.WIDE R2, R7, 0x4, R2 ;  /* 0x0000000407027825 */ /* 0x001fca00078e0202 */
[----:B--2---:R-:W2:Y:S01]  /*00f0*/  LDG.E R0, desc[UR4][R2.64] ;  /* 0x0000000402007981 */ /* 0x004ea2000c1e1900 */
[----:B---3--:R-:W-:-:S06]  /*0100*/  @!P0 SHF.L.U32 R9, R9, 0x1, RZ ;  /* 0x0000000109098819 */ /* 0x008fcc00000006ff */
[----:B------:R-:W2:Y:S01]  /*0110*/  @P0 LDG.E R9, desc[UR4][R2.64+0x4] ;  /* 0x0000040402090981 */ /* 0x000ea2000c1e1900 */
[----:B-1----:R-:W-:Y:S01]  /*0120*/  IMAD.WIDE R4, R7, 0x4, R4 ;  /* 0x0000000407047825 */ /* 0x002fe200078e0204 */
[----:B--2---:R-:W-:-:S05]  /*0130*/  IADD3 R9, PT, PT, -R0, R9, RZ ;  /* 0x0000000900097210 */ /* 0x004fca0007ffe1ff */
[----:B------:R-:W-:Y:S01]  /*0140*/  STG.E desc[UR4][R4.64], R9 ;  /* 0x0000000904007986 */ /* 0x000fe2000c101904 */
[----:B------:R-:W-:Y:S05]  /*0150*/  EXIT ;  /* 0x000000000000794d */ /* 0x000fea0003800000 */
.L_x_690:
        /* <DEDUP_REMOVED lines=10> */
.L_x_782:


//--------------------- .text._Z15randomNumberingP17curandStateXORWOWPiii --------------------------
	.section	.text._Z15randomNumberingP17curandStateXORWOWPiii,"ax",@progbits
	.align	128
        .global         _Z15randomNumberingP17curandStateXORWOWPiii
        .type           _Z15randomNumberingP17curandStateXORWOWPiii,@function
        .size           _Z15randomNumberingP17curandStateXORWOWPiii,(.L_x_783 - _Z15randomNumberingP17curandStateXORWOWPiii)
        .other          _Z15randomNumberingP17curandStateXORWOWPiii,@"STO_CUDA_ENTRY STV_DEFAULT"
_Z15randomNumberingP17curandStateXORWOWPiii:
.text._Z15randomNumberingP17curandStateXORWOWPiii:
[----:B------:R-:W-:Y:S01]  /*0000*/  LDC R1, c[0x0][0x37c] ;  /* 0x0000df00ff017b82 */ /* 0x000fe20000000800 */
[----:B------:R-:W0:Y:S07]  /*0010*/  S2R R0, SR_CTAID.X ;  /* 0x0000000000007919 */ /* 0x000e2e0000002500 */
[----:B------:R-:W1:Y:S01]  /*0020*/  LDC.64 R2, c[0x0][0x380] ;  /* 0x0000e000ff027b82 */ /* 0x000e620000000a00 */
[----:B------:R-:W0:Y:S01]  /*0030*/  LDCU UR4, c[0x0][0x360] ;  /* 0x00006c00ff0477ac */ /* 0x000e220008000800 */
[----:B------:R-:W0:Y:S01]  /*0040*/  S2R R5, SR_TID.X ;  /* 0x0000000000057919 */ /* 0x000e220000002100 */
[----:B------:R-:W2:Y:S01]  /*0050*/  LDCU.64 UR6, c[0x0][0x358] ;  /* 0x00006b00ff0677ac */ /* 0x000ea20008000a00 */
[----:B0-----:R-:W-:Y:S01]  /*0060*/  IMAD R0, R0, UR4, R5 ;  /* 0x0000000400007c24 */ /* 0x001fe2000f8e0205 */
[----:B------:R-:W0:Y:S03]  /*0070*/  LDCU UR4, c[0x0][0x394] ;  /* 0x00007280ff0477ac */ /* 0x000e260008000800 */
[----:B-1----:R-:W-:-:S05]  /*0080*/  IMAD.WIDE R2, R0, 0x30, R2 ;  /* 0x0000003000027825 */ /* 0x002fca00078e0202 */
[----:B--2---:R-:W2:Y:S04]  /*0090*/  LDG.E.64 R10, desc[UR6][R2.64] ;  /* 0x00000006020a7981 */ /* 0x004ea8000c1e1b00 */
[----:B------:R-:W3:Y:S04]  /*00a0*/  LDG.E.64 R6, desc[UR6][R2.64+0x10] ;  /* 0x0000100602067981 */ /* 0x000ee8000c1e1b00 */
[----:B------:R-:W4:Y:S01]  /*00b0*/  LDG.E.64 R4, desc[UR6][R2.64+0x8] ;  /* 0x0000080602047981 */ /* 0x000f22000c1e1b00 */
[----:B------:R-:W-:Y:S01]  /*00c0*/  UMOV UR5, 0x3feffffd ;  /* 0x3feffffd00057882 */ /* 0x000fe20000000000 */
[----:B0-----:R-:W-:Y:S01]  /*00d0*/  UIADD3 UR4, UPT, UPT, UR4, -0x1, URZ ;  /* 0xffffffff04047890 */ /* 0x001fe2000fffe0ff */
[----:B--2---:R-:W-:Y:S01]  /*00e0*/  SHF.R.U32.HI R8, RZ, 0x2, R11 ;  /* 0x00000002ff087819 */ /* 0x004fe2000001160b */
[----:B------:R-:W-:-:S03]  /*00f0*/  VIADD R10, R10, 0x587c5 ;  /* 0x000587c50a0a7836 */ /* 0x000fc60000000000 */
[----:B------:R-:W-:Y:S01]  /*0100*/  LOP3.LUT R8, R8, R11, RZ, 0x3c, !PT ;  /* 0x0000000b08087212 */ /* 0x000fe200078e3cff */
[----:B------:R-:W-:Y:S01]  /*0110*/  IMAD.MOV.U32 R11, RZ, RZ, 0x2f800000 ;  /* 0x2f800000ff0b7424 */ /* 0x000fe200078e00ff */
[C---:B---3--:R-:W-:Y:S01]  /*0120*/  SHF.L.U32 R12, R7.reuse, 0x4, RZ ;  /* 0x00000004070c7819 */ /* 0x048fe200000006ff */
[----:B------:R-:W-:Y:S01]  /*0130*/  IMAD.MOV.U32 R19, RZ, RZ, R6 ;  /* 0x000000ffff137224 */ /* 0x000fe200078e0006 */
[----:B------:R-:W-:Y:S02]  /*0140*/  SHF.L.U32 R9, R8, 0x1, RZ ;  /* 0x0000000108097819 */ /* 0x000fe400000006ff */
[----:B----4-:R-:W-:Y:S02]  /*0150*/  MOV R18, R5 ;  /* 0x0000000500127202 */ /* 0x010fe40000000f00 */
[----:B------:R-:W-:Y:S02]  /*0160*/  LOP3.LUT R9, R7, R12, R9, 0x96, !PT ;  /* 0x0000000c07097212 */ /* 0x000fe400078e9609 */
[----:B------:R-:W0:Y:S01]  /*0170*/  I2F.F64 R12, UR4 ;  /* 0x00000004000c7d12 */ /* 0x000e220008201c00 */
[----:B------:R-:W-:Y:S01]  /*0180*/  UMOV UR4, 0xe7210be9 ;  /* 0xe7210be900047882 */ /* 0x000fe20000000000 */
[----:B------:R-:W-:Y:S01]  /*0190*/  LOP3.LUT R9, R9, R8, RZ, 0x3c, !PT ;  /* 0x0000000809097212 */ /* 0x000fe200078e3cff */
[----:B------:R-:W-:Y:S03]  /*01a0*/  STG.E.64 desc[UR6][R2.64+0x8], R18 ;  /* 0x0000081202007986 */ /* 0x000fe6000c101b06 */
[----:B------:R-:W-:-:S04]  /*01b0*/  IADD3 R8, PT, PT, R9, R10, RZ ;  /* 0x0000000a09087210 */ /* 0x000fc80007ffe0ff */
[----:B------:R-:W-:-:S05]  /*01c0*/  I2FP.F32.U32 R8, R8 ;  /* 0x0000000800087245 */ /* 0x000fca0000201000 */
[----:B------:R-:W-:Y:S01]  /*01d0*/  FFMA R8, R8, R11, 1.1641532182693481445e-10 ;  /* 0x2f00000008087423 */ /* 0x000fe2000000000b */
[----:B0-----:R-:W-:Y:S01]  /*01e0*/  DADD R12, R12, UR4 ;  /* 0x000000040c0c7e29 */ /* 0x001fe20008000000 */
[----:B------:R-:W-:Y:S02]  /*01f0*/  MOV R11, R4 ;  /* 0x00000004000b7202 */ /* 0x000fe40000000f00 */
[----:B------:R0:W1:Y:S03]  /*0200*/  F2F.F64.F32 R14, R8 ;  /* 0x00000008000e7310 */ /* 0x0000660000201800 */
[----:B------:R-:W-:Y:S01]  /*0210*/  STG.E.64 desc[UR6][R2.64], R10 ;  /* 0x0000000a02007986 */ /* 0x000fe2000c101b06 */
[----:B0-----:R-:W-:-:S05]  /*0220*/  IMAD.MOV.U32 R8, RZ, RZ, R7 ;  /* 0x000000ffff087224 */ /* 0x001fca00078e0007 */
[----:B------:R-:W-:Y:S01]  /*0230*/  STG.E.64 desc[UR6][R2.64+0x10], R8 ;  /* 0x0000100802007986 */ /* 0x000fe2000c101b06 */
[----:B-1----:R-:W-:Y:S01]  /*0240*/  DMUL R12, R12, R14 ;  /* 0x0000000e0c0c7228 */ /* 0x002fe20000000000 */
[----:B------:R-:W0:Y:S09]  /*0250*/  LDC.64 R14, c[0x0][0x388] ;  /* 0x0000e200ff0e7b82 */ /* 0x000e320000000a00 */
[----:B------:R-:W1:Y:S02]  /*0260*/  F2F.F32.F64 R12, R12 ;  /* 0x0000000c000c7310 */ /* 0x000e640000301000 */
[----:B-1----:R-:W-:Y:S01]  /*0270*/  FADD R16, R12, 1 ;  /* 0x3f8000000c107421 */ /* 0x002fe20000000000 */
[----:B0-----:R-:W-:-:S05]  /*0280*/  IMAD.WIDE R4, R0, 0x4, R14 ;  /* 0x0000000400047825 */ /* 0x001fca00078e020e */
[----:B------:R-:W0:Y:S02]  /*0290*/  F2I.TRUNC.NTZ R17, R16 ;  /* 0x0000001000117305 */ /* 0x000e24000020f100 */
[----:B0-----:R-:W-:Y:S01]  /*02a0*/  STG.E desc[UR6][R4.64], R17 ;  /* 0x0000001104007986 */ /* 0x001fe2000c101906 */
[----:B------:R-:W-:Y:S05]  /*02b0*/  EXIT ;  /* 0x000000000000794d */ /* 0x000fea0003800000 */
.L_x_691:
        /* <DEDUP_REMOVED lines=12> */
.L_x_783:


//--------------------- .text._Z12setup_kernelP17curandStateXORWOWm --------------------------
	.section	.text._Z12setup_kernelP17curandStateXORWOWm,"ax",@progbits
	.align	128
        .global         _Z12setup_kernelP17curandStateXORWOWm
        .type           _Z12setup_kernelP17curandStateXORWOWm,@function
        .size           _Z12setup_kernelP17curandStateXORWOWm,(.L_x_784 - _Z12setup_kernelP17curandStateXORWOWm)
        .other          _Z12setup_kernelP17curandStateXORWOWm,@"STO_CUDA_ENTRY STV_DEFAULT"
_Z12setup_kernelP17curandStateXORWOWm:
.text._Z12setup_kernelP17curandStateXORWOWm:
[----:B------:R-:W-:Y:S01]  /*0000*/  LDC R1, c[0x0][0x37c] ;  /* 0x0000df00ff017b82 */ /* 0x000fe20000000800 */
[----:B------:R-:W0:Y:S07]  /*0010*/  S2R R13, SR_CTAID.X ;  /* 0x00000000000d7919 */ /* 0x000e2e0000002500 */
[----:B------:R-:W1:Y:S01]  /*0020*/  LDC.64 R2, c[0x0][0x388] ;  /* 0x0000e200ff027b82 */ /* 0x000e620000000a00 */
[----:B------:R-:W0:Y:S01]  /*0030*/  LDCU UR6, c[0x0][0x360] ;  /* 0x00006c00ff0677ac */ /* 0x000e220008000800 */
[----:B------:R-:W-:Y:S01]  /*0040*/  BSSY.RECONVERGENT B0, `(.L_x_692) ;  /* 0x00000e5000007945 */ /* 0x000fe20003800200 */
[----:B------:R-:W0:Y:S01]  /*0050*/  S2R R4, SR_TID.X ;  /* 0x0000000000047919 */ /* 0x000e220000002100 */
[----:B------:R-:W2:Y:S04]  /*0060*/  LDCU.64 UR4, c[0x0][0x358] ;  /* 0x00006b00ff0477ac */ /* 0x000ea80008000a00 */
[----:B------:R-:W3:Y:S01]  /*0070*/  LDC.64 R6, c[0x0][0x380] ;  /* 0x0000e000ff067b82 */ /* 0x000ee20000000a00 */
[----:B-1----:R-:W-:-:S02]  /*0080*/  LOP3.LUT R0, R2, 0xaad26b49, RZ, 0x3c, !PT ;  /* 0xaad26b4902007812 */ /* 0x002fc400078e3cff */
[----:B------:R-:W-:-:S03]  /*0090*/  LOP3.LUT R2, R3, 0xf7dcefdd, RZ, 0x3c, !PT ;  /* 0xf7dcefdd03027812 */ /* 0x000fc600078e3cff */
[----:B------:R-:W-:Y:S02]  /*00a0*/  IMAD R0, R0, 0x4182bed5, RZ ;  /* 0x4182bed500007824 */ /* 0x000fe400078e02ff */
[----:B------:R-:W-:Y:S02]  /*00b0*/  IMAD R3, R2, -0x658354e5, RZ ;  /* 0x9a7cab1b02037824 */ /* 0x000fe400078e02ff */
[C---:B------:R-:W-:Y:S01]  /*00c0*/  VIADD R5, R0.reuse, 0x75bcd15 ;  /* 0x075bcd1500057836 */ /* 0x040fe20000000000 */
[C---:B------:R-:W-:Y:S01]  /*00d0*/  LOP3.LUT R8, R0.reuse, 0x159a55e5, RZ, 0x3c, !PT ;  /* 0x159a55e500087812 */ /* 0x040fe200078e3cff */
[----:B0-----:R-:W-:Y:S01]  /*00e0*/  IMAD R13, R13, UR6, R4 ;  /* 0x000000060d0d7c24 */ /* 0x001fe2000f8e0204 */
[C---:B------:R-:W-:Y:S01]  /*00f0*/  IADD3 R4, PT, PT, R0.reuse, 0x64f0c9, R3 ;  /* 0x0064f0c900047810 */ /* 0x040fe20007ffe003 */
[----:B------:R-:W-:Y:S01]  /*0100*/  VIADD R11, R0, 0x583f19 ;  /* 0x00583f19000b7836 */ /* 0x000fe20000000000 */
[----:B------:R-:W-:Y:S01]  /*0110*/  LOP3.LUT R10, R3, 0x5491333, RZ, 0x3c, !PT ;  /* 0x05491333030a7812 */ /* 0x000fe200078e3cff */
[C---:B---3--:R-:W-:Y:S01]  /*0120*/  IMAD.WIDE R6, R13.reuse, 0x30, R6 ;  /* 0x000000300d067825 */ /* 0x048fe200078e0206 */
[----:B------:R-:W-:-:S03]  /*0130*/  ISETP.NE.AND P0, PT, R13, RZ, PT ;  /* 0x000000ff0d00720c */ /* 0x000fc60003f05270 */
[----:B------:R-:W-:Y:S01]  /*0140*/  VIADD R9, R3, 0x1f123bb5 ;  /* 0x1f123bb503097836 */ /* 0x000fe20000000000 */
[----:B--2---:R0:W-:Y:S04]  /*0150*/  STG.E.64 desc[UR4][R6.64], R4 ;  /* 0x0000000406007986 */ /* 0x0041e8000c101b04 */
[----:B------:R0:W-:Y:S04]  /*0160*/  STG.E.64 desc[UR4][R6.64+0x8], R8 ;  /* 0x0000080806007986 */ /* 0x0001e8000c101b04 */
[----:B------:R0:W-:Y:S01]  /*0170*/  STG.E.64 desc[UR4][R6.64+0x10], R10 ;  /* 0x0000100a06007986 */ /* 0x0001e2000c101b04 */
[----:B------:R-:W-:Y:S05]  /*0180*/  @!P0 BRA `(.L_x_693) ;  /* 0x0000000c00408947 */ /* 0x000fea0003800000 */
[----:B------:R-:W-:Y:S01]  /*0190*/  SHF.R.S32.HI R0, RZ, 0x1f, R13 ;  /* 0x0000001fff007819 */ /* 0x000fe2000001140d */
[----:B------:R-:W-:-:S07]  /*01a0*/  IMAD.MOV.U32 R12, RZ, RZ, RZ ;  /* 0x000000ffff0c7224 */ /* 0x000fce00078e00ff */
.L_x_699:
[----:B-1----:R-:W-:Y:S01]  /*01b0*/  LOP3.LUT R2, R13, 0x3, RZ, 0xc0, !PT ;  /* 0x000000030d027812 */ /* 0x002fe200078ec0ff */
[----:B------:R-:W-:Y:S03]  /*01c0*/  BSSY.RECONVERGENT B1, `(.L_x_694) ;  /* 0x00000c6000017945 */ /* 0x000fe60003800200 */
[----:B------:R-:W-:-:S04]  /*01d0*/  ISETP.NE.U32.AND P0, PT, R2, RZ, PT ;  /* 0x000000ff0200720c */ /* 0x000fc80003f05070 */
[----:B------:R-:W-:-:S13]  /*01e0*/  ISETP.NE.AND.EX P0, PT, RZ, RZ, PT, P0 ;  /* 0x000000ffff00720c */ /* 0x000fda0003f05300 */
[----:B------:R-:W-:Y:S05]  /*01f0*/  @!P0 BRA `(.L_x_695) ;  /* 0x0000000c00088947 */ /* 0x000fea0003800000 */
[----:B0-----:R-:W0:Y:S01]  /*0200*/  LDC.64 R8, c[0x4][RZ] ;  /* 0x01000000ff087b82 */ /* 0x001e220000000a00 */
[----:B------:R-:W-:Y:S02]  /*0210*/  IMAD.MOV.U32 R14, RZ, RZ, RZ ;  /* 0x000000ffff0e7224 */ /* 0x000fe400078e00ff */
[----:B0-----:R-:W-:-:S07]  /*0220*/  IMAD.WIDE.U32 R8, R12, 0xc80, R8 ;  /* 0x00000c800c087825 */ /* 0x001fce00078e0008 */
.L_x_698:
[----:B-1----:R-:W-:Y:S01]  /*0230*/  IMAD.MOV.U32 R15, RZ, RZ, RZ ;  /* 0x000000ffff0f7224 */ /* 0x002fe200078e00ff */
[----:B------:R-:W-:Y:S01]  /*0240*/  CS2R R2, SRZ ;  /* 0x0000000000027805 */ /* 0x000fe2000001ff00 */
[----:B------:R-:W-:Y:S01]  /*0250*/  IMAD.MOV.U32 R17, RZ, RZ, RZ ;  /* 0x000000ffff117224 */ /* 0x000fe200078e00ff */
[----:B------:R-:W-:-:S07]  /*0260*/  CS2R R4, SRZ ;  /* 0x0000000000047805 */ /* 0x000fce000001ff00 */
.L_x_697:
[----:B------:R-:W-:-:S05]  /*0270*/  IMAD.WIDE.U32 R10, R17, 0x4, R6 ;  /* 0x00000004110a7825 */ /* 0x000fca00078e0006 */
[----:B------:R0:W5:Y:S01]  /*0280*/  LDG.E R16, desc[UR4][R10.64+0x4] ;  /* 0x000004040a107981 */ /* 0x000162000c1e1900 */
[----:B------:R-:W-:-:S07]  /*0290*/  IMAD.MOV.U32 R19, RZ, RZ, RZ ;  /* 0x000000ffff137224 */ /* 0x000fce00078e00ff */
.L_x_696:
[----:B-----5:R-:W-:Y:S01]  /*02a0*/  SHF.R.U32.HI R24, RZ, R19, R16 ;  /* 0x00000013ff187219 */ /* 0x020fe20000011610 */
[----:B0-----:R-:W-:-:S03]  /*02b0*/  IMAD.SHL.U32 R10, R17, 0x20, RZ ;  /* 0x00000020110a7824 */ /* 0x001fc600078e00ff */
[----:B------:R-:W-:Y:S01]  /*02c0*/  LOP3.LUT R11, R24, 0x1, RZ, 0xc0, !PT ;  /* 0x00000001180b7812 */ /* 0x000fe200078ec0ff */
[----:B------:R-:W-:-:S03]  /*02d0*/  IMAD.IADD R10, R10, 0x1, R19 ;  /* 0x000000010a0a7824 */ /* 0x000fc600078e0213 */
[----:B------:R-:W-:Y:S01]  /*02e0*/  ISETP.NE.U32.AND P0, PT, R11, 0x1, PT ;  /* 0x000000010b00780c */ /* 0x000fe20003f05070 */
[----:B------:R-:W-:-:S03]  /*02f0*/  IMAD R11, R10, 0x5, RZ ;  /* 0x000000050a0b7824 */ /* 0x000fc600078e02ff */
[----:B------:R-:W-:Y:S01]  /*0300*/  R2P PR, R24, 0x7e ;  /* 0x0000007e18007804 */ /* 0x000fe20000000000 */
[----:B------:R-:W-:-:S08]  /*0310*/  IMAD.WIDE.U32 R10, R11, 0x4, R8 ;  /* 0x000000040b0a7825 */ /* 0x000fd000078e0008 */
[----:B------:R-:W2:Y:S04]  /*0320*/  @!P0 LDG.E R18, desc[UR4][R10.64] ;  /* 0x000000040a128981 */ /* 0x000ea8000c1e1900 */
[----:B------:R-:W3:Y:S04]  /*0330*/  @!P0 LDG.E R20, desc[UR4][R10.64+0x10] ;  /* 0x000010040a148981 */ /* 0x000ee8000c1e1900 */
[----:B------:R-:W4:Y:S04]  /*0340*/  @P1 LDG.E R22, desc[UR4][R10.64+0x14] ;  /* 0x000014040a161981 */ /* 0x000f28000c1e1900 */
[----:B------:R-:W4:Y:S04]  /*0350*/  @P2 LDG.E R26, desc[UR4][R10.64+0x28] ;  /* 0x000028040a1a2981 */ /* 0x000f28000c1e1900 */
[----:B------:R-:W4:Y:S04]  /*0360*/  @!P0 LDG.E R21, desc[UR4][R10.64+0x4] ;  /* 0x000004040a158981 */ /* 0x000f28000c1e1900 */
[----:B------:R-:W4:Y:S04]  /*0370*/  @!P0 LDG.E R23, desc[UR4][R10.64+0xc] ;  /* 0x00000c040a178981 */ /* 0x000f28000c1e1900 */
[----:B------:R-:W4:Y:S04]  /*0380*/  @P1 LDG.E R25, desc[UR4][R10.64+0x18] ;  /* 0x000018040a191981 */ /* 0x000f28000c1e1900 */
[----:B------:R-:W4:Y:S04]  /*0390*/  @P3 LDG.E R28, desc[UR4][R10.64+0x3c] ;  /* 0x00003c040a1c3981 */ /* 0x000f28000c1e1900 */
[----:B------:R-:W4:Y:S01]  /*03a0*/  @P6 LDG.E R27, desc[UR4][R10.64+0x7c] ;  /* 0x00007c040a1b6981 */ /* 0x000f22000c1e1900 */
[----:B--2---:R-:W-:-:S03]  /*03b0*/  @!P0 LOP3.LUT R15, R15, R18, RZ, 0x3c, !PT ;  /* 0x000000120f0f8212 */ /* 0x004fc600078e3cff */
[----:B------:R-:W2:Y:S01]  /*03c0*/  @!P0 LDG.E R18, desc[UR4][R10.64+0x8] ;  /* 0x000008040a128981 */ /* 0x000ea2000c1e1900 */
[----:B---3--:R-:W-:-:S03]  /*03d0*/  @!P0 LOP3.LUT R3, R3, R20, RZ, 0x3c, !PT ;  /* 0x0000001403038212 */ /* 0x008fc600078e3cff */
[----:B------:R-:W3:Y:S01]  /*03e0*/  @P1 LDG.E R20, desc[UR4][R10.64+0x24] ;  /* 0x000024040a141981 */ /* 0x000ee2000c1e1900 */
[----:B----4-:R-:W-:-:S03]  /*03f0*/  @P1 LOP3.LUT R15, R15, R22, RZ, 0x3c, !PT ;  /* 0x000000160f0f1212 */ /* 0x010fc600078e3cff */
[----:B------:R-:W4:Y:S01]  /*0400*/  @P2 LDG.E R22, desc[UR4][R10.64+0x38] ;  /* 0x000038040a162981 */ /* 0x000f22000c1e1900 */
[----:B------:R-:W-:-:S03]  /*0410*/  @P2 LOP3.LUT R15, R15, R26, RZ, 0x3c, !PT ;  /* 0x0000001a0f0f2212 */ /* 0x000fc600078e3cff */
[----:B------:R-:W4:Y:S01]  /*0420*/  @P4 LDG.E R26, desc[UR4][R10.64+0x50] ;  /* 0x000050040a1a4981 */ /* 0x000f22000c1e1900 */
[----:B------:R-:W-:-:S03]  /*0430*/  @!P0 LOP3.LUT R4, R4, R21, RZ, 0x3c, !PT ;  /* 0x0000001504048212 */ /* 0x000fc600078e3cff */
[----:B------:R-:W4:Y:S01]  /*0440*/  @P1 LDG.E R21, desc[UR4][R10.64+0x20] ;  /* 0x000020040a151981 */ /* 0x000f22000c1e1900 */
[----:B------:R-:W-:-:S03]  /*0450*/  @!P0 LOP3.LUT R2, R2, R23, RZ, 0x3c, !PT ;  /* 0x0000001702028212 */ /* 0x000fc600078e3cff */
[----:B------:R-:W4:Y:S01]  /*0460*/  @P2 LDG.E R23, desc[UR4][R10.64+0x2c] ;  /* 0x00002c040a172981 */ /* 0x000f22000c1e1900 */
[----:B------:R-:W-:-:S03]  /*0470*/  @P1 LOP3.LUT R4, R4, R25, RZ, 0x3c, !PT ;  /* 0x0000001904041212 */ /* 0x000fc600078e3cff */
[----:B------:R-:W4:Y:S01]  /*0480*/  @P2 LDG.E R25, desc[UR4][R10.64+0x34] ;  /* 0x000034040a192981 */ /* 0x000f22000c1e1900 */
[----:B--2---:R-:W-:-:S03]  /*0490*/  @!P0 LOP3.LUT R5, R5, R18, RZ, 0x3c, !PT ;  /* 0x0000001205058212 */ /* 0x004fc600078e3cff */
[----:B------:R-:W2:Y:S01]  /*04a0*/  @P1 LDG.E R18, desc[UR4][R10.64+0x1c] ;  /* 0x00001c040a121981 */ /* 0x000ea2000c1e1900 */
[----:B---3--:R-:W-:-:S03]  /*04b0*/  @P1 LOP3.LUT R3, R3, R20, RZ, 0x3c, !PT ;  /* 0x0000001403031212 */ /* 0x008fc600078e3cff */
[----:B------:R-:W3:Y:S01]  /*04c0*/  @P2 LDG.E R20, desc[UR4][R10.64+0x30] ;  /* 0x000030040a142981 */ /* 0x000ee2000c1e1900 */
[----:B----4-:R-:W-:-:S03]  /*04d0*/  @P2 LOP3.LUT R3, R3, R22, RZ, 0x3c, !PT ;  /* 0x0000001603032212 */ /* 0x010fc600078e3cff */
[----:B------:R-:W4:Y:S01]  /*04e0*/  @P3 LDG.E R22, desc[UR4][R10.64+0x4c] ;  /* 0x00004c040a163981 */ /* 0x000f22000c1e1900 */
[----:B------:R-:W-:-:S04]  /*04f0*/  @P3 LOP3.LUT R15, R15, R28, RZ, 0x3c, !PT ;  /* 0x0000001c0f0f3212 */ /* 0x000fc800078e3cff */
[----:B------:R-:W-:Y:S02]  /*0500*/  @P4 LOP3.LUT R15, R15, R26, RZ, 0x3c, !PT ;  /* 0x0000001a0f0f4212 */ /* 0x000fe400078e3cff */
[----:B------:R-:W-:Y:S01]  /*0510*/  @P1 LOP3.LUT R2, R2, R21, RZ, 0x3c, !PT ;  /* 0x0000001502021212 */ /* 0x000fe200078e3cff */
[----:B------:R-:W4:Y:S04]  /*0520*/  @P5 LDG.E R26, desc[UR4][R10.64+0x64] ;  /* 0x000064040a1a5981 */ /* 0x000f28000c1e1900 */
[----:B------:R-:W4:Y:S01]  /*0530*/  @P3 LDG.E R21, desc[UR4][R10.64+0x40] ;  /* 0x000040040a153981 */ /* 0x000f22000c1e1900 */
[----:B------:R-:W-:Y:S02]  /*0540*/  @P2 LOP3.LUT R4, R4, R23, RZ, 0x3c, !PT ;  /* 0x0000001704042212 */ /* 0x000fe400078e3cff */
[----:B------:R-:W-:Y:S01]  /*0550*/  @P2 LOP3.LUT R2, R2, R25, RZ, 0x3c, !PT ;  /* 0x0000001902022212 */ /* 0x000fe200078e3cff */
[----:B------:R-:W4:Y:S04]  /*0560*/  @P3 LDG.E R23, desc[UR4][R10.64+0x48] ;  /* 0x000048040a173981 */ /* 0x000f28000c1e1900 */
[----:B------:R-:W4:Y:S01]  /*0570*/  @P4 LDG.E R25, desc[UR4][R10.64+0x54] ;  /* 0x000054040a194981 */ /* 0x000f22000c1e1900 */
[----:B--2---:R-:W-:-:S03]  /*0580*/  @P1 LOP3.LUT R5, R5, R18, RZ, 0x3c, !PT ;  /* 0x0000001205051212 */ /* 0x004fc600078e3cff */
[----:B------:R-:W2:Y:S01]  /*0590*/  @P3 LDG.E R18, desc[UR4][R10.64+0x44] ;  /* 0x000044040a123981 */ /* 0x000ea2000c1e1900 */
[----:B---3--:R-:W-:-:S03]  /*05a0*/  @P2 LOP3.LUT R5, R5, R20, RZ, 0x3c, !PT ;  /* 0x0000001405052212 */ /* 0x008fc600078e3cff */
[----:B------:R-:W3:Y:S01]  /*05b0*/  @P4 LDG.E R20, desc[UR4][R10.64+0x58] ;  /* 0x000058040a144981 */ /* 0x000ee2000c1e1900 */
[----:B----4-:R-:W-:-:S03]  /*05c0*/  @P3 LOP3.LUT R3, R3, R22, RZ, 0x3c, !PT ;  /* 0x0000001603033212 */ /* 0x010fc600078e3cff */
[----:B------:R-:W4:Y:S01]  /*05d0*/  @P4 LDG.E R22, desc[UR4][R10.64+0x60] ;  /* 0x000060040a164981 */ /* 0x000f22000c1e1900 */
[----:B------:R-:W-:Y:S02]  /*05e0*/  LOP3.LUT P0, RZ, R24, 0x80, RZ, 0xc0, !PT ;  /* 0x0000008018ff7812 */ /* 0x000fe4000780c0ff */
[----:B------:R-:W-:Y:S02]  /*05f0*/  @P5 LOP3.LUT R15, R15, R26, RZ, 0x3c, !PT ;  /* 0x0000001a0f0f5212 */ /* 0x000fe400078e3cff */
[----:B------:R-:W4:Y:S01]  /*0600*/  @P6 LDG.E R26, desc[UR4][R10.64+0x78] ;  /* 0x000078040a1a6981 */ /* 0x000f22000c1e1900 */
[----:B------:R-:W-:-:S03]  /*0610*/  @P3 LOP3.LUT R4, R4, R21, RZ, 0x3c, !PT ;  /* 0x0000001504043212 */ /* 0x000fc600078e3cff */
[----:B------:R-:W4:Y:S01]  /*0620*/  @P4 LDG.E R21, desc[UR4][R10.64+0x5c] ;  /* 0x00005c040a154981 */ /* 0x000f22000c1e1900 */
[----:B------:R-:W-:-:S03]  /*0630*/  @P3 LOP3.LUT R2, R2, R23, RZ, 0x3c, !PT ;  /* 0x0000001702023212 */ /* 0x000fc600078e3cff */
[----:B------:R-:W4:Y:S01]  /*0640*/  @P5 LDG.E R23, desc[UR4][R10.64+0x68] ;  /* 0x000068040a175981 */ /* 0x000f22000c1e1900 */
[----:B------:R-:W-:-:S03]  /*0650*/  @P4 LOP3.LUT R4, R4, R25, RZ, 0x3c, !PT ;  /* 0x0000001904044212 */ /* 0x000fc600078e3cff */
[----:B------:R-:W4:Y:S01]  /*0660*/  @P5 LDG.E R25, desc[UR4][R10.64+0x70] ;  /* 0x000070040a195981 */ /* 0x000f22000c1e1900 */
[----:B--2---:R-:W-:-:S03]  /*0670*/  @P3 LOP3.LUT R5, R5, R18, RZ, 0x3c, !PT ;  /* 0x0000001205053212 */ /* 0x004fc600078e3cff */
[----:B------:R-:W2:Y:S01]  /*0680*/  @P5 LDG.E R18, desc[UR4][R10.64+0x6c] ;  /* 0x00006c040a125981 */ /* 0x000ea2000c1e1900 */
[----:B---3--:R-:W-:-:S03]  /*0690*/  @P4 LOP3.LUT R5, R5, R20, RZ, 0x3c, !PT ;  /* 0x0000001405054212 */ /* 0x008fc600078e3cff */
[----:B------:R-:W3:Y:S01]  /*06a0*/  @P5 LDG.E R20, desc[UR4][R10.64+0x74] ;  /* 0x000074040a145981 */ /* 0x000ee2000c1e1900 */
[----:B----4-:R-:W-:-:S03]  /*06b0*/  @P4 LOP3.LUT R3, R3, R22, RZ, 0x3c, !PT ;  /* 0x0000001603034212 */ /* 0x010fc600078e3cff */
[----:B------:R-:W4:Y:S01]  /*06c0*/  @P0 LDG.E R22, desc[UR4][R10.64+0x8c] ;  /* 0x00008c040a160981 */ /* 0x000f22000c1e1900 */
[----:B------:R-:W-:-:S03]  /*06d0*/  @P6 LOP3.LUT R15, R15, R26, RZ, 0x3c, !PT ;  /* 0x0000001a0f0f6212 */ /* 0x000fc600078e3cff */
        /* <DEDUP_REMOVED lines=13> */
[----:B------:R-:W-:Y:S02]  /*07b0*/  @P6 LOP3.LUT R4, R4, R27, RZ, 0x3c, !PT ;  /* 0x0000001b04046212 */ /* 0x000fe400078e3cff */
[----:B------:R-:W-:Y:S02]  /*07c0*/  @P6 LOP3.LUT R2, R2, R21, RZ, 0x3c, !PT ;  /* 0x0000001502026212 */ /* 0x000fe400078e3cff */
[----:B------:R-:W-:Y:S02]  /*07d0*/  @P0 LOP3.LUT R4, R4, R23, RZ, 0x3c, !PT ;  /* 0x0000001704040212 */ /* 0x000fe400078e3cff */
[----:B------:R-:W-:Y:S02]  /*07e0*/  @P0 LOP3.LUT R2, R2, R25, RZ, 0x3c, !PT ;  /* 0x0000001902020212 */ /* 0x000fe400078e3cff */
[----:B--2---:R-:W-:Y:S02]  /*07f0*/  @P6 LOP3.LUT R5, R5, R18, RZ, 0x3c, !PT ;  /* 0x0000001205056212 */ /* 0x004fe400078e3cff */
[----:B---3--:R-:W-:-:S02]  /*0800*/  @P6 LOP3.LUT R3, R3, R20, RZ, 0x3c, !PT ;  /* 0x0000001403036212 */ /* 0x008fc400078e3cff */
[----:B----4-:R-:W-:Y:S02]  /*0810*/  @P0 LOP3.LUT R5, R5, R22, RZ, 0x3c, !PT ;  /* 0x0000001605050212 */ /* 0x010fe400078e3cff */
[----:B------:R-:W-:Y:S02]  /*0820*/  @P0 LOP3.LUT R3, R3, R26, RZ, 0x3c, !PT ;  /* 0x0000001a03030212 */ /* 0x000fe400078e3cff */
[----:B------:R-:W-:-:S13]  /*0830*/  R2P PR, R24.B1, 0x7f ;  /* 0x0000007f18007804 */ /* 0x000fda0000001000 */
[----:B------:R-:W2:Y:S04]  /*0840*/  @P0 LDG.E R18, desc[UR4][R10.64+0xa0] ;  /* 0x0000a0040a120981 */ /* 0x000ea8000c1e1900 */
[----:B------:R-:W3:Y:S04]  /*0850*/  @P1 LDG.E R22, desc[UR4][R10.64+0xb4] ;  /* 0x0000b4040a161981 */ /* 0x000ee8000c1e1900 */
[----:B------:R-:W4:Y:S04]  /*0860*/  @P2 LDG.E R26, desc[UR4][R10.64+0xc8] ;  /* 0x0000c8040a1a2981 */ /* 0x000f28000c1e1900 */
[----:B------:R-:W4:Y:S04]  /*0870*/  @P3 LDG.E R28, desc[UR4][R10.64+0xdc] ;  /* 0x0000dc040a1c3981 */ /* 0x000f28000c1e1900 */
[----:B------:R-:W4:Y:S04]  /*0880*/  @P0 LDG.E R23, desc[UR4][R10.64+0xa4] ;  /* 0x0000a4040a170981 */ /* 0x000f28000c1e1900 */
[----:B------:R-:W4:Y:S04]  /*0890*/  @P0 LDG.E R20, desc[UR4][R10.64+0xa8] ;  /* 0x0000a8040a140981 */ /* 0x000f28000c1e1900 */
[----:B------:R-:W4:Y:S04]  /*08a0*/  @P4 LDG.E R25, desc[UR4][R10.64+0xf0] ;  /* 0x0000f0040a194981 */ /* 0x000f28000c1e1900 */
        /* <DEDUP_REMOVED lines=21> */
[----:B------:R-:W-:Y:S02]  /*0a00*/  LOP3.LUT P0, RZ, R24, 0x8000, RZ, 0xc0, !PT ;  /* 0x0000800018ff7812 */ /* 0x000fe4000780c0ff */
[----:B----4-:R-:W-:Y:S01]  /*0a10*/  @P5 LOP3.LUT R15, R15, R26, RZ, 0x3c, !PT ;  /* 0x0000001a0f0f5212 */ /* 0x010fe200078e3cff */
[----:B------:R-:W4:Y:S04]  /*0a20*/  @P3 LDG.E R24, desc[UR4][R10.64+0xe4] ;  /* 0x0000e4040a183981 */ /* 0x000f28000c1e1900 */
[----:B------:R-:W2:Y:S01]  /*0a30*/  @P6 LDG.E R26, desc[UR4][R10.64+0x118] ;  /* 0x000118040a1a6981 */ /* 0x000ea2000c1e1900 */
        /* <DEDUP_REMOVED lines=8> */
[----:B---3--:R-:W-:-:S03]  /*0ac0*/  @P2 LOP3.LUT R3, R3, R22, RZ, 0x3c, !PT ;  /* 0x0000001603032212 */ /* 0x008fc600078e3cff */
[----:B------:R-:W3:Y:S01]  /*0ad0*/  @P4 LDG.E R22, desc[UR4][R10.64+0x100] ;  /* 0x000100040a164981 */ /* 0x000ee2000c1e1900 */
[----:B--2---:R-:W-:-:S03]  /*0ae0*/  @P6 LOP3.LUT R15, R15, R26, RZ, 0x3c, !PT ;  /* 0x0000001a0f0f6212 */ /* 0x004fc600078e3cff */
[----:B------:R-:W2:Y:S01]  /*0af0*/  @P0 LDG.E R26, desc[UR4][R10.64+0x12c] ;  /* 0x00012c040a1a0981 */ /* 0x000ea2000c1e1900 */
[----:B----4-:R-:W-:-:S03]  /*0b00*/  @P2 LOP3.LUT R2, R2, R23, RZ, 0x3c, !PT ;  /* 0x0000001702022212 */ /* 0x010fc600078e3cff */
[----:B------:R-:W4:Y:S01]  /*0b10*/  @P4 LDG.E R23, desc[UR4][R10.64+0xfc] ;  /* 0x0000fc040a174981 */ /* 0x000f22000c1e1900 */
[----:B------:R-:W-:-:S03]  /*0b20*/  @P2 LOP3.LUT R5, R5, R20, RZ, 0x3c, !PT ;  /* 0x0000001405052212 */ /* 0x000fc600078e3cff */
[----:B------:R-:W4:Y:S01]  /*0b30*/  @P4 LDG.E R20, desc[UR4][R10.64+0xf8] ;  /* 0x0000f8040a144981 */ /* 0x000f22000c1e1900 */
[----:B------:R-:W-:Y:S02]  /*0b40*/  @P3 LOP3.LUT R2, R2, R27, RZ, 0x3c, !PT ;  /* 0x0000001b02023212 */ /* 0x000fe400078e3cff */
[----:B------:R-:W-:Y:S01]  /*0b50*/  @P3 LOP3.LUT R4, R4, R25, RZ, 0x3c, !PT ;  /* 0x0000001904043212 */ /* 0x000fe200078e3cff */
[----:B------:R-:W4:Y:S01]  /*0b60*/  @P5 LDG.E R27, desc[UR4][R10.64+0x110] ;  /* 0x000110040a1b5981 */ /* 0x000f22000c1e1900 */
[----:B------:R-:W-:-:S03]  /*0b70*/  @P3 LOP3.LUT R5, R5, R24, RZ, 0x3c, !PT ;  /* 0x0000001805053212 */ /* 0x000fc600078e3cff */
[----:B------:R-:W4:Y:S04]  /*0b80*/  @P5 LDG.E R25, desc[UR4][R10.64+0x108] ;  /* 0x000108040a195981 */ /* 0x000f28000c1e1900 */
        /* <DEDUP_REMOVED lines=19> */
[----:B------:R-:W-:-:S05]  /*0cc0*/  VIADD R19, R19, 0x10 ;  /* 0x0000001013137836 */ /* 0x000fca0000000000 */
[----:B------:R-:W-:Y:S02]  /*0cd0*/  ISETP.NE.AND P1, PT, R19, 0x20, PT ;  /* 0x000000201300780c */ /* 0x000fe40003f25270 */
[----:B------:R-:W-:Y:S02]  /*0ce0*/  @P5 LOP3.LUT R3, R3, R18, RZ, 0x3c, !PT ;  /* 0x0000001203035212 */ /* 0x000fe400078e3cff */
[----:B------:R-:W-:Y:S02]  /*0cf0*/  @P6 LOP3.LUT R4, R4, R21, RZ, 0x3c, !PT ;  /* 0x0000001504046212 */ /* 0x000fe400078e3cff */
[----:B---3--:R-:W-:-:S04]  /*0d00*/  @P6 LOP3.LUT R3, R3, R22, RZ, 0x3c, !PT ;  /* 0x0000001603036212 */ /* 0x008fc800078e3cff */
[----:B--2---:R-:W-:Y:S02]  /*0d10*/  @P0 LOP3.LUT R3, R3, R26, RZ, 0x3c, !PT ;  /* 0x0000001a03030212 */ /* 0x004fe400078e3cff */
[----:B----4-:R-:W-:Y:S02]  /*0d20*/  @P6 LOP3.LUT R2, R2, R23, RZ, 0x3c, !PT ;  /* 0x0000001702026212 */ /* 0x010fe400078e3cff */
[----:B------:R-:W-:Y:S02]  /*0d30*/  @P6 LOP3.LUT R5, R5, R20, RZ, 0x3c, !PT ;  /* 0x0000001405056212 */ /* 0x000fe400078e3cff */
[----:B------:R-:W-:Y:S02]  /*0d40*/  @P0 LOP3.LUT R2, R2, R27, RZ, 0x3c, !PT ;  /* 0x0000001b02020212 */ /* 0x000fe400078e3cff */
[----:B------:R-:W-:Y:S02]  /*0d50*/  @P0 LOP3.LUT R4, R4, R25, RZ, 0x3c, !PT ;  /* 0x0000001904040212 */ /* 0x000fe400078e3cff */
[----:B------:R-:W-:Y:S01]  /*0d60*/  @P0 LOP3.LUT R5, R5, R24, RZ, 0x3c, !PT ;  /* 0x0000001805050212 */ /* 0x000fe200078e3cff */
[----:B------:R-:W-:Y:S06]  /*0d70*/  @P1 BRA `(.L_x_696) ;  /* 0xfffffff400481947 */ /* 0x000fec000383ffff */
[----:B------:R-:W-:-:S05]  /*0d80*/  VIADD R17, R17, 0x1 ;  /* 0x0000000111117836 */ /* 0x000fca0000000000 */
[----:B------:R-:W-:-:S13]  /*0d90*/  ISETP.NE.AND P0, PT, R17, 0x5, PT ;  /* 0x000000051100780c */ /* 0x000fda0003f05270 */
[----:B------:R-:W-:Y:S05]  /*0da0*/  @P0 BRA `(.L_x_697) ;  /* 0xfffffff400300947 */ /* 0x000fea000383ffff */
[----:B------:R1:W-:Y:S01]  /*0db0*/  STG.E.64 desc[UR4][R6.64+0x8], R4 ;  /* 0x0000080406007986 */ /* 0x0003e2000c101b04 */
[----:B------:R-:W-:Y:S01]  /*0dc0*/  VIADD R14, R14, 0x1 ;  /* 0x000000010e0e7836 */ /* 0x000fe20000000000 */
[----:B------:R-:W-:Y:S02]  /*0dd0*/  LOP3.LUT R11, R13, 0x3, RZ, 0xc0, !PT ;  /* 0x000000030d0b7812 */ /* 0x000fe400078ec0ff */
[----:B------:R1:W-:Y:S02]  /*0de0*/  STG.E.64 desc[UR4][R6.64+0x10], R2 ;  /* 0x0000100206007986 */ /* 0x0003e4000c101b04 */
[----:B------:R-:W-:Y:S02]  /*0df0*/  ISETP.GE.U32.AND P0, PT, R14, R11, PT ;  /* 0x0000000b0e00720c */ /* 0x000fe40003f06070 */
[----:B------:R1:W-:Y:S11]  /*0e00*/  STG.E desc[UR4][R6.64+0x4], R15 ;  /* 0x0000040f06007986 */ /* 0x0003f6000c101904 */
[----:B------:R-:W-:Y:S05]  /*0e10*/  @!P0 BRA `(.L_x_698) ;  /* 0xfffffff400048947 */ /* 0x000fea000383ffff */
.L_x_695:
[----:B------:R-:W-:Y:S05]  /*0e20*/  BSYNC.RECONVERGENT B1 ;  /* 0x0000000000017941 */ /* 0x000fea0003800200 */
.L_x_694:
[C---:B------:R-:W-:Y:S01]  /*0e30*/  ISETP.GT.U32.AND P0, PT, R13.reuse, 0x3, PT ;  /* 0x000000030d00780c */ /* 0x040fe20003f04070 */
[----:B------:R-:W-:Y:S01]  /*0e40*/  VIADD R12, R12, 0x1 ;  /* 0x000000010c0c7836 */ /* 0x000fe20000000000 */
[--C-:B------:R-:W-:Y:S02]  /*0e50*/  SHF.R.U64 R13, R13, 0x2, R0.reuse ;  /* 0x000000020d0d7819 */ /* 0x100fe40000001200 */
[----:B------:R-:W-:Y:S02]  /*0e60*/  ISETP.GT.U32.AND.EX P0, PT, R0, RZ, PT, P0 ;  /* 0x000000ff0000720c */ /* 0x000fe40003f04100 */
[----:B------:R-:W-:-:S11]  /*0e70*/  SHF.R.U32.HI R0, RZ, 0x2, R0 ;  /* 0x00000002ff007819 */ /* 0x000fd60000011600 */
[----:B------:R-:W-:Y:S05]  /*0e80*/  @P0 BRA `(.L_x_699) ;  /* 0xfffffff000c80947 */ /* 0x000fea000383ffff */
.L_x_693:
[----:B------:R-:W-:Y:S05]  /*0e90*/  BSYNC.RECONVERGENT B0 ;  /* 0x0000000000007941 */ /* 0x000fea0003800200 */
.L_x_692:
[----:B------:R-:W-:Y:S04]  /*0ea0*/  STG.E.64 desc[UR4][R6.64+0x18], RZ ;  /* 0x000018ff06007986 */ /* 0x000fe8000c101b04 */
[----:B------:R-:W-:Y:S04]  /*0eb0*/  STG.E desc[UR4][R6.64+0x20], RZ ;  /* 0x000020ff06007986 */ /* 0x000fe8000c101904 */
[----:B------:R-:W-:Y:S01]  /*0ec0*/  STG.E.64 desc[UR4][R6.64+0x28], RZ ;  /* 0x000028ff06007986 */ /* 0x000fe2000c101b04 */
[----:B------:R-:W-:Y:S05]  /*0ed0*/  EXIT ;  /* 0x000000000000794d */ /* 0x000fea0003800000 */
.L_x_700:
        /* <DEDUP_REMOVED lines=10> */
.L_x_784:


//--------------------- .text._Z12colourMinMaxPiS_S_iiS_i --------------------------
	.section	.text._Z12colourMinMaxPiS_S_iiS_i,"ax",@progbits
	.align	128
        .global         _Z12colourMinMaxPiS_S_iiS_i
        .type           _Z12colourMinMaxPiS_S_iiS_i,@function
        .size           _Z12colourMinMaxPiS_S_iiS_i,(.L_x_785 - _Z12colourMinMaxPiS_S_iiS_i)
        .other          _Z12colourMinMaxPiS_S_iiS_i,@"STO_CUDA_ENTRY STV_DEFAULT"
_Z12colourMinMaxPiS_S_iiS_i:
.text._Z12colourMinMaxPiS_S_iiS_i:
        /* <DEDUP_REMOVED lines=8> */
[----:B------:R-:W0:Y:S01]  /*0080*/  LDC.64 R2, c[0x0][0x3a0] ;  /* 0x0000e800ff027b82 */ /* 0x000e220000000a00 */
[----:B------:R-:W1:Y:S01]  /*0090*/  LDCU.64 UR6, c[0x0][0x358] ;  /* 0x00006b00ff0677ac */ /* 0x000e620008000a00 */
[----:B0-----:R-:W-:-:S05]  /*00a0*/  IMAD.WIDE R2, R0, 0x4, R2 ;  /* 0x0000000400027825 */ /* 0x001fca00078e0202 */
[----:B-1----:R-:W2:Y:S02]  /*00b0*/  LDG.E R4, desc[UR6][R2.64] ;  /* 0x0000000602047981 */ /* 0x002ea4000c1e1900 */
[----:B--2---:R-:W-:-:S13]  /*00c0*/  ISETP.NE.AND P0, PT, R4, RZ, PT ;  /* 0x000000ff0400720c */ /* 0x004fda0003f05270 */
[----:B------:R-:W-:Y:S05]  /*00d0*/  @P0 EXIT ;  /* 0x000000000000094d */ /* 0x000fea0003800000 */
[----:B------:R-:W-:Y:S01]  /*00e0*/  UIADD3 UR4, UPT, UPT, UR4, -0x1, URZ ;  /* 0xffffffff04047890 */ /* 0x000fe2000fffe0ff */
[----:B------:R-:W0:Y:S05]  /*00f0*/  LDC.64 R4, c[0x0][0x380] ;  /* 0x0000e000ff047b82 */ /* 0x000e2a0000000a00 */
[----:B------:R-:W-:-:S13]  /*0100*/  ISETP.NE.AND P0, PT, R0, UR4, PT ;  /* 0x0000000400007c0c */ /* 0x000fda000bf05270 */
[----:B------:R-:W1:Y:S01]  /*0110*/  @!P0 LDC R10, c[0x0][0x39c] ;  /* 0x0000e700ff0a8b82 */ /* 0x000e620000000800 */
[----:B0-----:R-:W-:-:S05]  /*0120*/  IMAD.WIDE R4, R0, 0x4, R4 ;  /* 0x0000000400047825 */ /* 0x001fca00078e0204 */
[----:B------:R-:W2:Y:S01]  /*0130*/  LDG.E R11, desc[UR6][R4.64] ;  /* 0x00000006040b7981 */ /* 0x000ea2000c1e1900 */
[----:B-1----:R-:W-:-:S06]  /*0140*/  @!P0 IMAD.SHL.U32 R10, R10, 0x2, RZ ;  /* 0x000000020a0a8824 */ /* 0x002fcc00078e00ff */
[----:B------:R-:W2:Y:S01]  /*0150*/  @P0 LDG.E R10, desc[UR6][R4.64+0x4] ;  /* 0x00000406040a0981 */ /* 0x000ea2000c1e1900 */
[----:B------:R-:W-:Y:S01]  /*0160*/  BSSY.RECONVERGENT B0, `(.L_x_701) ;  /* 0x0000049000007945 */ /* 0x000fe20003800200 */
[----:B------:R-:W-:Y:S02]  /*0170*/  PLOP3.LUT P0, PT, PT, PT, PT, 0x8, 0x80 ;  /* 0x000000000080781c */ /* 0x000fe40003f0e170 */
[----:B------:R-:W-:Y:S02]  /*0180*/  PLOP3.LUT P1, PT, PT, PT, PT, 0x8, 0x80 ;  /* 0x000000000080781c */ /* 0x000fe40003f2e170 */
[----:B--2---:R-:W-:-:S13]  /*0190*/  ISETP.GE.AND P2, PT, R11, R10, PT ;  /* 0x0000000a0b00720c */ /* 0x004fda0003f46270 */
[----:B------:R-:W-:Y:S05]  /*01a0*/  @P2 BRA `(.L_x_702) ;  /* 0x0000000400102947 */ /* 0x000fea0003800000 */
[----:B------:R-:W0:Y:S08]  /*01b0*/  LDC.64 R14, c[0x0][0x390] ;  /* 0x0000e400ff0e7b82 */ /* 0x000e300000000a00 */
[----:B------:R-:W1:Y:S08]  /*01c0*/  LDC.64 R4, c[0x0][0x3a0] ;  /* 0x0000e800ff047b82 */ /* 0x000e700000000a00 */
[----:B------:R-:W2:Y:S01]  /*01d0*/  LDC.64 R6, c[0x0][0x390] ;  /* 0x0000e400ff067b82 */ /* 0x000ea20000000a00 */
[----:B0-----:R-:W-:-:S07]  /*01e0*/  IMAD.WIDE R14, R0, 0x4, R14 ;  /* 0x00000004000e7825 */ /* 0x001fce00078e020e */
[----:B------:R-:W0:Y:S01]  /*01f0*/  LDC.64 R8, c[0x0][0x388] ;  /* 0x0000e200ff087b82 */ /* 0x000e220000000a00 */
[----:B------:R3:W5:Y:S01]  /*0200*/  LDG.E R14, desc[UR6][R14.64] ;  /* 0x000000060e0e7981 */ /* 0x000762000c1e1900 */
[----:B------:R-:W-:Y:S01]  /*0210*/  BSSY.RECONVERGENT B1, `(.L_x_703) ;  /* 0x0000039000017945 */ /* 0x000fe20003800200 */
[----:B------:R-:W-:Y:S02]  /*0220*/  IMAD.MOV.U32 R18, RZ, RZ, 0x1 ;  /* 0x00000001ff127424 */ /* 0x000fe400078e00ff */
[----:B-1----:R-:W-:-:S07]  /*0230*/  IMAD.MOV.U32 R19, RZ, RZ, 0x1 ;  /* 0x00000001ff137424 */ /* 0x002fce00078e00ff */
.L_x_709:
[----:B0-----:R-:W-:-:S05]  /*0240*/  IMAD.WIDE R12, R11, 0x4, R8 ;  /* 0x000000040b0c7825 */ /* 0x001fca00078e0208 */
[----:B------:R-:W4:Y:S01]  /*0250*/  LDG.E R21, desc[UR6][R12.64] ;  /* 0x000000060c157981 */ /* 0x000f22000c1e1900 */
[----:B------:R-:W-:Y:S01]  /*0260*/  VIADD R11, R11, 0x1 ;  /* 0x000000010b0b7836 */ /* 0x000fe20000000000 */
[----:B------:R-:W-:Y:S04]  /*0270*/  BSSY.RECONVERGENT B2, `(.L_x_704) ;  /* 0x0000031000027945 */ /* 0x000fe80003800200 */
[----:B------:R-:W-:Y:S02]  /*0280*/  ISETP.NE.AND P2, PT, R11, R10, PT ;  /* 0x0000000a0b00720c */ /* 0x000fe40003f45270 */
[----:B----4-:R-:W-:-:S13]  /*0290*/  ISETP.NE.AND P0, PT, R21, RZ, PT ;  /* 0x000000ff1500720c */ /* 0x010fda0003f05270 */
[----:B------:R-:W-:Y:S05]  /*02a0*/  @!P0 BRA `(.L_x_705) ;  /* 0x0000000000b48947 */ /* 0x000fea0003800000 */
[----:B------:R-:W-:Y:S01]  /*02b0*/  LOP3.LUT P1, RZ, R19, 0xff, RZ, 0xc0, !PT ;  /* 0x000000ff13ff7812 */ /* 0x000fe2000782c0ff */
[----:B------:R-:W-:Y:S01]  /*02c0*/  BSSY.RELIABLE B3, `(.L_x_706) ;  /* 0x0000022000037945 */ /* 0x000fe20003800100 */
[C---:B------:R-:W-:Y:S01]  /*02d0*/  IMAD.WIDE R16, R21.reuse, 0x4, R4 ;  /* 0x0000000415107825 */ /* 0x040fe200078e0204 */
[----:B------:R-:W-:Y:S02]  /*02e0*/  PRMT R19, RZ, 0x7610, R19 ;  /* 0x00007610ff137816 */ /* 0x000fe40000000013 */
[----:B------:R-:W-:Y:S01]  /*02f0*/  PLOP3.LUT P0, PT, P1, PT, PT, 0x8, 0x80 ;  /* 0x000000000080781c */ /* 0x000fe20000f0e170 */
[----:B--2---:R-:W-:-:S07]  /*0300*/  IMAD.WIDE R12, R21, 0x4, R6 ;  /* 0x00000004150c7825 */ /* 0x004fce00078e0206 */
[----:B------:R-:W-:Y:S05]  /*0310*/  @!P1 BRA `(.L_x_707) ;  /* 0x00000000004c9947 */ /* 0x000fea0003800000 */
[----:B---3--:R-:W2:Y:S01]  /*0320*/  LDG.E R15, desc[UR6][R16.64+-0x4] ;  /* 0xfffffc06100f7981 */ /* 0x008ea2000c1e1900 */
[----:B------:R-:W-:Y:S01]  /*0330*/  IMAD.MOV.U32 R19, RZ, RZ, 0x1 ;  /* 0x00000001ff137424 */ /* 0x000fe200078e00ff */
[----:B--2---:R-:W-:-:S13]  /*0340*/  ISETP.NE.AND P1, PT, R15, RZ, PT ;  /* 0x000000ff0f00720c */ /* 0x004fda0003f25270 */
[----:B------:R-:W-:Y:S05]  /*0350*/  @P1 BRA `(.L_x_707) ;  /* 0x00000000003c1947 */ /* 0x000fea0003800000 */
[----:B------:R-:W2:Y:S02]  /*0360*/  LDG.E R23, desc[UR6][R12.64+-0x4] ;  /* 0xfffffc060c177981 */ /* 0x000ea4000c1e1900 */
[----:B--2--5:R-:W-:-:S13]  /*0370*/  ISETP.GE.AND P1, PT, R23, R14, PT ;  /* 0x0000000e1700720c */ /* 0x024fda0003f26270 */
[----:B------:R-:W-:Y:S05]  /*0380*/  @!P1 BRA `(.L_x_707) ;  /* 0x0000000000309947 */ /* 0x000fea0003800000 */
[----:B------:R-:W-:Y:S01]  /*0390*/  VIADD R15, R21, 0xffffffff ;  /* 0xffffffff150f7836 */ /* 0x000fe20000000000 */
[----:B------:R-:W-:Y:S01]  /*03a0*/  ISETP.EQ.AND P1, PT, R23, R14, PT ;  /* 0x0000000e1700720c */ /* 0x000fe20003f22270 */
[----:B------:R-:W-:-:S03]  /*03b0*/  IMAD.MOV.U32 R19, RZ, RZ, 0x1 ;  /* 0x00000001ff137424 */ /* 0x000fc600078e00ff */
[----:B------:R-:W-:-:S13]  /*03c0*/  ISETP.GE.AND P0, PT, R0, R15, PT ;  /* 0x0000000f0000720c */ /* 0x000fda0003f06270 */
[----:B------:R-:W-:Y:S05]  /*03d0*/  @!P0 BREAK.RELIABLE P1, B3 ;  /* 0x0000000000038942 */ /* 0x000fea0000800100 */
[----:B------:R-:W-:Y:S05]  /*03e0*/  @!P0 BRA P1, `(.L_x_705) ;  /* 0x0000000000648947 */ /* 0x000fea0000800000 */
[----:B------:R-:W-:-:S13]  /*03f0*/  LOP3.LUT P0, RZ, R18, 0xff, RZ, 0xc0, !PT ;  /* 0x000000ff12ff7812 */ /* 0x000fda000780c0ff */
[----:B------:R-:W-:Y:S05]  /*0400*/  @!P0 EXIT ;  /* 0x000000000000894d */ /* 0x000fea0003800000 */
[----:B------:R-:W-:Y:S02]  /*0410*/  PLOP3.LUT P1, PT, PT, PT, PT, 0x80, 0x8 ;  /* 0x000000000008781c */ /* 0x000fe40003f2f070 */
[----:B------:R-:W-:Y:S02]  /*0420*/  PLOP3.LUT P0, PT, PT, PT, PT, 0x80, 0x8 ;  /* 0x000000000008781c */ /* 0x000fe40003f0f070 */
[----:B------:R-:W-:Y:S01]  /*0430*/  PRMT R19, RZ, 0x7610, R19 ;  /* 0x00007610ff137816 */ /* 0x000fe20000000013 */
[----:B------:R-:W-:Y:S10]  /*0440*/  BRA `(.L_x_708) ;  /* 0x0000000000187947 */ /* 0x000ff40003800000 */
.L_x_707:
[----:B------:R-:W-:Y:S02]  /*0450*/  LOP3.LUT P1, RZ, R18, 0xff, RZ, 0xc0, !PT ;  /* 0x000000ff12ff7812 */ /* 0x000fe4000782c0ff */
[----:B------:R-:W-:-:S11]  /*0460*/  PRMT R18, RZ, 0x7610, R18 ;  /* 0x00007610ff127816 */ /* 0x000fd60000000012 */
[----:B------:R-:W-:Y:S05]  /*0470*/  @!P1 BREAK.RELIABLE B3 ;  /* 0x0000000000039942 */ /* 0x000fea0003800100 */
[----:B------:R-:W-:Y:S05]  /*0480*/  @!P1 BRA `(.L_x_705) ;  /* 0x00000000003c9947 */ /* 0x000fea0003800000 */
[----:B------:R-:W2:Y:S02]  /*0490*/  LDG.E R16, desc[UR6][R16.64+-0x4] ;  /* 0xfffffc0610107981 */ /* 0x000ea4000c1e1900 */
[----:B--2---:R-:W-:-:S13]  /*04a0*/  ISETP.EQ.AND P1, PT, R16, RZ, PT ;  /* 0x000000ff1000720c */ /* 0x004fda0003f22270 */
.L_x_708:
[----:B------:R-:W-:Y:S05]  /*04b0*/  @!P1 BREAK.RELIABLE B3 ;  /* 0x0000000000039942 */ /* 0x000fea0003800100 */
[----:B------:R-:W-:Y:S01]  /*04c0*/  IMAD.MOV.U32 R18, RZ, RZ, 0x1 ;  /* 0x00000001ff127424 */ /* 0x000fe200078e00ff */
[----:B------:R-:W-:Y:S06]  /*04d0*/  @!P1 BRA `(.L_x_705) ;  /* 0x0000000000289947 */ /* 0x000fec0003800000 */
[----:B------:R-:W-:Y:S05]  /*04e0*/  BSYNC.RELIABLE B3 ;  /* 0x0000000000037941 */ /* 0x000fea0003800100 */
.L_x_706:
[----:B------:R-:W2:Y:S02]  /*04f0*/  LDG.E R13, desc[UR6][R12.64+-0x4] ;  /* 0xfffffc060c0d7981 */ /* 0x000ea4000c1e1900 */
[----:B--2--5:R-:W-:-:S13]  /*0500*/  ISETP.GT.AND P1, PT, R13, R14, PT ;  /* 0x0000000e0d00720c */ /* 0x024fda0003f24270 */
[----:B------:R-:W-:Y:S05]  /*0510*/  @P1 BRA `(.L_x_705) ;  /* 0x0000000000181947 */ /* 0x000fea0003800000 */
[----:B------:R-:W-:-:S04]  /*0520*/  ISETP.NE.AND P1, PT, R13, R14, PT ;  /* 0x0000000e0d00720c */ /* 0x000fc80003f25270 */
[CC--:B------:R-:W-:Y:S02]  /*0530*/  ISETP.LT.OR P3, PT, R0.reuse, R21.reuse, P1 ;  /* 0x000000150000720c */ /* 0x0c0fe40000f61670 */
[----:B------:R-:W-:Y:S02]  /*0540*/  ISETP.LT.OR P1, PT, R0, R21, P1 ;  /* 0x000000150000720c */ /* 0x000fe40000f21670 */
[----:B------:R-:W-:Y:S02]  /*0550*/  SEL R19, R19, 0x1, !P3 ;  /* 0x0000000113137807 */ /* 0x000fe40005800000 */
[----:B------:R-:W-:-:S09]  /*0560*/  SEL R18, RZ, 0x1, P3 ;  /* 0x00000001ff127807 */ /* 0x000fd20001800000 */
[----:B------:R-:W-:Y:S05]  /*0570*/  @P0 EXIT P1 ;  /* 0x000000000000094d */ /* 0x000fea0000800000 */
.L_x_705:
[----:B------:R-:W-:Y:S05]  /*0580*/  BSYNC.RECONVERGENT B2 ;  /* 0x0000000000027941 */ /* 0x000fea0003800200 */
.L_x_704:
[----:B------:R-:W-:Y:S05]  /*0590*/  @P2 BRA `(.L_x_709) ;  /* 0xfffffffc00282947 */ /* 0x000fea000383ffff */
[----:B------:R-:W-:Y:S05]  /*05a0*/  BSYNC.RECONVERGENT B1 ;  /* 0x0000000000017941 */ /* 0x000fea0003800200 */
.L_x_703:
[----:B------:R-:W-:Y:S02]  /*05b0*/  LOP3.LUT P0, RZ, R19, 0xff, RZ, 0xc0, !PT ;  /* 0x000000ff13ff7812 */ /* 0x000fe4000780c0ff */
[----:B------:R-:W-:Y:S02]  /*05c0*/  LOP3.LUT P1, RZ, R18, 0xff, RZ, 0xc0, !PT ;  /* 0x000000ff12ff7812 */ /* 0x000fe4000782c0ff */
[----:B------:R-:W-:Y:S02]  /*05d0*/  PLOP3.LUT P0, PT, P0, PT, PT, 0x8, 0x80 ;  /* 0x000000000080781c */ /* 0x000fe4000070e170 */
[----:B------:R-:W-:-:S13]  /*05e0*/  PLOP3.LUT P1, PT, P1, PT, PT, 0x8, 0x80 ;  /* 0x000000000080781c */ /* 0x000fda0000f2e170 */
.L_x_702:
[----:B------:R-:W-:Y:S05]  /*05f0*/  BSYNC.RECONVERGENT B0 ;  /* 0x0000000000007941 */ /* 0x000fea0003800200 */
.L_x_701:
[----:B------:R-:W-:Y:S05]  /*0600*/  WARPSYNC.ALL ;  /* 0x0000000000007948 */ /* 0x000fea0003800000 */
[----:B--2---:R-:W0:Y:S01]  /*0610*/  @!P0 LDC R7, c[0x0][0x3a8] ;  /* 0x0000ea00ff078b82 */ /* 0x004e220000000800 */
[----:B------:R-:W1:Y:S01]  /*0620*/  S2R R0, SR_LANEID ;  /* 0x0000000000007919 */ /* 0x000e620000000000 */
[----:B------:R-:W-:Y:S06]  /*0630*/  BSSY.RECONVERGENT B0, `(.L_x_710) ;  /* 0x0000007000007945 */ /* 0x000fec0003800200 */
[----:B------:R-:W2:Y:S01]  /*0640*/  LDC.64 R4, c[0x4][0x40] ;  /* 0x01001000ff047b82 */ /* 0x000ea20000000a00 */
[----:B0-----:R0:W-:Y:S01]  /*0650*/  @!P0 STG.E desc[UR6][R2.64], R7 ;  /* 0x0000000702008986 */ /* 0x0011e2000c101906 */
[----:B-1----:R-:W-:Y:S05]  /*0660*/  @!P0 BRA `(.L_x_711) ;  /* 0x00000000000c8947 */ /* 0x002fea0003800000 */
[----:B0-----:R-:W0:Y:S02]  /*0670*/  @!P1 LDC R7, c[0x0][0x3a8] ;  /* 0x0000ea00ff079b82 */ /* 0x001e240000000800 */
[----:B0-----:R-:W-:-:S05]  /*0680*/  @!P1 VIADD R7, R7, 0x1 ;  /* 0x0000000107079836 */ /* 0x001fca0000000000 */
[----:B------:R1:W-:Y:S02]  /*0690*/  @!P1 STG.E desc[UR6][R2.64], R7 ;  /* 0x0000000702009986 */ /* 0x0003e4000c101906 */
.L_x_711:
[----:B------:R-:W-:Y:S05]  /*06a0*/  BSYNC.RECONVERGENT B0 ;  /* 0x0000000000007941 */ /* 0x000fea0003800200 */
.L_x_710:
[----:B------:R-:W-:Y:S02]  /*06b0*/  VOTEU.ANY UR4, UPT, PT ;  /* 0x0000000000047886 */ /* 0x000fe400038e0100 */
[----:B------:R-:W-:Y:S02]  /*06c0*/  UFLO.U32 UR5, UR4 ;  /* 0x00000004000572bd */ /* 0x000fe400080e0000 */
[----:B01----:R-:W2:Y:S04]  /*06d0*/  POPC R3, UR4 ;  /* 0x0000000400037d09 */ /* 0x003ea80008000000 */
[----:B------:R-:W-:-:S13]  /*06e0*/  ISETP.EQ.U32.AND P0, PT, R0, UR5, PT ;  /* 0x0000000500007c0c */ /* 0x000fda000bf02070 */
[----:B--2---:R-:W-:Y:S01]  /*06f0*/  @P0 REDG.E.ADD.STRONG.GPU desc[UR6][R4.64], R3 ;  /* 0x000000030400098e */ /* 0x004fe2000c12e106 */
[----:B------:R-:W-:Y:S05]  /*0700*/  EXIT ;  /* 0x000000000000794d */ /* 0x000fea0003800000 */
.L_x_712:
        /* <DEDUP_REMOVED lines=15> */
.L_x_785:


//--------------------- .text._Z20incrementalColouringPiS_iiS_iii --------------------------
	.section	.text._Z20incrementalColouringPiS_iiS_iii,"ax",@progbits
	.align	128
        .global         _Z20incrementalColouringPiS_iiS_iii
        .type           _Z20incrementalColouringPiS_iiS_iii,@function
        .size           _Z20incrementalColouringPiS_iiS_iii,(.L_x_786 - _Z20incrementalColouringPiS_iiS_iii)
        .other          _Z20incrementalColouringPiS_iiS_iii,@"STO_CUDA_ENTRY STV_DEFAULT"
_Z20incrementalColouringPiS_iiS_iii:
.text._Z20incrementalColouringPiS_iiS_iii:
[----:B------:R-:W0:Y:S01]  /*0000*/  LDC R1, c[0x0][0x37c] ;  /* 0x0000df00ff017b82 */ /* 0x000e220000000800 */
[----:B------:R-:W1:Y:S07]  /*0010*/  S2R R3, SR_TID.X ;  /* 0x0000000000037919 */ /* 0x000e6e0000002100 */
[----:B------:R-:W2:Y:S01]  /*0020*/  LDC.64 R8, c[0x0][0x3a0] ;  /* 0x0000e800ff087b82 */ /* 0x000ea20000000a00 */
[----:B------:R-:W3:Y:S01]  /*0030*/  LDCU UR4, c[0x0][0x390] ;  /* 0x00007200ff0477ac */ /* 0x000ee20008000800 */
[----:B0-----:R-:W-:Y:S01]  /*0040*/  VIADD R1, R1, 0xfffffda8 ;  /* 0xfffffda801017836 */ /* 0x001fe20000000000 */
[----:B------:R-:W0:Y:S05]  /*0050*/  LDCU.64 UR8, c[0x0][0x358] ;  /* 0x00006b00ff0877ac */ /* 0x000e2a0008000a00 */
[----:B------:R-:W4:Y:S01]  /*0060*/  LDC.64 R6, c[0x0][0x380] ;  /* 0x0000e000ff067b82 */ /* 0x000f220000000a00 */
[----:B-1----:R-:W-:-:S04]  /*0070*/  ISETP.NE.AND P0, PT, R3, RZ, PT ;  /* 0x000000ff0300720c */ /* 0x002fc80003f05270 */
[----:B--2---:R-:W-:-:S04]  /*0080*/  SEL R5, R8, R9, !P0 ;  /* 0x0000000908057207 */ /* 0x004fc80004000000 */
[C---:B---3--:R-:W-:Y:S01]  /*0090*/  ISETP.NE.AND P1, PT, R5.reuse, UR4, PT ;  /* 0x0000000405007c0c */ /* 0x048fe2000bf25270 */
[----:B----4-:R-:W-:-:S05]  /*00a0*/  IMAD.WIDE R6, R5, 0x4, R6 ;  /* 0x0000000405067825 */ /* 0x010fca00078e0206 */
[----:B0-----:R-:W2:Y:S07]  /*00b0*/  LDG.E R11, desc[UR8][R6.64+-0x4] ;  /* 0xfffffc08060b7981 */ /* 0x001eae000c1e1900 */
[----:B------:R-:W0:Y:S02]  /*00c0*/  @!P1 LDC R12, c[0x0][0x394] ;  /* 0x0000e500ff0c9b82 */ /* 0x000e240000000800 */
[----:B0-----:R-:W-:-:S06]  /*00d0*/  @!P1 IMAD.SHL.U32 R12, R12, 0x2, RZ ;  /* 0x000000020c0c9824 */ /* 0x001fcc00078e00ff */
[----:B------:R-:W2:Y:S01]  /*00e0*/  @P1 LDG.E R12, desc[UR8][R6.64] ;  /* 0x00000008060c1981 */ /* 0x000ea2000c1e1900 */
[----:B------:R-:W-:Y:S01]  /*00f0*/  BSSY.RECONVERGENT B0, `(.L_x_713) ;  /* 0x0000019000007945 */ /* 0x000fe20003800200 */
[----:B------:R-:W-:Y:S02]  /*0100*/  SEL R13, R9, R8, !P0 ;  /* 0x00000008090d7207 */ /* 0x000fe40004000000 */
[----:B--2---:R-:W-:-:S13]  /*0110*/  ISETP.GE.AND P1, PT, R11, R12, PT ;  /* 0x0000000c0b00720c */ /* 0x004fda0003f26270 */
[----:B------:R-:W-:Y:S05]  /*0120*/  @P1 BRA `(.L_x_714) ;  /* 0x0000000000541947 */ /* 0x000fea0003800000 */
[----:B------:R-:W0:Y:S01]  /*0130*/  LDC.64 R6, c[0x0][0x388] ;  /* 0x0000e200ff067b82 */ /* 0x000e220000000a00 */
[----:B------:R-:W-:-:S07]  /*0140*/  MOV R15, R11 ;  /* 0x0000000b000f7202 */ /* 0x000fce0000000f00 */
[----:B------:R-:W1:Y:S01]  /*0150*/  LDC.64 R8, c[0x0][0x388] ;  /* 0x0000e200ff087b82 */ /* 0x000e620000000a00 */
[----:B0-----:R-:W-:-:S05]  /*0160*/  IMAD.WIDE R6, R15, 0x4, R6 ;  /* 0x000000040f067825 */ /* 0x001fca00078e0206 */
[----:B------:R-:W2:Y:S01]  /*0170*/  LDG.E R0, desc[UR8][R6.64] ;  /* 0x0000000806007981 */ /* 0x000ea2000c1e1900 */
[----:B------:R-:W-:Y:S01]  /*0180*/  BSSY.RELIABLE B1, `(.L_x_715) ;  /* 0x000000e000017945 */ /* 0x000fe20003800100 */
[----:B--2---:R-:W-:-:S13]  /*0190*/  ISETP.NE.AND P0, PT, R0, RZ, PT ;  /* 0x000000ff0000720c */ /* 0x004fda0003f05270 */
[----:B-1----:R-:W-:Y:S05]  /*01a0*/  @!P0 BRA `(.L_x_716) ;  /* 0x00000000002c8947 */ /* 0x002fea0003800000 */
[----:B------:R-:W-:Y:S01]  /*01b0*/  BSSY.RELIABLE B2, `(.L_x_716) ;  /* 0x000000a000027945 */ /* 0x000fe20003800100 */
.L_x_717:
[----:B------:R-:W-:-:S05]  /*01c0*/  VIADD R15, R15, 0x1 ;  /* 0x000000010f0f7836 */ /* 0x000fca0000000000 */
[----:B------:R-:W-:-:S13]  /*01d0*/  ISETP.NE.AND P0, PT, R15, R12, PT ;  /* 0x0000000c0f00720c */ /* 0x000fda0003f05270 */
[----:B------:R-:W-:Y:S05]  /*01e0*/  @!P0 BREAK.RELIABLE B2 ;  /* 0x0000000000028942 */ /* 0x000fea0003800100 */
[----:B------:R-:W-:Y:S05]  /*01f0*/  @!P0 BREAK.RELIABLE B1 ;  /* 0x0000000000018942 */ /* 0x000fea0003800100 */
[----:B------:R-:W-:Y:S05]  /*0200*/  @!P0 BRA `(.L_x_714) ;  /* 0x00000000001c8947 */ /* 0x000fea0003800000 */
[----:B------:R-:W-:-:S05]  /*0210*/  IMAD.WIDE R6, R15, 0x4, R8 ;  /* 0x000000040f067825 */ /* 0x000fca00078e0208 */
[----:B------:R-:W2:Y:S02]  /*0220*/  LDG.E R0, desc[UR8][R6.64] ;  /* 0x0000000806007981 */ /* 0x000ea4000c1e1900 */
[----:B--2---:R-:W-:-:S13]  /*0230*/  ISETP.NE.AND P0, PT, R0, RZ, PT ;  /* 0x000000ff0000720c */ /* 0x004fda0003f05270 */
[----:B------:R-:W-:Y:S05]  /*0240*/  @P0 BRA `(.L_x_717) ;  /* 0xfffffffc00dc0947 */ /* 0x000fea000383ffff */
[----:B------:R-:W-:Y:S05]  /*0250*/  BSYNC.RELIABLE B2 ;  /* 0x0000000000027941 */ /* 0x000fea0003800100 */
.L_x_716:
[----:B------:R-:W-:Y:S05]  /*0260*/  BSYNC.RELIABLE B1 ;  /* 0x0000000000017941 */ /* 0x000fea0003800100 */
.L_x_715:
[----:B------:R0:W-:Y:S02]  /*0270*/  STG.E desc[UR8][R6.64], R13 ;  /* 0x0000000d06007986 */ /* 0x0001e4000c101908 */
.L_x_714:
[----:B------:R-:W-:Y:S05]  /*0280*/  BSYNC.RECONVERGENT B0 ;  /* 0x0000000000007941 */ /* 0x000fea0003800200 */
.L_x_713:
[----:B------:R-:W-:Y:S05]  /*0290*/  WARPSYNC.ALL ;  /* 0x0000000000007948 */ /* 0x000fea0003800000 */
[----:B------:R-:W0:Y:S08]  /*02a0*/  LDC.64 R8, c[0x0][0x398] ;  /* 0x0000e600ff087b82 */ /* 0x000e300000000a00 */
[----:B------:R-:W0:Y:S02]  /*02b0*/  LDC.64 R14, c[0x0][0x3a0] ;  /* 0x0000e800ff0e7b82 */ /* 0x000e240000000a00 */
[----:B0-----:R-:W-:-:S06]  /*02c0*/  IMAD.WIDE R6, R14, 0x4, R8 ;  /* 0x000000040e067825 */ /* 0x001fcc00078e0208 */
[----:B------:R-:W-:Y:S01]  /*02d0*/  BAR.SYNC.DEFER_BLOCKING 0x0 ;  /* 0x0000000000007b1d */ /* 0x000fe20000010000 */
[----:B------:R-:W-:-:S05]  /*02e0*/  IMAD.WIDE R8, R15, 0x4, R8 ;  /* 0x000000040f087825 */ /* 0x000fca00078e0208 */
[----:B------:R-:W2:Y:S04]  /*02f0*/  LDG.E R6, desc[UR8][R6.64+-0x4] ;  /* 0xfffffc0806067981 */ /* 0x000ea8000c1e1900 */
[----:B------:R-:W2:Y:S02]  /*0300*/  LDG.E R9, desc[UR8][R8.64+-0x4] ;  /* 0xfffffc0808097981 */ /* 0x000ea4000c1e1900 */
[----:B--2---:R-:W-:-:S13]  /*0310*/  ISETP.NE.AND P0, PT, R6, R9, PT ;  /* 0x000000090600720c */ /* 0x004fda0003f05270 */
[----:B------:R-:W-:Y:S05]  /*0320*/  @P0 EXIT ;  /* 0x000000000000094d */ /* 0x000fea0003800000 */
[----:B------:R-:W0:Y:S01]  /*0330*/  S2R R7, SR_CgaCtaId ;  /* 0x0000000000077919 */ /* 0x000e220000008800 */
[----:B------:R-:W-:Y:S01]  /*0340*/  MOV R10, 0x400 ;  /* 0x00000400000a7802 */ /* 0x000fe20000000f00 */
[----:B------:R-:W1:Y:S02]  /*0350*/  LDCU UR4, c[0x0][0x3a8] ;  /* 0x00007500ff0477ac */ /* 0x000e640008000800 */
[----:B-1----:R-:W-:Y:S01]  /*0360*/  UISETP.GE.AND UP0, UPT, UR4, 0x1, UPT ;  /* 0x000000010400788c */ /* 0x002fe2000bf06270 */
[----:B0-----:R-:W-:-:S05]  /*0370*/  LEA R10, R7, R10, 0x18 ;  /* 0x0000000a070a7211 */ /* 0x001fca00078ec0ff */
[----:B------:R-:W-:-:S05]  /*0380*/  IMAD R7, R3, 0x4, R10 ;  /* 0x0000000403077824 */ /* 0x000fca00078e020a */
[----:B------:R0:W-:Y:S01]  /*0390*/  STS [R7], RZ ;  /* 0x000000ff07007388 */ /* 0x0001e20000000800 */
[----:B------:R-:W-:Y:S05]  /*03a0*/  BRA.U !UP0, `(.L_x_718) ;  /* 0x0000000108d87547 */ /* 0x000fea000b800000 */
[----:B------:R-:W-:Y:S01]  /*03b0*/  UISETP.GE.U32.AND UP1, UPT, UR4, 0x10, UPT ;  /* 0x000000100400788c */ /* 0x000fe2000bf26070 */
[----:B------:R-:W-:Y:S01]  /*03c0*/  HFMA2 R0, -RZ, RZ, 0, 0 ;  /* 0x00000000ff007431 */ /* 0x000fe200000001ff */
[----:B------:R-:W-:-:S04]  /*03d0*/  ULOP3.LUT UR5, UR4, 0xf, URZ, 0xc0, !UPT ;  /* 0x0000000f04057892 */ /* 0x000fc8000f8ec0ff */
[----:B------:R-:W-:-:S03]  /*03e0*/  UISETP.NE.AND UP0, UPT, UR5, URZ, UPT ;  /* 0x000000ff0500728c */ /* 0x000fc6000bf05270 */
[----:B------:R-:W-:Y:S08]  /*03f0*/  BRA.U !UP1, `(.L_x_719) ;  /* 0x0000000109307547 */ /* 0x000ff0000b800000 */
[----:B------:R-:W-:Y:S01]  /*0400*/  ULOP3.LUT UR6, UR4, 0x7ffffff0, URZ, 0xc0, !UPT ;  /* 0x7ffffff004067892 */ /* 0x000fe2000f8ec0ff */
[----:B------:R-:W-:Y:S01]  /*0410*/  VIADD R2, R1, 0x8 ;  /* 0x0000000801027836 */ /* 0x000fe20000000000 */
[----:B------:R-:W-:Y:S01]  /*0420*/  MOV R9, 0x1010101 ;  /* 0x0101010100097802 */ /* 0x000fe20000000f00 */
[----:B------:R-:W-:Y:S01]  /*0430*/  IMAD.MOV.U32 R8, RZ, RZ, 0x1010101 ;  /* 0x01010101ff087424 */ /* 0x000fe200078e00ff */
[----:B------:R-:W-:Y:S02]  /*0440*/  UIADD3 UR7, UPT, UPT, -UR6, URZ, URZ ;  /* 0x000000ff06077290 */ /* 0x000fe4000fffe1ff */
[----:B------:R-:W-:-:S10]  /*0450*/  IMAD.U32 R0, RZ, RZ, UR6 ;  /* 0x00000006ff007e24 */ /* 0x000fd4000f8e00ff */
.L_x_720:
[----:B------:R-:W-:Y:S01]  /*0460*/  UIADD3 UR7, UPT, UPT, UR7, 0x10, URZ ;  /* 0x0000001007077890 */ /* 0x000fe2000fffe0ff */
[----:B------:R-:W-:Y:S03]  /*0470*/  STL.64 [R2+-0x8], R8 ;  /* 0xfffff80802007387 */ /* 0x000fe60000100a00 */
[----:B------:R-:W-:Y:S01]  /*0480*/  UISETP.NE.AND UP1, UPT, UR7, URZ, UPT ;  /* 0x000000ff0700728c */ /* 0x000fe2000bf25270 */
[----:B------:R1:W-:Y:S02]  /*0490*/  STL.64 [R2], R8 ;  /* 0x0000000802007387 */ /* 0x0003e40000100a00 */
[----:B-1----:R-:W-:-:S06]  /*04a0*/  VIADD R2, R2, 0x10 ;  /* 0x0000001002027836 */ /* 0x002fcc0000000000 */
[----:B------:R-:W-:Y:S05]  /*04b0*/  BRA.U UP1, `(.L_x_720) ;  /* 0xfffffffd01e87547 */ /* 0x000fea000b83ffff */
.L_x_719:
[----:B------:R-:W-:Y:S05]  /*04c0*/  BRA.U !UP0, `(.L_x_718) ;  /* 0x0000000108907547 */ /* 0x000fea000b800000 */
[----:B------:R-:W-:Y:S02]  /*04d0*/  UISETP.GE.U32.AND UP0, UPT, UR5, 0x8, UPT ;  /* 0x000000080500788c */ /* 0x000fe4000bf06070 */
[----:B------:R-:W-:-:S04]  /*04e0*/  ULOP3.LUT UR6, UR4, 0x7, URZ, 0xc0, !UPT ;  /* 0x0000000704067892 */ /* 0x000fc8000f8ec0ff */
[----:B------:R-:W-:-:S03]  /*04f0*/  UISETP.NE.AND UP1, UPT, UR6, URZ, UPT ;  /* 0x000000ff0600728c */ /* 0x000fc6000bf25270 */
[----:B------:R-:W-:Y:S08]  /*0500*/  BRA.U !UP0, `(.L_x_721) ;  /* 0x00000001082c7547 */ /* 0x000ff0000b800000 */
[----:B------:R-:W-:Y:S01]  /*0510*/  MOV R4, 0x1 ;  /* 0x0000000100047802 */ /* 0x000fe20000000f00 */
[----:B------:R-:W-:Y:S02]  /*0520*/  IMAD.IADD R2, R1, 0x1, R0 ;  /* 0x0000000101027824 */ /* 0x000fe400078e0200 */
[----:B------:R-:W-:-:S03]  /*0530*/  VIADD R0, R0, 0x8 ;  /* 0x0000000800007836 */ /* 0x000fc60000000000 */
[----:B------:R1:W-:Y:S04]  /*0540*/  STL.U8 [R2], R4 ;  /* 0x0000000402007387 */ /* 0x0003e80000100000 */
[----:B------:R1:W-:Y:S04]  /*0550*/  STL.U8 [R2+0x1], R4 ;  /* 0x0000010402007387 */ /* 0x0003e80000100000 */
[----:B------:R1:W-:Y:S04]  /*0560*/  STL.U8 [R2+0x2], R4 ;  /* 0x0000020402007387 */ /* 0x0003e80000100000 */
[----:B------:R1:W-:Y:S04]  /*0570*/  STL.U8 [R2+0x3], R4 ;  /* 0x0000030402007387 */ /* 0x0003e80000100000 */
[----:B------:R1:W-:Y:S04]  /*0580*/  STL.U8 [R2+0x4], R4 ;  /* 0x0000040402007387 */ /* 0x0003e80000100000 */
[----:B------:R1:W-:Y:S04]  /*0590*/  STL.U8 [R2+0x5], R4 ;  /* 0x0000050402007387 */ /* 0x0003e80000100000 */
[----:B------:R1:W-:Y:S04]  /*05a0*/  STL.U8 [R2+0x6], R4 ;  /* 0x0000060402007387 */ /* 0x0003e80000100000 */
[----:B------:R1:W-:Y:S02]  /*05b0*/  STL.U8 [R2+0x7], R4 ;  /* 0x0000070402007387 */ /* 0x0003e40000100000 */
.L_x_721:
[----:B------:R-:W-:Y:S05]  /*05c0*/  BRA.U !UP1, `(.L_x_718) ;  /* 0x0000000109507547 */ /* 0x000fea000b800000 */
[----:B------:R-:W-:Y:S02]  /*05d0*/  UISETP.GE.U32.AND UP0, UPT, UR6, 0x4, UPT ;  /* 0x000000040600788c */ /* 0x000fe4000bf06070 */
[----:B------:R-:W-:-:S04]  /*05e0*/  ULOP3.LUT UR4, UR4, 0x3, URZ, 0xc0, !UPT ;  /* 0x0000000304047892 */ /* 0x000fc8000f8ec0ff */
[----:B------:R-:W-:-:S03]  /*05f0*/  UISETP.NE.AND UP1, UPT, UR4, URZ, UPT ;  /* 0x000000ff0400728c */ /* 0x000fc6000bf25270 */
[----:B------:R-:W-:Y:S08]  /*0600*/  BRA.U !UP0, `(.L_x_722) ;  /* 0x00000001081c7547 */ /* 0x000ff0000b800000 */
[----:B-1----:R-:W-:Y:S02]  /*0610*/  HFMA2 R4, -RZ, RZ, 0, 5.9604644775390625e-08 ;  /* 0x00000001ff047431 */ /* 0x002fe400000001ff */
[----:B------:R-:W-:Y:S02]  /*0620*/  IMAD.IADD R2, R1, 0x1, R0 ;  /* 0x0000000101027824 */ /* 0x000fe400078e0200 */
[----:B------:R-:W-:-:S03]  /*0630*/  VIADD R0, R0, 0x4 ;  /* 0x0000000400007836 */ /* 0x000fc60000000000 */
[----:B------:R2:W-:Y:S04]  /*0640*/  STL.U8 [R2], R4 ;  /* 0x0000000402007387 */ /* 0x0005e80000100000 */
[----:B------:R2:W-:Y:S04]  /*0650*/  STL.U8 [R2+0x1], R4 ;  /* 0x0000010402007387 */ /* 0x0005e80000100000 */
[----:B------:R2:W-:Y:S04]  /*0660*/  STL.U8 [R2+0x2], R4 ;  /* 0x0000020402007387 */ /* 0x0005e80000100000 */
[----:B------:R2:W-:Y:S02]  /*0670*/  STL.U8 [R2+0x3], R4 ;  /* 0x0000030402007387 */ /* 0x0005e40000100000 */
.L_x_722:
[----:B------:R-:W-:Y:S05]  /*0680*/  BRA.U !UP1, `(.L_x_718) ;  /* 0x0000000109207547 */ /* 0x000fea000b800000 */
[----:B-12---:R-:W-:Y:S01]  /*0690*/  MOV R2, 0x1 ;  /* 0x0000000100027802 */ /* 0x006fe20000000f00 */
[----:B------:R-:W-:Y:S01]  /*06a0*/  IMAD.IADD R0, R1, 0x1, R0 ;  /* 0x0000000101007824 */ /* 0x000fe200078e0200 */
[----:B------:R-:W-:-:S12]  /*06b0*/  UIADD3 UR4, UPT, UPT, -UR4, URZ, URZ ;  /* 0x000000ff04047290 */ /* 0x000fd8000fffe1ff */
.L_x_723:
[----:B------:R-:W-:Y:S01]  /*06c0*/  UIADD3 UR4, UPT, UPT, UR4, 0x1, URZ ;  /* 0x0000000104047890 */ /* 0x000fe2000fffe0ff */
[----:B------:R1:W-:Y:S03]  /*06d0*/  STL.U8 [R0], R2 ;  /* 0x0000000200007387 */ /* 0x0003e60000100000 */
[----:B------:R-:W-:Y:S01]  /*06e0*/  UISETP.NE.AND UP0, UPT, UR4, URZ, UPT ;  /* 0x000000ff0400728c */ /* 0x000fe2000bf05270 */
[----:B-1----:R-:W-:-:S08]  /*06f0*/  VIADD R0, R0, 0x1 ;  /* 0x0000000100007836 */ /* 0x002fd00000000000 */
[----:B------:R-:W-:Y:S05]  /*0700*/  BRA.U UP0, `(.L_x_723) ;  /* 0xfffffffd00ec7547 */ /* 0x000fea000b83ffff */
.L_x_718:
[----:B------:R-:W-:Y:S01]  /*0710*/  ISETP.GE.AND P0, PT, R11, R12, PT ;  /* 0x0000000c0b00720c */ /* 0x000fe20003f06270 */
[----:B------:R-:W-:-:S12]  /*0720*/  BSSY.RECONVERGENT B0, `(.L_x_724) ;  /* 0x000003d000007945 */ /* 0x000fd80003800200 */
[----:B------:R-:W-:Y:S05]  /*0730*/  @P0 BRA `(.L_x_725) ;  /* 0x0000000000ec0947 */ /* 0x000fea0003800000 */
[C---:B------:R-:W-:Y:S01]  /*0740*/  IADD3 R0, PT, PT, -R11.reuse, R12, RZ ;  /* 0x0000000c0b007210 */ /* 0x040fe20007ffe1ff */
[----:B-12---:R-:W-:Y:S01]  /*0750*/  IMAD.IADD R2, R11, 0x1, -R12 ;  /* 0x000000010b027824 */ /* 0x006fe200078e0a0c */
[----:B------:R-:W-:Y:S02]  /*0760*/  BSSY.RECONVERGENT B1, `(.L_x_726) ;  /* 0x0000012000017945 */ /* 0x000fe40003800200 */
[----:B------:R-:W-:Y:S02]  /*0770*/  LOP3.LUT P0, R0, R0, 0x3, RZ, 0xc0, !PT ;  /* 0x0000000300007812 */ /* 0x000fe4000780c0ff */
[----:B------:R-:W-:-:S11]  /*0780*/  ISETP.GT.U32.AND P1, PT, R2, -0x4, PT ;  /* 0xfffffffc0200780c */ /* 0x000fd60003f24070 */
[----:B------:R-:W-:Y:S05]  /*0790*/  @!P0 BRA `(.L_x_727) ;  /* 0x0000000000388947 */ /* 0x000fea0003800000 */
[----:B------:R-:W1:Y:S01]  /*07a0*/  LDC.64 R8, c[0x0][0x388] ;  /* 0x0000e200ff087b82 */ /* 0x000e620000000a00 */
[----:B------:R-:W-:-:S07]  /*07b0*/  IMAD.MOV R2, RZ, RZ, -R0 ;  /* 0x000000ffff027224 */ /* 0x000fce00078e0a00 */
.L_x_728:
[----:B-1----:R-:W-:-:S06]  /*07c0*/  IMAD.WIDE R14, R11, 0x4, R8 ;  /* 0x000000040b0e7825 */ /* 0x002fcc00078e0208 */
[----:B------:R-:W2:Y:S02]  /*07d0*/  LDG.E R15, desc[UR8][R14.64] ;  /* 0x000000080e0f7981 */ /* 0x000ea4000c1e1900 */
[----:B--2---:R-:W-:-:S13]  /*07e0*/  ISETP.NE.AND P0, PT, R15, RZ, PT ;  /* 0x000000ff0f00720c */ /* 0x004fda0003f05270 */
[----:B------:R-:W1:Y:S02]  /*07f0*/  @P0 LDC.64 R16, c[0x0][0x398] ;  /* 0x0000e600ff100b82 */ /* 0x000e640000000a00 */
[----:B-1----:R-:W-:-:S05]  /*0800*/  @P0 IMAD.WIDE R16, R15, 0x4, R16 ;  /* 0x000000040f100825 */ /* 0x002fca00078e0210 */
[----:B------:R-:W2:Y:S01]  /*0810*/  @P0 LDG.E R0, desc[UR8][R16.64+-0x4] ;  /* 0xfffffc0810000981 */ /* 0x000ea2000c1e1900 */
[----:B------:R-:W-:Y:S02]  /*0820*/  VIADD R2, R2, 0x1 ;  /* 0x0000000102027836 */ /* 0x000fe40000000000 */
[----:B------:R-:W-:Y:S01]  /*0830*/  VIADD R11, R11, 0x1 ;  /* 0x000000010b0b7836 */ /* 0x000fe20000000000 */
[----:B--2---:R-:W-:-:S05]  /*0840*/  @P0 IADD3 R0, PT, PT, R1, R0, RZ ;  /* 0x0000000001000210 */ /* 0x004fca0007ffe0ff */
[----:B------:R2:W-:Y:S01]  /*0850*/  @P0 STL.U8 [R0+-0x1], RZ ;  /* 0xffffffff00000387 */ /* 0x0005e20000100000 */
[----:B------:R-:W-:-:S13]  /*0860*/  ISETP.NE.AND P0, PT, R2, RZ, PT ;  /* 0x000000ff0200720c */ /* 0x000fda0003f05270 */
[----:B--2---:R-:W-:Y:S05]  /*0870*/  @P0 BRA `(.L_x_728) ;  /* 0xfffffffc00d00947 */ /* 0x004fea000383ffff */
.L_x_727:
[----:B------:R-:W-:Y:S05]  /*0880*/  BSYNC.RECONVERGENT B1 ;  /* 0x0000000000017941 */ /* 0x000fea0003800200 */
.L_x_726:
[----:B------:R-:W-:Y:S05]  /*0890*/  @P1 BRA `(.L_x_725) ;  /* 0x0000000000941947 */ /* 0x000fea0003800000 */
[----:B------:R-:W1:Y:S01]  /*08a0*/  LDC.64 R8, c[0x0][0x388] ;  /* 0x0000e200ff087b82 */ /* 0x000e620000000a00 */
[----:B------:R-:W-:Y:S02]  /*08b0*/  IADD3 R12, PT, PT, R11, -R12, RZ ;  /* 0x8000000c0b0c7210 */ /* 0x000fe40007ffe0ff */
[----:B-1----:R-:W-:-:S05]  /*08c0*/  IADD3 R8, P0, PT, R8, 0x8, RZ ;  /* 0x0000000808087810 */ /* 0x002fca0007f1e0ff */
[----:B------:R-:W-:-:S08]  /*08d0*/  IMAD.X R9, RZ, RZ, R9, P0 ;  /* 0x000000ffff097224 */ /* 0x000fd000000e0609 */
.L_x_729:
[----:B------:R-:W-:-:S05]  /*08e0*/  IMAD.WIDE R22, R11, 0x4, R8 ;  /* 0x000000040b167825 */ /* 0x000fca00078e0208 */
[----:B------:R-:W2:Y:S04]  /*08f0*/  LDG.E R13, desc[UR8][R22.64+-0x8] ;  /* 0xfffff808160d7981 */ /* 0x000ea8000c1e1900 */
[----:B------:R-:W3:Y:S04]  /*0900*/  LDG.E R25, desc[UR8][R22.64+-0x4] ;  /* 0xfffffc0816197981 */ /* 0x000ee8000c1e1900 */
[----:B------:R-:W4:Y:S04]  /*0910*/  LDG.E R27, desc[UR8][R22.64] ;  /* 0x00000008161b7981 */ /* 0x000f28000c1e1900 */
[----:B------:R-:W5:Y:S01]  /*0920*/  LDG.E R29, desc[UR8][R22.64+0x4] ;  /* 0x00000408161d7981 */ /* 0x000f62000c1e1900 */
[----:B--2---:R-:W-:-:S02]  /*0930*/  ISETP.NE.AND P0, PT, R13, RZ, PT ;  /* 0x000000ff0d00720c */ /* 0x004fc40003f05270 */
[----:B---3--:R-:W-:Y:S02]  /*0940*/  ISETP.NE.AND P1, PT, R25, RZ, PT ;  /* 0x000000ff1900720c */ /* 0x008fe40003f25270 */
[----:B----4-:R-:W-:Y:S02]  /*0950*/  ISETP.NE.AND P2, PT, R27, RZ, PT ;  /* 0x000000ff1b00720c */ /* 0x010fe40003f45270 */
[----:B-----5:R-:W-:-:S07]  /*0960*/  ISETP.NE.AND P3, PT, R29, RZ, PT ;  /* 0x000000ff1d00720c */ /* 0x020fce0003f65270 */
[----:B------:R-:W1:Y:S08]  /*0970*/  @P0 LDC.64 R18, c[0x0][0x398] ;  /* 0x0000e600ff120b82 */ /* 0x000e700000000a00 */
[----:B------:R-:W2:Y:S08]  /*0980*/  @P1 LDC.64 R20, c[0x0][0x398] ;  /* 0x0000e600ff141b82 */ /* 0x000eb00000000a00 */
[----:B------:R-:W3:Y:S08]  /*0990*/  @P2 LDC.64 R16, c[0x0][0x398] ;  /* 0x0000e600ff102b82 */ /* 0x000ef00000000a00 */
[----:B------:R-:W4:Y:S01]  /*09a0*/  @P3 LDC.64 R14, c[0x0][0x398] ;  /* 0x0000e600ff0e3b82 */ /* 0x000f220000000a00 */
[----:B-1----:R-:W-:-:S05]  /*09b0*/  @P0 IMAD.WIDE R18, R13, 0x4, R18 ;  /* 0x000000040d120825 */ /* 0x002fca00078e0212 */
[----:B------:R-:W5:Y:S01]  /*09c0*/  @P0 LDG.E R0, desc[UR8][R18.64+-0x4] ;  /* 0xfffffc0812000981 */ /* 0x000f62000c1e1900 */
[----:B--2---:R-:W-:-:S05]  /*09d0*/  @P1 IMAD.WIDE R20, R25, 0x4, R20 ;  /* 0x0000000419141825 */ /* 0x004fca00078e0214 */
[----:B------:R-:W2:Y:S01]  /*09e0*/  @P1 LDG.E R2, desc[UR8][R20.64+-0x4] ;  /* 0xfffffc0814021981 */ /* 0x000ea2000c1e1900 */
[----:B---3--:R-:W-:-:S05]  /*09f0*/  @P2 IMAD.WIDE R16, R27, 0x4, R16 ;  /* 0x000000041b102825 */ /* 0x008fca00078e0210 */
[----:B------:R-:W3:Y:S01]  /*0a00*/  @P2 LDG.E R4, desc[UR8][R16.64+-0x4] ;  /* 0xfffffc0810042981 */ /* 0x000ee2000c1e1900 */
[----:B----4-:R-:W-:-:S05]  /*0a10*/  @P3 IMAD.WIDE R14, R29, 0x4, R14 ;  /* 0x000000041d0e3825 */ /* 0x010fca00078e020e */
[----:B------:R-:W4:Y:S01]  /*0a20*/  @P3 LDG.E R6, desc[UR8][R14.64+-0x4] ;  /* 0xfffffc080e063981 */ /* 0x000f22000c1e1900 */
[----:B------:R-:W-:Y:S01]  /*0a30*/  IADD3 R12, PT, PT, R12, 0x4, RZ ;  /* 0x000000040c0c7810 */ /* 0x000fe20007ffe0ff */
[----:B------:R-:W-:Y:S02]  /*0a40*/  VIADD R11, R11, 0x4 ;  /* 0x000000040b0b7836 */ /* 0x000fe40000000000 */
[C---:B-----5:R-:W-:Y:S01]  /*0a50*/  @P0 IMAD.IADD R0, R1.reuse, 0x1, R0 ;  /* 0x0000000101000824 */ /* 0x060fe200078e0200 */
[----:B--2---:R-:W-:-:S04]  /*0a60*/  @P1 IADD3 R2, PT, PT, R1, R2, RZ ;  /* 0x0000000201021210 */ /* 0x004fc80007ffe0ff */
[----:B------:R1:W-:Y:S01]  /*0a70*/  @P0 STL.U8 [R0+-0x1], RZ ;  /* 0xffffffff00000387 */ /* 0x0003e20000100000 */
[----:B---3--:R-:W-:-:S03]  /*0a80*/  @P2 IMAD.IADD R4, R1, 0x1, R4 ;  /* 0x0000000101042824 */ /* 0x008fc600078e0204 */
[----:B------:R1:W-:Y:S01]  /*0a90*/  @P1 STL.U8 [R2+-0x1], RZ ;  /* 0xffffffff02001387 */ /* 0x0003e20000100000 */
[----:B----4-:R-:W-:-:S03]  /*0aa0*/  @P3 IMAD.IADD R6, R1, 0x1, R6 ;  /* 0x0000000101063824 */ /* 0x010fc600078e0206 */
[----:B------:R1:W-:Y:S04]  /*0ab0*/  @P2 STL.U8 [R4+-0x1], RZ ;  /* 0xffffffff04002387 */ /* 0x0003e80000100000 */
[----:B------:R1:W-:Y:S01]  /*0ac0*/  @P3 STL.U8 [R6+-0x1], RZ ;  /* 0xffffffff06003387 */ /* 0x0003e20000100000 */
[----:B------:R-:W-:-:S13]  /*0ad0*/  ISETP.NE.AND P0, PT, R12, RZ, PT ;  /* 0x000000ff0c00720c */ /* 0x000fda0003f05270 */
[----:B-1----:R-:W-:Y:S05]  /*0ae0*/  @P0 BRA `(.L_x_729) ;  /* 0xfffffffc007c0947 */ /* 0x002fea000383ffff */
.L_x_725:
[----:B------:R-:W-:Y:S05]  /*0af0*/  BSYNC.RECONVERGENT B0 ;  /* 0x0000000000007941 */ /* 0x000fea0003800200 */
.L_x_724:
[----:B------:R-:W3:Y:S02]  /*0b00*/  LDCU UR4, c[0x0][0x3a8] ;  /* 0x00007500ff0477ac */ /* 0x000ee40008000800 */
[----:B---3--:R-:W-:-:S09]  /*0b10*/  UISETP.GE.AND UP0, UPT, UR4, 0x1, UPT ;  /* 0x000000010400788c */ /* 0x008fd2000bf06270 */
[----:B------:R-:W-:Y:S05]  /*0b20*/  BRA.U !UP0, `(.L_x_730) ;  /* 0x0000000108387547 */ /* 0x000fea000b800000 */
[----:B------:R-:W-:Y:S01]  /*0b30*/  BSSY.RECONVERGENT B0, `(.L_x_730) ;  /* 0x000000d000007945 */ /* 0x000fe20003800200 */
[----:B------:R-:W-:Y:S01]  /*0b40*/  IMAD.MOV.U32 R0, RZ, RZ, RZ ;  /* 0x000000ffff007224 */ /* 0x000fe200078e00ff */
[----:B------:R-:W3:Y:S06]  /*0b50*/  LDCU UR4, c[0x0][0x3a8] ;  /* 0x00007500ff0477ac */ /* 0x000eec0008000800 */
.L_x_732:
[----:B-12---:R-:W-:-:S06]  /*0b60*/  IADD3 R2, PT, PT, R1, R0, RZ ;  /* 0x0000000001027210 */ /* 0x006fcc0007ffe0ff */
[----:B------:R-:W2:Y:S02]  /*0b70*/  LDL.U8 R2, [R2] ;  /* 0x0000000002027983 */ /* 0x000ea40000100000 */
[----:B--2---:R-:W-:-:S13]  /*0b80*/  ISETP.NE.AND P0, PT, R2, RZ, PT ;  /* 0x000000ff0200720c */ /* 0x004fda0003f05270 */
[----:B------:R-:W-:Y:S05]  /*0b90*/  @P0 BRA `(.L_x_731) ;  /* 0x0000000000100947 */ /* 0x000fea0003800000 */
[----:B------:R-:W-:-:S05]  /*0ba0*/  VIADD R0, R0, 0x1 ;  /* 0x0000000100007836 */ /* 0x000fca0000000000 */
[----:B---3--:R-:W-:-:S13]  /*0bb0*/  ISETP.NE.AND P0, PT, R0, UR4, PT ;  /* 0x0000000400007c0c */ /* 0x008fda000bf05270 */
[----:B------:R-:W-:Y:S05]  /*0bc0*/  @P0 BRA `(.L_x_732) ;  /* 0xfffffffc00e40947 */ /* 0x000fea000383ffff */
[----:B------:R-:W-:Y:S05]  /*0bd0*/  BRA `(.L_x_733) ;  /* 0x0000000000087947 */ /* 0x000fea0003800000 */
.L_x_731:
[----:B------:R-:W-:-:S05]  /*0be0*/  IADD3 R0, PT, PT, R0, 0x1, RZ ;  /* 0x0000000100007810 */ /* 0x000fca0007ffe0ff */
[----:B------:R1:W-:Y:S02]  /*0bf0*/  STS [R7], R0 ;  /* 0x0000000007007388 */ /* 0x0003e40000000800 */
.L_x_733:
[----:B---3--:R-:W-:Y:S05]  /*0c00*/  BSYNC.RECONVERGENT B0 ;  /* 0x0000000000007941 */ /* 0x008fea0003800200 */
.L_x_730:
[----:B------:R-:W-:Y:S01]  /*0c10*/  BAR.SYNC.DEFER_BLOCKING 0x0 ;  /* 0x0000000000007b1d */ /* 0x000fe20000010000 */
[----:B------:R-:W-:-:S05]  /*0c20*/  IMAD R10, R3, -0x4, R10 ;  /* 0xfffffffc030a7824 */ /* 0x000fca00078e020a */
[----:B------:R-:W-:Y:S01]  /*0c30*/  BSSY.RECONVERGENT B0, `(.L_x_734) ;  /* 0x0000022000007945 */ /* 0x000fe20003800200 */
[----:B------:R-:W-:Y:S04]  /*0c40*/  LDS R9, [R7] ;  /* 0x0000000007097984 */ /* 0x000fe80000000800 */
[----:B------:R-:W3:Y:S02]  /*0c50*/  LDS R10, [R10+0x4] ;  /* 0x000004000a0a7984 */ /* 0x000ee40000000800 */
[----:B---3--:R-:W-:-:S13]  /*0c60*/  ISETP.NE.AND P0, PT, R9, R10, PT ;  /* 0x0000000a0900720c */ /* 0x008fda0003f05270 */
[----:B------:R-:W-:Y:S05]  /*0c70*/  @P0 BRA `(.L_x_735) ;  /* 0x0000000000540947 */ /* 0x000fea0003800000 */
[----:B01----:R-:W2:Y:S02]  /*0c80*/  LDC.64 R6, c[0x0][0x398] ;  /* 0x0000e600ff067b82 */ /* 0x003ea40000000a00 */
[----:B--2---:R-:W-:-:S05]  /*0c90*/  IMAD.WIDE R4, R5, 0x4, R6 ;  /* 0x0000000405047825 */ /* 0x004fca00078e0206 */
[----:B------:R-:W2:Y:S02]  /*0ca0*/  LDG.E R0, desc[UR8][R4.64+-0x4] ;  /* 0xfffffc0804007981 */ /* 0x000ea4000c1e1900 */
[----:B--2---:R-:W-:-:S13]  /*0cb0*/  ISETP.GE.AND P0, PT, R9, R0, PT ;  /* 0x000000000900720c */ /* 0x004fda0003f06270 */
[----:B------:R-:W-:Y:S05]  /*0cc0*/  @P0 BRA `(.L_x_736) ;  /* 0x0000000000200947 */ /* 0x000fea0003800000 */
[----:B------:R-:W-:-:S13]  /*0cd0*/  ISETP.NE.AND P0, PT, R3, RZ, PT ;  /* 0x000000ff0300720c */ /* 0x000fda0003f05270 */
[----:B------:R-:W-:Y:S05]  /*0ce0*/  @P0 BRA `(.L_x_737) ;  /* 0x0000000000580947 */ /* 0x000fea0003800000 */
[----:B------:R-:W0:Y:S01]  /*0cf0*/  S2UR UR5, SR_CgaCtaId ;  /* 0x00000000000579c3 */ /* 0x000e220000008800 */
[----:B------:R-:W-:Y:S02]  /*0d00*/  UMOV UR4, 0x400 ;  /* 0x0000040000047882 */ /* 0x000fe40000000000 */
[----:B0-----:R-:W-:-:S09]  /*0d10*/  ULEA UR4, UR5, UR4, 0x18 ;  /* 0x0000000405047291 */ /* 0x001fd2000f8ec0ff */
[----:B------:R-:W0:Y:S04]  /*0d20*/  LDS R3, [UR4] ;  /* 0x00000004ff037984 */ /* 0x000e280008000800 */
[----:B0-----:R1:W-:Y:S01]  /*0d30*/  STG.E desc[UR8][R4.64+-0x4], R3 ;  /* 0xfffffc0304007986 */ /* 0x0013e2000c101908 */
[----:B------:R-:W-:Y:S05]  /*0d40*/  BRA `(.L_x_737) ;  /* 0x0000000000407947 */ /* 0x000fea0003800000 */
.L_x_736:
[----:B------:R-:W-:-:S13]  /*0d50*/  ISETP.NE.AND P0, PT, R3, 0x1, PT ;  /* 0x000000010300780c */ /* 0x000fda0003f05270 */
[----:B------:R-:W-:Y:S05]  /*0d60*/  @P0 BRA `(.L_x_737) ;  /* 0x0000000000380947 */ /* 0x000fea0003800000 */
[----:B------:R-:W0:Y:S01]  /*0d70*/  S2UR UR5, SR_CgaCtaId ;  /* 0x00000000000579c3 */ /* 0x000e220000008800 */
[----:B------:R-:W-:Y:S02]  /*0d80*/  UMOV UR4, 0x400 ;  /* 0x0000040000047882 */ /* 0x000fe40000000000 */
[----:B0-----:R-:W-:-:S09]  /*0d90*/  ULEA UR4, UR5, UR4, 0x18 ;  /* 0x0000000405047291 */ /* 0x001fd2000f8ec0ff */
[----:B------:R-:W0:Y:S04]  /*0da0*/  LDS R3, [UR4+0x4] ;  /* 0x00000404ff037984 */ /* 0x000e280008000800 */
[----:B0-----:R0:W-:Y:S01]  /*0db0*/  STG.E desc[UR8][R4.64+-0x4], R3 ;  /* 0xfffffc0304007986 */ /* 0x0011e2000c101908 */
[----:B------:R-:W-:Y:S05]  /*0dc0*/  BRA `(.L_x_737) ;  /* 0x0000000000207947 */ /* 0x000fea0003800000 */
.L_x_735:
[----:B-12---:R-:W1:Y:S02]  /*0dd0*/  LDC.64 R2, c[0x0][0x398] ;  /* 0x0000e600ff027b82 */ /* 0x006e640000000a00 */
[----:B-1----:R-:W-:-:S05]  /*0de0*/  IMAD.WIDE R2, R5, 0x4, R2 ;  /* 0x0000000405027825 */ /* 0x002fca00078e0202 */
[----:B------:R-:W2:Y:S02]  /*0df0*/  LDG.E R0, desc[UR8][R2.64+-0x4] ;  /* 0xfffffc0802007981 */ /* 0x000ea4000c1e1900 */
[----:B--2---:R-:W-:-:S13]  /*0e00*/  ISETP.GE.AND P0, PT, R9, R0, PT ;  /* 0x000000000900720c */ /* 0x004fda0003f06270 */
[----:B------:R2:W-:Y:S01]  /*0e10*/  @!P0 STG.E desc[UR8][R2.64+-0x4], R9 ;  /* 0xfffffc0902008986 */ /* 0x0005e2000c101908 */
[----:B------:R-:W-:Y:S05]  /*0e20*/  @!P0 BRA `(.L_x_737) ;  /* 0x0000000000088947 */ /* 0x000fea0003800000 */
[----:B------:R-:W-:-:S13]  /*0e30*/  ISETP.GE.AND P0, PT, R9, R10, PT ;  /* 0x0000000a0900720c */ /* 0x000fda0003f06270 */
[----:B------:R3:W-:Y:S02]  /*0e40*/  @!P0 STG.E desc[UR8][R2.64+-0x4], R9 ;  /* 0xfffffc0902008986 */ /* 0x0007e4000c101908 */
.L_x_737:
[----:B------:R-:W-:Y:S05]  /*0e50*/  BSYNC.RECONVERGENT B0 ;  /* 0x0000000000007941 */ /* 0x000fea0003800200 */
.L_x_734:
[----:B------:R-:W-:Y:S06]  /*0e60*/  BAR.SYNC.DEFER_BLOCKING 0x0 ;  /* 0x0000000000007b1d */ /* 0x000fec0000010000 */
[----:B------:R-:W-:Y:S05]  /*0e70*/  EXIT ;  /* 0x000000000000794d */ /* 0x000fea0003800000 */
.L_x_738:
        /* <DEDUP_REMOVED lines=16> */
.L_x_786:


//--------------------- .text._Z20decrementalColouringPiS_iiS_iii --------------------------
	.section	.text._Z20decrementalColouringPiS_iiS_iii,"ax",@progbits
	.align	128
        .global         _Z20decrementalColouringPiS_iiS_iii
        .type           _Z20decrementalColouringPiS_iiS_iii,@function
        .size           _Z20decrementalColouringPiS_iiS_iii,(.L_x_787 - _Z20decrementalColouringPiS_iiS_iii)
        .other          _Z20decrementalColouringPiS_iiS_iii,@"STO_CUDA_ENTRY STV_DEFAULT"
_Z20decrementalColouringPiS_iiS_iii:
.text._Z20decrementalColouringPiS_iiS_iii:
[----:B------:R-:W0:Y:S01]  /*0000*/  LDC R1, c[0x0][0x37c] ;  /* 0x0000df00ff017b82 */ /* 0x000e220000000800 */
[----:B------:R-:W1:Y:S07]  /*0010*/  S2R R0, SR_TID.X ;  /* 0x0000000000007919 */ /* 0x000e6e0000002100 */
[----:B------:R-:W2:Y:S01]  /*0020*/  LDC.64 R12, c[0x0][0x3a0] ;  /* 0x0000e800ff0c7b82 */ /* 0x000ea20000000a00 */
[----:B------:R-:W3:Y:S01]  /*0030*/  LDCU UR4, c[0x0][0x390] ;  /* 0x00007200ff0477ac */ /* 0x000ee20008000800 */
[----:B0-----:R-:W-:-:S06]  /*0040*/  VIADD R1, R1, 0xfffffda8 ;  /* 0xfffffda801017836 */ /* 0x001fcc0000000000 */
[----:B------:R-:W0:Y:S01]  /*0050*/  LDC.64 R2, c[0x0][0x380] ;  /* 0x0000e000ff027b82 */ /* 0x000e220000000a00 */
[----:B-1----:R-:W-:-:S04]  /*0060*/  ISETP.NE.AND P0, PT, R0, RZ, PT ;  /* 0x000000ff0000720c */ /* 0x002fc80003f05270 */
[----:B--2---:R-:W-:-:S04]  /*0070*/  SEL R5, R12, R13, !P0 ;  /* 0x0000000d0c057207 */ /* 0x004fc80004000000 */
[C---:B---3--:R-:W-:Y:S01]  /*0080*/  ISETP.NE.AND P1, PT, R5.reuse, UR4, PT ;  /* 0x0000000405007c0c */ /* 0x048fe2000bf25270 */
[----:B------:R-:W1:Y:S01]  /*0090*/  LDCU.64 UR4, c[0x0][0x358] ;  /* 0x00006b00ff0477ac */ /* 0x000e620008000a00 */
[----:B0-----:R-:W-:-:S11]  /*00a0*/  IMAD.WIDE R2, R5, 0x4, R2 ;  /* 0x0000000405027825 */ /* 0x001fd600078e0202 */
[----:B------:R-:W0:Y:S01]  /*00b0*/  @!P1 LDC R4, c[0x0][0x394] ;  /* 0x0000e500ff049b82 */ /* 0x000e220000000800 */
[----:B-1----:R-:W2:Y:S01]  /*00c0*/  LDG.E R7, desc[UR4][R2.64+-0x4] ;  /* 0xfffffc0402077981 */ /* 0x002ea2000c1e1900 */
[----:B0-----:R-:W-:-:S06]  /*00d0*/  @!P1 IMAD.SHL.U32 R4, R4, 0x2, RZ ;  /* 0x0000000204049824 */ /* 0x001fcc00078e00ff */
[----:B------:R-:W2:Y:S01]  /*00e0*/  @P1 LDG.E R4, desc[UR4][R2.64] ;  /* 0x0000000402041981 */ /* 0x000ea2000c1e1900 */
[----:B------:R-:W-:Y:S01]  /*00f0*/  BSSY.RECONVERGENT B0, `(.L_x_739) ;  /* 0x0000019000007945 */ /* 0x000fe20003800200 */
[----:B------:R-:W-:Y:S02]  /*0100*/  SEL R13, R13, R12, !P0 ;  /* 0x0000000c0d0d7207 */ /* 0x000fe40004000000 */
[----:B--2---:R-:W-:-:S13]  /*0110*/  ISETP.GE.AND P1, PT, R7, R4, PT ;  /* 0x000000040700720c */ /* 0x004fda0003f26270 */
[----:B------:R-:W-:Y:S05]  /*0120*/  @P1 BRA `(.L_x_740) ;  /* 0x0000000000541947 */ /* 0x000fea0003800000 */
[----:B------:R-:W0:Y:S01]  /*0130*/  LDC.64 R2, c[0x0][0x388] ;  /* 0x0000e200ff027b82 */ /* 0x000e220000000a00 */
[----:B------:R-:W-:-:S07]  /*0140*/  IMAD.MOV.U32 R11, RZ, RZ, R7 ;  /* 0x000000ffff0b7224 */ /* 0x000fce00078e0007 */
[----:B------:R-:W1:Y:S01]  /*0150*/  LDC.64 R8, c[0x0][0x388] ;  /* 0x0000e200ff087b82 */ /* 0x000e620000000a00 */
[----:B0-----:R-:W-:-:S05]  /*0160*/  IMAD.WIDE R2, R11, 0x4, R2 ;  /* 0x000000040b027825 */ /* 0x001fca00078e0202 */
[----:B------:R-:W2:Y:S01]  /*0170*/  LDG.E R0, desc[UR4][R2.64] ;  /* 0x0000000402007981 */ /* 0x000ea2000c1e1900 */
[----:B------:R-:W-:Y:S01]  /*0180*/  BSSY.RELIABLE B1, `(.L_x_741) ;  /* 0x000000e000017945 */ /* 0x000fe20003800100 */
[----:B--2---:R-:W-:-:S13]  /*0190*/  ISETP.NE.AND P0, PT, R0, R13, PT ;  /* 0x0000000d0000720c */ /* 0x004fda0003f05270 */
[----:B-1----:R-:W-:Y:S05]  /*01a0*/  @!P0 BRA `(.L_x_742) ;  /* 0x00000000002c8947 */ /* 0x002fea0003800000 */
[----:B------:R-:W-:Y:S01]  /*01b0*/  BSSY.RELIABLE B2, `(.L_x_742) ;  /* 0x000000a000027945 */ /* 0x000fe20003800100 */
.L_x_743:
[----:B------:R-:W-:-:S05]  /*01c0*/  VIADD R11, R11, 0x1 ;  /* 0x000000010b0b7836 */ /* 0x000fca0000000000 */
[----:B------:R-:W-:-:S13]  /*01d0*/  ISETP.NE.AND P0, PT, R11, R4, PT ;  /* 0x000000040b00720c */ /* 0x000fda0003f05270 */
[----:B------:R-:W-:Y:S05]  /*01e0*/  @!P0 BREAK.RELIABLE B2 ;  /* 0x0000000000028942 */ /* 0x000fea0003800100 */
[----:B------:R-:W-:Y:S05]  /*01f0*/  @!P0 BREAK.RELIABLE B1 ;  /* 0x0000000000018942 */ /* 0x000fea0003800100 */
[----:B------:R-:W-:Y:S05]  /*0200*/  @!P0 BRA `(.L_x_740) ;  /* 0x00000000001c8947 */ /* 0x000fea0003800000 */
[----:B------:R-:W-:-:S05]  /*0210*/  IMAD.WIDE R2, R11, 0x4, R8 ;  /* 0x000000040b027825 */ /* 0x000fca00078e0208 */
[----:B------:R-:W2:Y:S02]  /*0220*/  LDG.E R0, desc[UR4][R2.64] ;  /* 0x0000000402007981 */ /* 0x000ea4000c1e1900 */
[----:B--2---:R-:W-:-:S13]  /*0230*/  ISETP.NE.AND P0, PT, R0, R13, PT ;  /* 0x0000000d0000720c */ /* 0x004fda0003f05270 */
[----:B------:R-:W-:Y:S05]  /*0240*/  @P0 BRA `(.L_x_743) ;  /* 0xfffffffc00dc0947 */ /* 0x000fea000383ffff */
[----:B------:R-:W-:Y:S05]  /*0250*/  BSYNC.RELIABLE B2 ;  /* 0x0000000000027941 */ /* 0x000fea0003800100 */
.L_x_742:
[----:B------:R-:W-:Y:S05]  /*0260*/  BSYNC.RELIABLE B1 ;  /* 0x0000000000017941 */ /* 0x000fea0003800100 */
.L_x_741:
[----:B------:R0:W-:Y:S02]  /*0270*/  STG.E desc[UR4][R2.64], RZ ;  /* 0x000000ff02007986 */ /* 0x0001e4000c101904 */
.L_x_740:
[----:B------:R-:W-:Y:S05]  /*0280*/  BSYNC.RECONVERGENT B0 ;  /* 0x0000000000007941 */ /* 0x000fea0003800200 */
.L_x_739:
[----:B------:R-:W-:Y:S05]  /*0290*/  WARPSYNC.ALL ;  /* 0x0000000000007948 */ /* 0x000fea0003800000 */
[----:B0-----:R-:W0:Y:S02]  /*02a0*/  LDC.64 R2, c[0x0][0x398] ;  /* 0x0000e600ff027b82 */ /* 0x001e240000000a00 */
[----:B0-----:R-:W-:-:S06]  /*02b0*/  IMAD.WIDE R2, R5, 0x4, R2 ;  /* 0x0000000405027825 */ /* 0x001fcc00078e0202 */
[----:B------:R-:W-:Y:S06]  /*02c0*/  BAR.SYNC.DEFER_BLOCKING 0x0 ;  /* 0x0000000000007b1d */ /* 0x000fec0000010000 */
[----:B------:R-:W2:Y:S01]  /*02d0*/  LDG.E R5, desc[UR4][R2.64+-0x4] ;  /* 0xfffffc0402057981 */ /* 0x000ea2000c1e1900 */
[----:B------:R-:W-:Y:S01]  /*02e0*/  BSSY.RECONVERGENT B0, `(.L_x_744) ;  /* 0x000003d000007945 */ /* 0x000fe20003800200 */
[----:B--2---:R-:W-:-:S13]  /*02f0*/  ISETP.GE.AND P0, PT, R5, 0x2, PT ;  /* 0x000000020500780c */ /* 0x004fda0003f06270 */
[----:B------:R-:W-:Y:S05]  /*0300*/  @!P0 BRA `(.L_x_745) ;  /* 0x0000000000e88947 */ /* 0x000fea0003800000 */
[C---:B------:R-:W-:Y:S01]  /*0310*/  IADD3 R0, PT, PT, R5.reuse, -0x2, RZ ;  /* 0xfffffffe05007810 */ /* 0x040fe20007ffe0ff */
[----:B------:R-:W-:Y:S01]  /*0320*/  VIADD R6, R5, 0xffffffff ;  /* 0xffffffff05067836 */ /* 0x000fe20000000000 */
[----:B------:R-:W-:Y:S02]  /*0330*/  BSSY.RECONVERGENT B1, `(.L_x_746) ;  /* 0x0000011000017945 */ /* 0x000fe40003800200 */
[----:B------:R-:W-:Y:S01]  /*0340*/  ISETP.GE.U32.AND P0, PT, R0, 0xf, PT ;  /* 0x0000000f0000780c */ /* 0x000fe20003f06070 */
[----:B------:R-:W-:Y:S01]  /*0350*/  IMAD.MOV.U32 R0, RZ, RZ, RZ ;  /* 0x000000ffff007224 */ /* 0x000fe200078e00ff */
[----:B------:R-:W-:-:S04]  /*0360*/  LOP3.LUT R12, R6, 0xf, RZ, 0xc0, !PT ;  /* 0x0000000f060c7812 */ /* 0x000fc800078ec0ff */
[----:B------:R-:W-:-:S07]  /*0370*/  ISETP.NE.AND P1, PT, R12, RZ, PT ;  /* 0x000000ff0c00720c */ /* 0x000fce0003f25270 */
[----:B------:R-:W-:Y:S06]  /*0380*/  @!P0 BRA `(.L_x_747) ;  /* 0x00000000002c8947 */ /* 0x000fec0003800000 */
[----:B------:R-:W-:Y:S01]  /*0390*/  LOP3.LUT R0, R6, 0xfffffff0, RZ, 0xc0, !PT ;  /* 0xfffffff006007812 */ /* 0x000fe200078ec0ff */
[----:B------:R-:W-:Y:S02]  /*03a0*/  VIADD R9, R1, 0x8 ;  /* 0x0000000801097836 */ /* 0x000fe40000000000 */
[----:B------:R-:W-:Y:S01]  /*03b0*/  IMAD.MOV.U32 R10, RZ, RZ, 0x1010101 ;  /* 0x01010101ff0a7424 */ /* 0x000fe200078e00ff */
[----:B------:R-:W-:Y:S01]  /*03c0*/  IADD3 R8, PT, PT, -R0, RZ, RZ ;  /* 0x000000ff00087210 */ /* 0x000fe20007ffe1ff */
[----:B------:R-:W-:-:S07]  /*03d0*/  IMAD.MOV.U32 R11, RZ, RZ, 0x1010101 ;  /* 0x01010101ff0b7424 */ /* 0x000fce00078e00ff */
.L_x_748:
[----:B------:R-:W-:Y:S01]  /*03e0*/  VIADD R8, R8, 0x10 ;  /* 0x0000001008087836 */ /* 0x000fe20000000000 */
[----:B------:R-:W-:Y:S04]  /*03f0*/  STL.64 [R9+-0x8], R10 ;  /* 0xfffff80a09007387 */ /* 0x000fe80000100a00 */
[----:B------:R-:W-:Y:S01]  /*0400*/  ISETP.NE.AND P0, PT, R8, RZ, PT ;  /* 0x000000ff0800720c */ /* 0x000fe20003f05270 */
[----:B------:R0:W-:Y:S02]  /*0410*/  STL.64 [R9], R10 ;  /* 0x0000000a09007387 */ /* 0x0001e40000100a00 */
[----:B0-----:R-:W-:-:S10]  /*0420*/  VIADD R9, R9, 0x10 ;  /* 0x0000001009097836 */ /* 0x001fd40000000000 */
[----:B------:R-:W-:Y:S05]  /*0430*/  @P0 BRA `(.L_x_748) ;  /* 0xfffffffc00e80947 */ /* 0x000fea000383ffff */
.L_x_747:
[----:B------:R-:W-:Y:S05]  /*0440*/  BSYNC.RECONVERGENT B1 ;  /* 0x0000000000017941 */ /* 0x000fea0003800200 */
.L_x_746:
[----:B------:R-:W-:Y:S05]  /*0450*/  @!P1 BRA `(.L_x_745) ;  /* 0x0000000000949947 */ /* 0x000fea0003800000 */
[----:B------:R-:W-:Y:S01]  /*0460*/  ISETP.GE.U32.AND P0, PT, R12, 0x8, PT ;  /* 0x000000080c00780c */ /* 0x000fe20003f06070 */
[----:B------:R-:W-:Y:S01]  /*0470*/  BSSY.RECONVERGENT B1, `(.L_x_749) ;  /* 0x000000f000017945 */ /* 0x000fe20003800200 */
[----:B------:R-:W-:-:S04]  /*0480*/  LOP3.LUT R10, R6, 0x7, RZ, 0xc0, !PT ;  /* 0x00000007060a7812 */ /* 0x000fc800078ec0ff */
[----:B------:R-:W-:-:S07]  /*0490*/  ISETP.NE.AND P1, PT, R10, RZ, PT ;  /* 0x000000ff0a00720c */ /* 0x000fce0003f25270 */
[----:B------:R-:W-:Y:S06]  /*04a0*/  @!P0 BRA `(.L_x_750) ;  /* 0x00000000002c8947 */ /* 0x000fec0003800000 */
[----:B------:R-:W-:Y:S02]  /*04b0*/  IMAD.MOV.U32 R9, RZ, RZ, 0x1 ;  /* 0x00000001ff097424 */ /* 0x000fe400078e00ff */
[----:B------:R-:W-:Y:S01]  /*04c0*/  IMAD.IADD R8, R1, 0x1, R0 ;  /* 0x0000000101087824 */ /* 0x000fe200078e0200 */
[----:B------:R-:W-:-:S04]  /*04d0*/  IADD3 R0, PT, PT, R0, 0x8, RZ ;  /* 0x0000000800007810 */ /* 0x000fc80007ffe0ff */
        /* <DEDUP_REMOVED lines=8> */
.L_x_750:
[----:B------:R-:W-:Y:S05]  /*0560*/  BSYNC.RECONVERGENT B1 ;  /* 0x0000000000017941 */ /* 0x000fea0003800200 */
.L_x_749:
[----:B------:R-:W-:Y:S05]  /*0570*/  @!P1 BRA `(.L_x_745) ;  /* 0x00000000004c9947 */ /* 0x000fea0003800000 */
[----:B------:R-:W-:Y:S01]  /*0580*/  ISETP.GE.U32.AND P0, PT, R10, 0x4, PT ;  /* 0x000000040a00780c */ /* 0x000fe20003f06070 */
[----:B0-----:R-:W-:Y:S01]  /*0590*/  IMAD.MOV.U32 R9, RZ, RZ, 0x1 ;  /* 0x00000001ff097424 */ /* 0x001fe200078e00ff */
[----:B------:R-:W-:-:S04]  /*05a0*/  LOP3.LUT R6, R6, 0x3, RZ, 0xc0, !PT ;  /* 0x0000000306067812 */ /* 0x000fc800078ec0ff */
[----:B------:R-:W-:-:S07]  /*05b0*/  ISETP.NE.AND P1, PT, R6, RZ, PT ;  /* 0x000000ff0600720c */ /* 0x000fce0003f25270 */
[----:B------:R-:W-:Y:S02]  /*05c0*/  @P0 IMAD.IADD R8, R1, 0x1, R0 ;  /* 0x0000000101080824 */ /* 0x000fe400078e0200 */
[----:B------:R-:W-:-:S03]  /*05d0*/  @P0 VIADD R0, R0, 0x4 ;  /* 0x0000000400000836 */ /* 0x000fc60000000000 */
[----:B------:R1:W-:Y:S04]  /*05e0*/  @P0 STL.U8 [R8], R9 ;  /* 0x0000000908000387 */ /* 0x0003e80000100000 */
[----:B------:R1:W-:Y:S04]  /*05f0*/  @P0 STL.U8 [R8+0x1], R9 ;  /* 0x0000010908000387 */ /* 0x0003e80000100000 */
[----:B------:R1:W-:Y:S04]  /*0600*/  @P0 STL.U8 [R8+0x2], R9 ;  /* 0x0000020908000387 */ /* 0x0003e80000100000 */
[----:B------:R1:W-:Y:S01]  /*0610*/  @P0 STL.U8 [R8+0x3], R9 ;  /* 0x0000030908000387 */ /* 0x0003e20000100000 */
[----:B------:R-:W-:Y:S05]  /*0620*/  @!P1 BRA `(.L_x_745) ;  /* 0x0000000000209947 */ /* 0x000fea0003800000 */
[----:B-1----:R-:W-:Y:S01]  /*0630*/  IMAD.MOV.U32 R8, RZ, RZ, 0x1 ;  /* 0x00000001ff087424 */ /* 0x002fe200078e00ff */
[----:B------:R-:W-:Y:S01]  /*0640*/  IADD3 R0, PT, PT, R1, R0, RZ ;  /* 0x0000000001007210 */ /* 0x000fe20007ffe0ff */
[----:B------:R-:W-:-:S07]  /*0650*/  IMAD.MOV R6, RZ, RZ, -R6 ;  /* 0x000000ffff067224 */ /* 0x000fce00078e0a06 */
.L_x_751:
[----:B------:R-:W-:Y:S01]  /*0660*/  VIADD R6, R6, 0x1 ;  /* 0x0000000106067836 */ /* 0x000fe20000000000 */
[----:B------:R0:W-:Y:S04]  /*0670*/  STL.U8 [R0], R8 ;  /* 0x0000000800007387 */ /* 0x0001e80000100000 */
[----:B------:R-:W-:Y:S01]  /*0680*/  ISETP.NE.AND P0, PT, R6, RZ, PT ;  /* 0x000000ff0600720c */ /* 0x000fe20003f05270 */
[----:B0-----:R-:W-:-:S12]  /*0690*/  VIADD R0, R0, 0x1 ;  /* 0x0000000100007836 */ /* 0x001fd80000000000 */
[----:B------:R-:W-:Y:S05]  /*06a0*/  @P0 BRA `(.L_x_751) ;  /* 0xfffffffc00ec0947 */ /* 0x000fea000383ffff */
.L_x_745:
[----:B------:R-:W-:Y:S05]  /*06b0*/  BSYNC.RECONVERGENT B0 ;  /* 0x0000000000007941 */ /* 0x000fea0003800200 */
.L_x_744:
[----:B------:R-:W-:Y:S01]  /*06c0*/  ISETP.GE.AND P0, PT, R7, R4, PT ;  /* 0x000000040700720c */ /* 0x000fe20003f06270 */
[----:B------:R-:W-:-:S12]  /*06d0*/  BSSY.RECONVERGENT B0, `(.L_x_752) ;  /* 0x0000050000007945 */ /* 0x000fd80003800200 */
[----:B------:R-:W-:Y:S05]  /*06e0*/  @P0 BRA `(.L_x_753) ;  /* 0x0000000400380947 */ /* 0x000fea0003800000 */
[----:B------:R-:W-:Y:S01]  /*06f0*/  IMAD.IADD R0, R4, 0x1, -R7 ;  /* 0x0000000104007824 */ /* 0x000fe200078e0a07 */
[----:B------:R-:W-:Y:S01]  /*0700*/  BSSY.RECONVERGENT B1, `(.L_x_754) ;  /* 0x0000017000017945 */ /* 0x000fe20003800200 */
[----:B------:R-:W-:-:S03]  /*0710*/  MOV R11, R7 ;  /* 0x00000007000b7202 */ /* 0x000fc60000000f00 */
[----:B------:R-:W-:-:S13]  /*0720*/  LOP3.LUT P0, R0, R0, 0x3, RZ, 0xc0, !PT ;  /* 0x0000000300007812 */ /* 0x000fda000780c0ff */
[----:B------:R-:W-:Y:S05]  /*0730*/  @!P0 BRA `(.L_x_755) ;  /* 0x00000000004c8947 */ /* 0x000fea0003800000 */
[----:B------:R-:W2:Y:S01]  /*0740*/  LDC.64 R14, c[0x0][0x398] ;  /* 0x0000e600ff0e7b82 */ /* 0x000ea20000000a00 */
[----:B------:R-:W-:Y:S02]  /*0750*/  IMAD.MOV R6, RZ, RZ, -R0 ;  /* 0x000000ffff067224 */ /* 0x000fe400078e0a00 */
[----:B------:R-:W-:-:S05]  /*0760*/  IMAD.MOV.U32 R11, RZ, RZ, R7 ;  /* 0x000000ffff0b7224 */ /* 0x000fca00078e0007 */
[----:B------:R-:W3:Y:S02]  /*0770*/  LDC.64 R12, c[0x0][0x388] ;  /* 0x0000e200ff0c7b82 */ /* 0x000ee40000000a00 */
.L_x_758:
[----:B01-3--:R-:W-:-:S06]  /*0780*/  IMAD.WIDE R8, R11, 0x4, R12 ;  /* 0x000000040b087825 */ /* 0x00bfcc00078e020c */
[----:B------:R-:W3:Y:S01]  /*0790*/  LDG.E R9, desc[UR4][R8.64] ;  /* 0x0000000408097981 */ /* 0x000ee2000c1e1900 */
[----:B------:R-:W-:Y:S01]  /*07a0*/  VIADD R6, R6, 0x1 ;  /* 0x0000000106067836 */ /* 0x000fe20000000000 */
[----:B------:R-:W-:Y:S04]  /*07b0*/  BSSY.RECONVERGENT B2, `(.L_x_756) ;  /* 0x0000009000027945 */ /* 0x000fe80003800200 */
[----:B------:R-:W-:Y:S02]  /*07c0*/  ISETP.NE.AND P1, PT, R6, RZ, PT ;  /* 0x000000ff0600720c */ /* 0x000fe40003f25270 */
[----:B---3--:R-:W-:-:S13]  /*07d0*/  ISETP.NE.AND P0, PT, R9, RZ, PT ;  /* 0x000000ff0900720c */ /* 0x008fda0003f05270 */
[----:B------:R-:W-:Y:S05]  /*07e0*/  @!P0 BRA `(.L_x_757) ;  /* 0x0000000000148947 */ /* 0x000fea0003800000 */
[----:B--2---:R-:W-:-:S05]  /*07f0*/  IMAD.WIDE R8, R9, 0x4, R14 ;  /* 0x0000000409087825 */ /* 0x004fca00078e020e */
[----:B------:R-:W2:Y:S02]  /*0800*/  LDG.E R0, desc[UR4][R8.64+-0x4] ;  /* 0xfffffc0408007981 */ /* 0x000ea4000c1e1900 */
[----:B--2---:R-:W-:-:S13]  /*0810*/  ISETP.GE.AND P0, PT, R0, R5, PT ;  /* 0x000000050000720c */ /* 0x004fda0003f06270 */
[----:B------:R-:W-:-:S05]  /*0820*/  @!P0 IMAD.IADD R0, R1, 0x1, R0 ;  /* 0x0000000101008824 */ /* 0x000fca00078e0200 */
[----:B------:R0:W-:Y:S02]  /*0830*/  @!P0 STL.U8 [R0+-0x1], RZ ;  /* 0xffffffff00008387 */ /* 0x0001e40000100000 */
.L_x_757:
[----:B------:R-:W-:Y:S05]  /*0840*/  BSYNC.RECONVERGENT B2 ;  /* 0x0000000000027941 */ /* 0x000fea0003800200 */
.L_x_756:
[----:B------:R-:W-:Y:S01]  /*0850*/  IADD3 R11, PT, PT, R11, 0x1, RZ ;  /* 0x000000010b0b7810 */ /* 0x000fe20007ffe0ff */
[----:B------:R-:W-:Y:S06]  /*0860*/  @P1 BRA `(.L_x_758) ;  /* 0xfffffffc00c41947 */ /* 0x000fec000383ffff */
.L_x_755:
[----:B------:R-:W-:Y:S05]  /*0870*/  BSYNC.RECONVERGENT B1 ;  /* 0x0000000000017941 */ /* 0x000fea0003800200 */
.L_x_754:
[----:B0-----:R-:W-:-:S05]  /*0880*/  IMAD.IADD R0, R7, 0x1, -R4 ;  /* 0x0000000107007824 */ /* 0x001fca00078e0a04 */
[----:B------:R-:W-:-:S13]  /*0890*/  ISETP.GT.U32.AND P0, PT, R0, -0x4, PT ;  /* 0xfffffffc0000780c */ /* 0x000fda0003f04070 */
[----:B------:R-:W-:Y:S05]  /*08a0*/  @P0 BRA `(.L_x_753) ;  /* 0x0000000000c80947 */ /* 0x000fea0003800000 */
[----:B-1----:R-:W0:Y:S01]  /*08b0*/  LDC.64 R8, c[0x0][0x388] ;  /* 0x0000e200ff087b82 */ /* 0x002e220000000a00 */
[----:B------:R-:W-:-:S07]  /*08c0*/  IMAD.IADD R4, R11, 0x1, -R4 ;  /* 0x000000010b047824 */ /* 0x000fce00078e0a04 */
[----:B------:R-:W1:Y:S01]  /*08d0*/  LDC.64 R6, c[0x0][0x398] ;  /* 0x0000e600ff067b82 */ /* 0x000e620000000a00 */
[----:B0-----:R-:W-:-:S05]  /*08e0*/  IADD3 R8, P0, PT, R8, 0x8, RZ ;  /* 0x0000000808087810 */ /* 0x001fca0007f1e0ff */
[----:B------:R-:W-:-:S08]  /*08f0*/  IMAD.X R9, RZ, RZ, R9, P0 ;  /* 0x000000ffff097224 */ /* 0x000fd000000e0609 */
.L_x_767:
[----:B------:R-:W-:-:S05]  /*0900*/  IMAD.WIDE R12, R11, 0x4, R8 ;  /* 0x000000040b0c7825 */ /* 0x000fca00078e0208 */
[----:B--2---:R-:W2:Y:S04]  /*0910*/  LDG.E R15, desc[UR4][R12.64+-0x8] ;  /* 0xfffff8040c0f7981 */ /* 0x004ea8000c1e1900 */
[----:B---3--:R-:W3:Y:S04]  /*0920*/  LDG.E R17, desc[UR4][R12.64+-0x4] ;  /* 0xfffffc040c117981 */ /* 0x008ee8000c1e1900 */
[----:B----4-:R-:W4:Y:S04]  /*0930*/  LDG.E R19, desc[UR4][R12.64] ;  /* 0x000000040c137981 */ /* 0x010f28000c1e1900 */
[----:B------:R-:W5:Y:S01]  /*0940*/  LDG.E R21, desc[UR4][R12.64+0x4] ;  /* 0x000004040c157981 */ /* 0x000f62000c1e1900 */
[----:B------:R-:W-:Y:S01]  /*0950*/  VIADD R4, R4, 0x4 ;  /* 0x0000000404047836 */ /* 0x000fe20000000000 */
[----:B------:R-:W-:Y:S04]  /*0960*/  BSSY.RECONVERGENT B1, `(.L_x_759) ;  /* 0x000000c000017945 */ /* 0x000fe80003800200 */
[----:B------:R-:W-:-:S02]  /*0970*/  ISETP.NE.AND P0, PT, R4, RZ, PT ;  /* 0x000000ff0400720c */ /* 0x000fc40003f05270 */
[----:B--2---:R-:W-:Y:S02]  /*0980*/  ISETP.NE.AND P4, PT, R15, RZ, PT ;  /* 0x000000ff0f00720c */ /* 0x004fe40003f85270 */
[----:B---3--:R-:W-:Y:S02]  /*0990*/  ISETP.NE.AND P1, PT, R17, RZ, PT ;  /* 0x000000ff1100720c */ /* 0x008fe40003f25270 */
[----:B----4-:R-:W-:Y:S02]  /*09a0*/  ISETP.NE.AND P2, PT, R19, RZ, PT ;  /* 0x000000ff1300720c */ /* 0x010fe40003f45270 */
[----:B-----5:R-:W-:-:S07]  /*09b0*/  ISETP.NE.AND P3, PT, R21, RZ, PT ;  /* 0x000000ff1500720c */ /* 0x020fce0003f65270 */
[----:B0-----:R-:W-:Y:S06]  /*09c0*/  @!P4 BRA `(.L_x_760) ;  /* 0x000000000014c947 */ /* 0x001fec0003800000 */
[----:B-1----:R-:W-:-:S05]  /*09d0*/  IMAD.WIDE R12, R15, 0x4, R6 ;  /* 0x000000040f0c7825 */ /* 0x002fca00078e0206 */
[----:B------:R-:W2:Y:S02]  /*09e0*/  LDG.E R0, desc[UR4][R12.64+-0x4] ;  /* 0xfffffc040c007981 */ /* 0x000ea4000c1e1900 */
[----:B--2---:R-:W-:-:S13]  /*09f0*/  ISETP.GE.AND P4, PT, R0, R5, PT ;  /* 0x000000050000720c */ /* 0x004fda0003f86270 */
[----:B------:R-:W-:-:S05]  /*0a00*/  @!P4 IADD3 R0, PT, PT, R1, R0, RZ ;  /* 0x000000000100c210 */ /* 0x000fca0007ffe0ff */
[----:B------:R0:W-:Y:S02]  /*0a10*/  @!P4 STL.U8 [R0+-0x1], RZ ;  /* 0xffffffff0000c387 */ /* 0x0001e40000100000 */
.L_x_760:
[----:B------:R-:W-:Y:S05]  /*0a20*/  BSYNC.RECONVERGENT B1 ;  /* 0x0000000000017941 */ /* 0x000fea0003800200 */
.L_x_759:
[----:B------:R-:W-:Y:S04]  /*0a30*/  BSSY.RECONVERGENT B1, `(.L_x_761) ;  /* 0x0000007000017945 */ /* 0x000fe80003800200 */
[----:B------:R-:W-:Y:S05]  /*0a40*/  @!P1 BRA `(.L_x_762) ;  /* 0x0000000000149947 */ /* 0x000fea0003800000 */
[----:B-1----:R-:W-:-:S05]  /*0a50*/  IMAD.WIDE R12, R17, 0x4, R6 ;  /* 0x00000004110c7825 */ /* 0x002fca00078e0206 */
[----:B0-----:R-:W2:Y:S02]  /*0a60*/  LDG.E R0, desc[UR4][R12.64+-0x4] ;  /* 0xfffffc040c007981 */ /* 0x001ea4000c1e1900 */
[----:B--2---:R-:W-:-:S13]  /*0a70*/  ISETP.GE.AND P1, PT, R0, R5, PT ;  /* 0x000000050000720c */ /* 0x004fda0003f26270 */
[----:B------:R-:W-:-:S05]  /*0a80*/  @!P1 IMAD.IADD R0, R1, 0x1, R0 ;  /* 0x0000000101009824 */ /* 0x000fca00078e0200 */
[----:B------:R2:W-:Y:S02]  /*0a90*/  @!P1 STL.U8 [R0+-0x1], RZ ;  /* 0xffffffff00009387 */ /* 0x0005e40000100000 */
.L_x_762:
[----:B------:R-:W-:Y:S05]  /*0aa0*/  BSYNC.RECONVERGENT B1 ;  /* 0x0000000000017941 */ /* 0x000fea0003800200 */
.L_x_761:
[----:B------:R-:W-:Y:S04]  /*0ab0*/  BSSY.RECONVERGENT B1, `(.L_x_763) ;  /* 0x0000007000017945 */ /* 0x000fe80003800200 */
[----:B------:R-:W-:Y:S05]  /*0ac0*/  @!P2 BRA `(.L_x_764) ;  /* 0x000000000014a947 */ /* 0x000fea0003800000 */
[----:B-1----:R-:W-:-:S05]  /*0ad0*/  IMAD.WIDE R12, R19, 0x4, R6 ;  /* 0x00000004130c7825 */ /* 0x002fca00078e0206 */
[----:B0-2---:R-:W2:Y:S02]  /*0ae0*/  LDG.E R0, desc[UR4][R12.64+-0x4] ;  /* 0xfffffc040c007981 */ /* 0x005ea4000c1e1900 */
[----:B--2---:R-:W-:-:S13]  /*0af0*/  ISETP.GE.AND P1, PT, R0, R5, PT ;  /* 0x000000050000720c */ /* 0x004fda0003f26270 */
[----:B------:R-:W-:-:S05]  /*0b00*/  @!P1 IMAD.IADD R0, R1, 0x1, R0 ;  /* 0x0000000101009824 */ /* 0x000fca00078e0200 */
[----:B------:R3:W-:Y:S02]  /*0b10*/  @!P1 STL.U8 [R0+-0x1], RZ ;  /* 0xffffffff00009387 */ /* 0x0007e40000100000 */
.L_x_764:
[----:B------:R-:W-:Y:S05]  /*0b20*/  BSYNC.RECONVERGENT B1 ;  /* 0x0000000000017941 */ /* 0x000fea0003800200 */
.L_x_763:
[----:B------:R-:W-:Y:S04]  /*0b30*/  BSSY.RECONVERGENT B1, `(.L_x_765) ;  /* 0x0000007000017945 */ /* 0x000fe80003800200 */
[----:B------:R-:W-:Y:S05]  /*0b40*/  @!P3 BRA `(.L_x_766) ;  /* 0x000000000014b947 */ /* 0x000fea0003800000 */
[----:B-1----:R-:W-:-:S05]  /*0b50*/  IMAD.WIDE R12, R21, 0x4, R6 ;  /* 0x00000004150c7825 */ /* 0x002fca00078e0206 */
[----:B0-23--:R-:W2:Y:S02]  /*0b60*/  LDG.E R0, desc[UR4][R12.64+-0x4] ;  /* 0xfffffc040c007981 */ /* 0x00dea4000c1e1900 */
[----:B--2---:R-:W-:-:S13]  /*0b70*/  ISETP.GE.AND P1, PT, R0, R5, PT ;  /* 0x000000050000720c */ /* 0x004fda0003f26270 */
[----:B------:R-:W-:-:S05]  /*0b80*/  @!P1 IMAD.IADD R0, R1, 0x1, R0 ;  /* 0x0000000101009824 */ /* 0x000fca00078e0200 */
[----:B------:R4:W-:Y:S02]  /*0b90*/  @!P1 STL.U8 [R0+-0x1], RZ ;  /* 0xffffffff00009387 */ /* 0x0009e40000100000 */
.L_x_766:
[----:B------:R-:W-:Y:S05]  /*0ba0*/  BSYNC.RECONVERGENT B1 ;  /* 0x0000000000017941 */ /* 0x000fea0003800200 */
.L_x_765:
[----:B------:R-:W-:Y:S01]  /*0bb0*/  VIADD R11, R11, 0x4 ;  /* 0x000000040b0b7836 */ /* 0x000fe20000000000 */
[----:B------:R-:W-:Y:S06]  /*0bc0*/  @P0 BRA `(.L_x_767) ;  /* 0xfffffffc004c0947 */ /* 0x000fec000383ffff */
.L_x_753:
[----:B------:R-:W-:Y:S05]  /*0bd0*/  BSYNC.RECONVERGENT B0 ;  /* 0x0000000000007941 */ /* 0x000fea0003800200 */
.L_x_752:
[----:B------:R-:W-:-:S13]  /*0be0*/  ISETP.GE.AND P0, PT, R5, 0x1, PT ;  /* 0x000000010500780c */ /* 0x000fda0003f06270 */
[----:B------:R-:W-:Y:S05]  /*0bf0*/  @!P0 EXIT ;  /* 0x000000000000894d */ /* 0x000fea0003800000 */
[----:B0-234-:R-:W2:Y:S01]  /*0c00*/  LDL.U8 R0, [R1] ;  /* 0x0000000001007983 */ /* 0x01dea20000100000 */
[----:B------:R-:W-:Y:S01]  /*0c10*/  BSSY.RECONVERGENT B0, `(.L_x_768) ;  /* 0x000000b000007945 */ /* 0x000fe20003800200 */
[----:B--2---:R-:W-:Y:S01]  /*0c20*/  ISETP.NE.AND P0, PT, R0, RZ, PT ;  /* 0x000000ff0000720c */ /* 0x004fe20003f05270 */
[----:B------:R-:W-:-:S12]  /*0c30*/  HFMA2 R0, -RZ, RZ, 0, 0 ;  /* 0x00000000ff007431 */ /* 0x000fd800000001ff */
[----:B------:R-:W-:Y:S05]  /*0c40*/  @P0 BRA `(.L_x_769) ;  /* 0x00000000001c0947 */ /* 0x000fea0003800000 */
.L_x_770:
[----:B------:R-:W-:-:S05]  /*0c50*/  VIADD R0, R0, 0x1 ;  /* 0x0000000100007836 */ /* 0x000fca0000000000 */
[----:B------:R-:W-:-:S13]  /*0c60*/  ISETP.NE.AND P0, PT, R0, R5, PT ;  /* 0x000000050000720c */ /* 0x000fda0003f05270 */
[----:B------:R-:W-:Y:S05]  /*0c70*/  @!P0 EXIT ;  /* 0x000000000000894d */ /* 0x000fea0003800000 */
[----:B------:R-:W-:-:S06]  /*0c80*/  IMAD.IADD R4, R1, 0x1, R0 ;  /* 0x0000000101047824 */ /* 0x000fcc00078e0200 */
[----:B------:R-:W2:Y:S02]  /*0c90*/  LDL.U8 R4, [R4] ;  /* 0x0000000004047983 */ /* 0x000ea40000100000 */
[----:B--2---:R-:W-:-:S13]  /*0ca0*/  ISETP.NE.AND P0, PT, R4, RZ, PT ;  /* 0x000000ff0400720c */ /* 0x004fda0003f05270 */
[----:B------:R-:W-:Y:S05]  /*0cb0*/  @!P0 BRA `(.L_x_770) ;  /* 0xfffffffc00e48947 */ /* 0x000fea000383ffff */
.L_x_769:
[----:B------:R-:W-:Y:S05]  /*0cc0*/  BSYNC.RECONVERGENT B0 ;  /* 0x0000000000007941 */ /* 0x000fea0003800200 */
.L_x_768:
[----:B------:R-:W-:-:S05]  /*0cd0*/  VIADD R5, R0, 0x1 ;  /* 0x0000000100057836 */ /* 0x000fca0000000000 */
[----:B------:R-:W-:Y:S01]  /*0ce0*/  STG.E desc[UR4][R2.64+-0x4], R5 ;  /* 0xfffffc0502007986 */ /* 0x000fe2000c101904 */
[----:B------:R-:W-:Y:S05]  /*0cf0*/  EXIT ;  /* 0x000000000000794d */ /* 0x000fea0003800000 */
.L_x_771:
        /* <DEDUP_REMOVED lines=16> */
.L_x_787:


//--------------------- .text._Z20propagationColouringPiS_iiS_iii --------------------------
	.section	.text._Z20propagationColouringPiS_iiS_iii,"ax",@progbits
	.align	128
        .global         _Z20propagationColouringPiS_iiS_iii
        .type           _Z20propagationColouringPiS_iiS_iii,@function
        .size           _Z20propagationColouringPiS_iiS_iii,(.L_x_788 - _Z20propagationColouringPiS_iiS_iii)
        .other          _Z20propagationColouringPiS_iiS_iii,@"STO_CUDA_ENTRY STV_DEFAULT"
_Z20propagationColouringPiS_iiS_iii:
.text._Z20propagationColouringPiS_iiS_iii:
[----:B------:R-:W-:Y:S01]  /*0000*/  LDC R1, c[0x0][0x37c] ;  /* 0x0000df00ff017b82 */ /* 0x000fe20000000800 */
[----:B------:R-:W-:Y:S05]  /*0010*/  EXIT ;  /* 0x000000000000794d */ /* 0x000fea0003800000 */
.L_x_772:
        /* <DEDUP_REMOVED lines=14> */
.L_x_788:


//--------------------- .nv.global.init           --------------------------
	.section	.nv.global.init,"aw",@progbits
	.align	4
.nv.global.init:
	.type		mrg32k3aM1SubSeq,@object
	.size		mrg32k3aM1SubSeq,(mrg32k3aM2SubSeq - mrg32k3aM1SubSeq)
mrg32k3aM1SubSeq:
        /*0000*/ 	.byte	0x0b, 0xcc, 0xee, 0x04, 0x73, 0x29, 0x8b, 0x6f, 0xf6, 0x53, 0x03, 0xf6, 0x23, 0xf6, 0xea, 0xda
        /* <DEDUP_REMOVED lines=125> */
	.type		mrg32k3aM2SubSeq,@object
	.size		mrg32k3aM2SubSeq,(mrg32k3aM1 - mrg32k3aM2SubSeq)
mrg32k3aM2SubSeq:
        /* <DEDUP_REMOVED lines=126> */
	.type		mrg32k3aM1,@object
	.size		mrg32k3aM1,(mrg32k3aM1Seq - mrg32k3aM1)
mrg32k3aM1:
        /* <DEDUP_REMOVED lines=144> */
	.type		mrg32k3aM1Seq,@object
	.size		mrg32k3aM1Seq,(mrg32k3aM2 - mrg32k3aM1Seq)
mrg32k3aM1Seq:
        /* <DEDUP_REMOVED lines=144> */
	.type		mrg32k3aM2,@object
	.size		mrg32k3aM2,(mrg32k3aM2Seq - mrg32k3aM2)
mrg32k3aM2:
        /* <DEDUP_REMOVED lines=144> */
	.type		mrg32k3aM2Seq,@object
	.size		mrg32k3aM2Seq,(precalc_xorwow_matrix - mrg32k3aM2Seq)
mrg32k3aM2Seq:
        /* <DEDUP_REMOVED lines=144> */
	.type		precalc_xorwow_matrix,@object
	.size		precalc_xorwow_matrix,(precalc_xorwow_offset_matrix - precalc_xorwow_matrix)
precalc_xorwow_matrix:
        /* <DEDUP_REMOVED lines=6400> */
	.type		precalc_xorwow_offset_matrix,@object
	.size		precalc_xorwow_offset_matrix,(.L_1 - precalc_xorwow_offset_matrix)
precalc_xorwow_offset_matrix:
        /* <DEDUP_REMOVED lines=6400> */
.L_1:


//--------------------- .nv.shared._ZN3cub18CUB_300001_SM_10006detail11EmptyKernelIvEEvv --------------------------
	.section	.nv.shared._ZN3cub18CUB_300001_SM_10006detail11EmptyKernelIvEEvv,"aw",@nobits
	.sectionflags	@""
	.align	16
	.zero		1024


//--------------------- .nv.shared.reserved.0     --------------------------
	.section	.nv.shared.reserved.0,"aw",@nobits
	.weak		__nv_reservedSMEM_offset_0_alias
	.size		__nv_reservedSMEM_offset_0_alias, 0, 64
	.other		__nv_reservedSMEM_offset_0_alias,@"STO_CUDA_RESERVED_SHARED STV_DEFAULT"
__nv_reservedSMEM_offset_0_alias:
	.zero		0
	.zero		64


//--------------------- .nv.global                --------------------------
	.section	.nv.global,"aw",@nobits
	.align	4
.nv.global:
	.type		d_count,@object
	.size		d_count,(_ZN33_INTERNAL_865f604b_4_k_cu_d_count6thrust24THRUST_300001_SM_1000_NS12placeholders2_7E - d_count)
d_count:
	.zero		4
	.type		_ZN33_INTERNAL_865f604b_4_k_cu_d_count6thrust24THRUST_300001_SM_1000_NS12placeholders2_7E,@object
	.size		_ZN33_INTERNAL_865f604b_4_k_cu_d_count6thrust24THRUST_300001_SM_1000_NS12placeholders2_7E,(_ZN33_INTERNAL_865f604b_4_k_cu_d_count4cuda3std3__45__cpo5crendE - _ZN33_INTERNAL_865f604b_4_k_cu_d_count6thrust24THRUST_300001_SM_1000_NS12placeholders2_7E)
_ZN33_INTERNAL_865f604b_4_k_cu_d_count6thrust24THRUST_300001_SM_1000_NS12placeholders2_7E:
	.zero		1
	.type		_ZN33_INTERNAL_865f604b_4_k_cu_d_count4cuda3std3__45__cpo5crendE,@object
	.size		_ZN33_INTERNAL_865f604b_4_k_cu_d_count4cuda3std3__45__cpo5crendE,(_ZN33_INTERNAL_865f604b_4_k_cu_d_count4cuda3std6ranges3__45__cpo4prevE - _ZN33_INTERNAL_865f604b_4_k_cu_d_count4cuda3std3__45__cpo5crendE)
_ZN33_INTERNAL_865f604b_4_k_cu_d_count4cuda3std3__45__cpo5crendE:
	.zero		1
	.type		_ZN33_INTERNAL_865f604b_4_k_cu_d_count4cuda3std6ranges3__45__cpo4prevE,@object
	.size		_ZN33_INTERNAL_865f604b_4_k_cu_d_count4cuda3std6ranges3__45__cpo4prevE,(_ZN33_INTERNAL_865f604b_4_k_cu_d_count6thrust24THRUST_300001_SM_1000_NS6system6detail10sequential3seqE - _ZN33_INTERNAL_865f604b_4_k_cu_d_count4cuda3std6ranges3__45__cpo4prevE)
_ZN33_INTERNAL_865f604b_4_k_cu_d_count4cuda3std6ranges3__45__cpo4prevE:
	.zero		1
	.type		_ZN33_INTERNAL_865f604b_4_k_cu_d_count6thrust24THRUST_300001_SM_1000_NS6system6detail10sequential3seqE,@object
	.size		_ZN33_INTERNAL_865f604b_4_k_cu_d_count6thrust24THRUST_300001_SM_1000_NS6system6detail10sequential3seqE,(_ZN33_INTERNAL_865f604b_4_k_cu_d_count4cuda3std6ranges3__45__cpo9iter_moveE - _ZN33_INTERNAL_865f604b_4_k_cu_d_count6thrust24THRUST_300001_SM_1000_NS6system6detail10sequential3seqE)
_ZN33_INTERNAL_865f604b_4_k_cu_d_count6thrust24THRUST_300001_SM_1000_NS6system6detail10sequential3seqE:
	.zero		1
	.type		_ZN33_INTERNAL_865f604b_4_k_cu_d_count4cuda3std6ranges3__45__cpo9iter_moveE,@object
	.size		_ZN33_INTERNAL_865f604b_4_k_cu_d_count4cuda3std6ranges3__45__cpo9iter_moveE,(_ZN33_INTERNAL_865f604b_4_k_cu_d_count6thrust24THRUST_300001_SM_1000_NS3seqE - _ZN33_INTERNAL_865f604b_4_k_cu_d_count4cuda3std6ranges3__45__cpo9iter_moveE)
_ZN33_INTERNAL_865f604b_4_k_cu_d_count4cuda3std6ranges3__45__cpo9iter_moveE:
	.zero		1
	.type		_ZN33_INTERNAL_865f604b_4_k_cu_d_count6thrust24THRUST_300001_SM_1000_NS3seqE,@object
	.size		_ZN33_INTERNAL_865f604b_4_k_cu_d_count6thrust24THRUST_300001_SM_1000_NS3seqE,(_ZN33_INTERNAL_865f604b_4_k_cu_d_count4cuda3std3__420unreachable_sentinelE - _ZN33_INTERNAL_865f604b_4_k_cu_d_count6thrust24THRUST_300001_SM_1000_NS3seqE)
_ZN33_INTERNAL_865f604b_4_k_cu_d_count6thrust24THRUST_300001_SM_1000_NS3seqE:
	.zero		1
	.type		_ZN33_INTERNAL_865f604b_4_k_cu_d_count4cuda3std3__420unreachable_sentinelE,@object
	.size		_ZN33_INTERNAL_865f604b_4_k_cu_d_count4cuda3std3__420unreachable_sentinelE,(_ZN33_INTERNAL_865f604b_4_k_cu_d_count4cuda3std6ranges3__45__cpo5ssizeE - _ZN33_INTERNAL_865f604b_4_k_cu_d_count4cuda3std3__420unreachable_sentinelE)
_ZN33_INTERNAL_865f604b_4_k_cu_d_count4cuda3std3__420unreachable_sentinelE:
	.zero		1
	.type		_ZN33_INTERNAL_865f604b_4_k_cu_d_count4cuda3std6ranges3__45__cpo5ssizeE,@object
	.size		_ZN33_INTERNAL_865f604b_4_k_cu_d_count4cuda3std6ranges3__45__cpo5ssizeE,(_ZN33_INTERNAL_865f604b_4_k_cu_d_count6thrust24THRUST_300001_SM_1000_NS12placeholders2_3E - _ZN33_INTERNAL_865f604b_4_k_cu_d_count4cuda3std6ranges3__45__cpo5ssizeE)
_ZN33_INTERNAL_865f604b_4_k_cu_d_count4cuda3std6ranges3__45__cpo5ssizeE:
	.zero		1
	.type		_ZN33_INTERNAL_865f604b_4_k_cu_d_count6thrust24THRUST_300001_SM_1000_NS12placeholders2_3E,@object
	.size		_ZN33_INTERNAL_865f604b_4_k_cu_d_count6thrust24THRUST_300001_SM_1000_NS12placeholders2_3E,(_ZN33_INTERNAL_865f604b_4_k_cu_d_count4cuda3std3__45__cpo4cendE - _ZN33_INTERNAL_865f604b_4_k_cu_d_count6thrust24THRUST_300001_SM_1000_NS12placeholders2_3E)
_ZN33_INTERNAL_865f604b_4_k_cu_d_count6thrust24THRUST_300001_SM_1000_NS12placeholders2_3E:
	.zero		1
	.type		_ZN33_INTERNAL_865f604b_4_k_cu_d_count4cuda3std3__45__cpo4cendE,@object
	.size		_ZN33_INTERNAL_865f604b_4_k_cu_d_count4cuda3std3__45__cpo4cendE,(_ZN33_INTERNAL_865f604b_4_k_cu_d_count4cuda3std6ranges3__45__cpo4cendE - _ZN33_INTERNAL_865f604b_4_k_cu_d_count4cuda3std3__45__cpo4cendE)
_ZN33_INTERNAL_865f604b_4_k_cu_d_count4cuda3std3__45__cpo4cendE:
	.zero		1
	.type		_ZN33_INTERNAL_865f604b_4_k_cu_d_count4cuda3std6ranges3__45__cpo4cendE,@object
	.size		_ZN33_INTERNAL_865f604b_4_k_cu_d_count4cuda3std6ranges3__45__cpo4cendE,(_ZN33_INTERNAL_865f604b_4_k_cu_d_count6thrust24THRUST_300001_SM_1000_NS12placeholders2_9E - _ZN33_INTERNAL_865f604b_4_k_cu_d_count4cuda3std6ranges3__45__cpo4cendE)
_ZN33_INTERNAL_865f604b_4_k_cu_d_count4cuda3std6ranges3__45__cpo4cendE:
	.zero		1
	.type		_ZN33_INTERNAL_865f604b_4_k_cu_d_count6thrust24THRUST_300001_SM_1000_NS12placeholders2_9E,@object
	.size		_ZN33_INTERNAL_865f604b_4_k_cu_d_count6thrust24THRUST_300001_SM_1000_NS12placeholders2_9E,(_ZN33_INTERNAL_865f604b_4_k_cu_d_count4cuda3std3__419piecewise_constructE - _ZN33_INTERNAL_865f604b_4_k_cu_d_count6thrust24THRUST_300001_SM_1000_NS12placeholders2_9E)
_ZN33_INTERNAL_865f604b_4_k_cu_d_count6thrust24THRUST_300001_SM_1000_NS12placeholders2_9E:
	.zero		1
	.type		_ZN33_INTERNAL_865f604b_4_k_cu_d_count4cuda3std3__419piecewise_constructE,@object
	.size		_ZN33_INTERNAL_865f604b_4_k_cu_d_count4cuda3std3__419piecewise_constructE,(_ZN33_INTERNAL_865f604b_4_k_cu_d_count4cuda3std6ranges3__45__cpo5cdataE - _ZN33_INTERNAL_865f604b_4_k_cu_d_count4cuda3std3__419piecewise_constructE)
_ZN33_INTERNAL_865f604b_4_k_cu_d_count4cuda3std3__419piecewise_constructE:
	.zero		1
	.type		_ZN33_INTERNAL_865f604b_4_k_cu_d_count4cuda3std6ranges3__45__cpo5cdataE,@object
	.size		_ZN33_INTERNAL_865f604b_4_k_cu_d_count4cuda3std6ranges3__45__cpo5cdataE,(_ZN33_INTERNAL_865f604b_4_k_cu_d_count6thrust24THRUST_300001_SM_1000_NS12placeholders2_1E - _ZN33_INTERNAL_865f604b_4_k_cu_d_count4cuda3std6ranges3__45__cpo5cdataE)
_ZN33_INTERNAL_865f604b_4_k_cu_d_count4cuda3std6ranges3__45__cpo5cdataE:
	.zero		1
	.type		_ZN33_INTERNAL_865f604b_4_k_cu_d_count6thrust24THRUST_300001_SM_1000_NS12placeholders2_1E,@object
	.size		_ZN33_INTERNAL_865f604b_4_k_cu_d_count6thrust24THRUST_300001_SM_1000_NS12placeholders2_1E,(_ZN33_INTERNAL_865f604b_4_k_cu_d_count4cuda3std3__45__cpo3endE - _ZN33_INTERNAL_865f604b_4_k_cu_d_count6thrust24THRUST_300001_SM_1000_NS12placeholders2_1E)
_ZN33_INTERNAL_865f604b_4_k_cu_d_count6thrust24THRUST_300001_SM_1000_NS12placeholders2_1E:
	.zero		1
	.type		_ZN33_INTERNAL_865f604b_4_k_cu_d_count4cuda3std3__45__cpo3endE,@object
	.size		_ZN33_INTERNAL_865f604b_4_k_cu_d_count4cuda3std3__45__cpo3endE,(_ZN33_INTERNAL_865f604b_4_k_cu_d_count4cuda3std6ranges3__45__cpo3endE - _ZN33_INTERNAL_865f604b_4_k_cu_d_count4cuda3std3__45__cpo3endE)
_ZN33_INTERNAL_865f604b_4_k_cu_d_count4cuda3std3__45__cpo3endE:
	.zero		1
	.type		_ZN33_INTERNAL_865f604b_4_k_cu_d_count4cuda3std6ranges3__45__cpo3endE,@object
	.size		_ZN33_INTERNAL_865f604b_4_k_cu_d_count4cuda3std6ranges3__45__cpo3endE,(_ZN33_INTERNAL_865f604b_4_k_cu_d_count6thrust24THRUST_300001_SM_1000_NS12placeholders2_5E - _ZN33_INTERNAL_865f604b_4_k_cu_d_count4cuda3std6ranges3__45__cpo3endE)
_ZN33_INTERNAL_865f604b_4_k_cu_d_count4cuda3std6ranges3__45__cpo3endE:
	.zero		1
	.type		_ZN33_INTERNAL_865f604b_4_k_cu_d_count6thrust24THRUST_300001_SM_1000_NS12placeholders2_5E,@object
	.size		_ZN33_INTERNAL_865f604b_4_k_cu_d_count6thrust24THRUST_300001_SM_1000_NS12placeholders2_5E,(_ZN33_INTERNAL_865f604b_4_k_cu_d_count4cuda3std3__45__cpo4rendE - _ZN33_INTERNAL_865f604b_4_k_cu_d_count6thrust24THRUST_300001_SM_1000_NS12placeholders2_5E)
_ZN33_INTERNAL_865f604b_4_k_cu_d_count6thrust24THRUST_300001_SM_1000_NS12placeholders2_5E:
	.zero		1
	.type		_ZN33_INTERNAL_865f604b_4_k_cu_d_count4cuda3std3__45__cpo4rendE,@object
	.size		_ZN33_INTERNAL_865f604b_4_k_cu_d_count4cuda3std3__45__cpo4rendE,(_ZN33_INTERNAL_865f604b_4_k_cu_d_count4cuda3std6ranges3__45__cpo9iter_swapE - _ZN33_INTERNAL_865f604b_4_k_cu_d_count4cuda3std3__45__cpo4rendE)
_ZN33_INTERNAL_865f604b_4_k_cu_d_count4cuda3std3__45__cpo4rendE:
	.zero		1
	.type		_ZN33_INTERNAL_865f604b_4_k_cu_d_count4cuda3std6ranges3__45__cpo9iter_swapE,@object
	.size		_ZN33_INTERNAL_865f604b_4_k_cu_d_count4cuda3std6ranges3__45__cpo9iter_swapE,(_ZN33_INTERNAL_865f604b_4_k_cu_d_count4cuda3std3__48unexpectE - _ZN33_INTERNAL_865f604b_4_k_cu_d_count4cuda3std6ranges3__45__cpo9iter_swapE)
_ZN33_INTERNAL_865f604b_4_k_cu_d_count4cuda3std6ranges3__45__cpo9iter_swapE:
	.zero		1
	.type		_ZN33_INTERNAL_865f604b_4_k_cu_d_count4cuda3std3__48unexpectE,@object
	.size		_ZN33_INTERNAL_865f604b_4_k_cu_d_count4cuda3std3__48unexpectE,(_ZN33_INTERNAL_865f604b_4_k_cu_d_count6thrust24THRUST_300001_SM_1000_NS8cuda_cub3parE - _ZN33_INTERNAL_865f604b_4_k_cu_d_count4cuda3std3__48unexpectE)
_ZN33_INTERNAL_865f604b_4_k_cu_d_count4cuda3std3__48unexpectE:
	.zero		1
	.type		_ZN33_INTERNAL_865f604b_4_k_cu_d_count6thrust24THRUST_300001_SM_1000_NS8cuda_cub3parE,@object
	.size		_ZN33_INTERNAL_865f604b_4_k_cu_d_count6thrust24THRUST_300001_SM_1000_NS8cuda_cub3parE,(_ZN33_INTERNAL_865f604b_4_k_cu_d_count6thrust24THRUST_300001_SM_1000_NS12placeholders2_8E - _ZN33_INTERNAL_865f604b_4_k_cu_d_count6thrust24THRUST_300001_SM_1000_NS8cuda_cub3parE)
_ZN33_INTERNAL_865f604b_4_k_cu_d_count6thrust24THRUST_300001_SM_1000_NS8cuda_cub3parE:
	.zero		1
	.type		_ZN33_INTERNAL_865f604b_4_k_cu_d_count6thrust24THRUST_300001_SM_1000_NS12placeholders2_8E,@object
	.size		_ZN33_INTERNAL_865f604b_4_k_cu_d_count6thrust24THRUST_300001_SM_1000_NS12placeholders2_8E,(_ZN33_INTERNAL_865f604b_4_k_cu_d_count4cuda3std3__435_GLOBAL__N__865f604b_4_k_cu_d_count6ignoreE - _ZN33_INTERNAL_865f604b_4_k_cu_d_count6thrust24THRUST_300001_SM_1000_NS12placeholders2_8E)
_ZN33_INTERNAL_865f604b_4_k_cu_d_count6thrust24THRUST_300001_SM_1000_NS12placeholders2_8E:
	.zero		1
	.type		_ZN33_INTERNAL_865f604b_4_k_cu_d_count4cuda3std3__435_GLOBAL__N__865f604b_4_k_cu_d_count6ignoreE,@object
	.size		_ZN33_INTERNAL_865f604b_4_k_cu_d_count4cuda3std3__435_GLOBAL__N__865f604b_4_k_cu_d_count6ignoreE,(_ZN33_INTERNAL_865f604b_4_k_cu_d_count4cuda3std6ranges3__45__cpo4dataE - _ZN33_INTERNAL_865f604b_4_k_cu_d_count4cuda3std3__435_GLOBAL__N__865f604b_4_k_cu_d_count6ignoreE)
_ZN33_INTERNAL_865f604b_4_k_cu_d_count4cuda3std3__435_GLOBAL__N__865f604b_4_k_cu_d_count6ignoreE:
	.zero		1
	.type		_ZN33_INTERNAL_865f604b_4_k_cu_d_count4cuda3std6ranges3__45__cpo4dataE,@object
	.size		_ZN33_INTERNAL_865f604b_4_k_cu_d_count4cuda3std6ranges3__45__cpo4dataE,(_ZN33_INTERNAL_865f604b_4_k_cu_d_count6thrust24THRUST_300001_SM_1000_NS6system3cpp3parE - _ZN33_INTERNAL_865f604b_4_k_cu_d_count4cuda3std6ranges3__45__cpo4dataE)
_ZN33_INTERNAL_865f604b_4_k_cu_d_count4cuda3std6ranges3__45__cpo4dataE:
	.zero		1
	.type		_ZN33_INTERNAL_865f604b_4_k_cu_d_count6thrust24THRUST_300001_SM_1000_NS6system3cpp3parE,@object
	.size		_ZN33_INTERNAL_865f604b_4_k_cu_d_count6thrust24THRUST_300001_SM_1000_NS6system3cpp3parE,(_ZN33_INTERNAL_865f604b_4_k_cu_d_count4cuda3std3__45__cpo5beginE - _ZN33_INTERNAL_865f604b_4_k_cu_d_count6thrust24THRUST_300001_SM_1000_NS6system3cpp3parE)
_ZN33_INTERNAL_865f604b_4_k_cu_d_count6thrust24THRUST_300001_SM_1000_NS6system3cpp3parE:
	.zero		1
	.type		_ZN33_INTERNAL_865f604b_4_k_cu_d_count4cuda3std3__45__cpo5beginE,@object
	.size		_ZN33_INTERNAL_865f604b_4_k_cu_d_count4cuda3std3__45__cpo5beginE,(_ZN33_INTERNAL_865f604b_4_k_cu_d_count4cuda3std6ranges3__45__cpo5beginE - _ZN33_INTERNAL_865f604b_4_k_cu_d_count4cuda3std3__45__cpo5beginE)
_ZN33_INTERNAL_865f604b_4_k_cu_d_count4cuda3std3__45__cpo5beginE:
	.zero		1
	.type		_ZN33_INTERNAL_865f604b_4_k_cu_d_count4cuda3std6ranges3__45__cpo5beginE,@object
	.size		_ZN33_INTERNAL_865f604b_4_k_cu_d_count4cuda3std6ranges3__45__cpo5beginE,(_ZN33_INTERNAL_865f604b_4_k_cu_d_count6thrust24THRUST_300001_SM_1000_NS6deviceE - _ZN33_INTERNAL_865f604b_4_k_cu_d_count4cuda3std6ranges3__45__cpo5beginE)
_ZN33_INTERNAL_865f604b_4_k_cu_d_count4cuda3std6ranges3__45__cpo5beginE:
	.zero		1
	.type		_ZN33_INTERNAL_865f604b_4_k_cu_d_count6thrust24THRUST_300001_SM_1000_NS6deviceE,@object
	.size		_ZN33_INTERNAL_865f604b_4_k_cu_d_count6thrust24THRUST_300001_SM_1000_NS6deviceE,(_ZN33_INTERNAL_865f604b_4_k_cu_d_count4cuda3std3__47nulloptE - _ZN33_INTERNAL_865f604b_4_k_cu_d_count6thrust24THRUST_300001_SM_1000_NS6deviceE)
_ZN33_INTERNAL_865f604b_4_k_cu_d_count6thrust24THRUST_300001_SM_1000_NS6deviceE:
	.zero		1
	.type		_ZN33_INTERNAL_865f604b_4_k_cu_d_count4cuda3std3__47nulloptE,@object
	.size		_ZN33_INTERNAL_865f604b_4_k_cu_d_count4cuda3std3__47nulloptE,(_ZN33_INTERNAL_865f604b_4_k_cu_d_count4cuda3std6ranges3__45__cpo8distanceE - _ZN33_INTERNAL_865f604b_4_k_cu_d_count4cuda3std3__47nulloptE)
_ZN33_INTERNAL_865f604b_4_k_cu_d_count4cuda3std3__47nulloptE:
	.zero		1
	.type		_ZN33_INTERNAL_865f604b_4_k_cu_d_count4cuda3std6ranges3__45__cpo8distanceE,@object
	.size		_ZN33_INTERNAL_865f604b_4_k_cu_d_count4cuda3std6ranges3__45__cpo8distanceE,(_ZN33_INTERNAL_865f604b_4_k_cu_d_count6thrust24THRUST_300001_SM_1000_NS12placeholders2_4E - _ZN33_INTERNAL_865f604b_4_k_cu_d_count4cuda3std6ranges3__45__cpo8distanceE)
_ZN33_INTERNAL_865f604b_4_k_cu_d_count4cuda3std6ranges3__45__cpo8distanceE:
	.zero		1
	.type		_ZN33_INTERNAL_865f604b_4_k_cu_d_count6thrust24THRUST_300001_SM_1000_NS12placeholders2_4E,@object
	.size		_ZN33_INTERNAL_865f604b_4_k_cu_d_count6thrust24THRUST_300001_SM_1000_NS12placeholders2_4E,(_ZN33_INTERNAL_865f604b_4_k_cu_d_count4cuda3std3__45__cpo6rbeginE - _ZN33_INTERNAL_865f604b_4_k_cu_d_count6thrust24THRUST_300001_SM_1000_NS12placeholders2_4E)
_ZN33_INTERNAL_865f604b_4_k_cu_d_count6thrust24THRUST_300001_SM_1000_NS12placeholders2_4E:
	.zero		1
	.type		_ZN33_INTERNAL_865f604b_4_k_cu_d_count4cuda3std3__45__cpo6rbeginE,@object
	.size		_ZN33_INTERNAL_865f604b_4_k_cu_d_count4cuda3std3__45__cpo6rbeginE,(_ZN33_INTERNAL_865f604b_4_k_cu_d_count4cuda3std6ranges3__45__cpo7advanceE - _ZN33_INTERNAL_865f604b_4_k_cu_d_count4cuda3std3__45__cpo6rbeginE)
_ZN33_INTERNAL_865f604b_4_k_cu_d_count4cuda3std3__45__cpo6rbeginE:
	.zero		1
	.type		_ZN33_INTERNAL_865f604b_4_k_cu_d_count4cuda3std6ranges3__45__cpo7advanceE,@object
	.size		_ZN33_INTERNAL_865f604b_4_k_cu_d_count4cuda3std6ranges3__45__cpo7advanceE,(_ZN33_INTERNAL_865f604b_4_k_cu_d_count6thrust24THRUST_300001_SM_1000_NS12placeholders3_10E - _ZN33_INTERNAL_865f604b_4_k_cu_d_count4cuda3std6ranges3__45__cpo7advanceE)
_ZN33_INTERNAL_865f604b_4_k_cu_d_count4cuda3std6ranges3__45__cpo7advanceE:
	.zero		1
	.type		_ZN33_INTERNAL_865f604b_4_k_cu_d_count6thrust24THRUST_300001_SM_1000_NS12placeholders3_10E,@object
	.size		_ZN33_INTERNAL_865f604b_4_k_cu_d_count6thrust24THRUST_300001_SM_1000_NS12placeholders3_10E,(_ZN33_INTERNAL_865f604b_4_k_cu_d_count4cuda3std3__48in_placeE - _ZN33_INTERNAL_865f604b_4_k_cu_d_count6thrust24THRUST_300001_SM_1000_NS12placeholders3_10E)
_ZN33_INTERNAL_865f604b_4_k_cu_d_count6thrust24THRUST_300001_SM_1000_NS12placeholders3_10E:
	.zero		1
	.type		_ZN33_INTERNAL_865f604b_4_k_cu_d_count4cuda3std3__48in_placeE,@object
	.size		_ZN33_INTERNAL_865f604b_4_k_cu_d_count4cuda3std3__48in_placeE,(_ZN33_INTERNAL_865f604b_4_k_cu_d_count4cuda3std6ranges3__45__cpo4sizeE - _ZN33_INTERNAL_865f604b_4_k_cu_d_count4cuda3std3__48in_placeE)
_ZN33_INTERNAL_865f604b_4_k_cu_d_count4cuda3std3__48in_placeE:
	.zero		1
	.type		_ZN33_INTERNAL_865f604b_4_k_cu_d_count4cuda3std6ranges3__45__cpo4sizeE,@object
	.size		_ZN33_INTERNAL_865f604b_4_k_cu_d_count4cuda3std6ranges3__45__cpo4sizeE,(_ZN33_INTERNAL_865f604b_4_k_cu_d_count6thrust24THRUST_300001_SM_1000_NS12placeholders2_2E - _ZN33_INTERNAL_865f604b_4_k_cu_d_count4cuda3std6ranges3__45__cpo4sizeE)
_ZN33_INTERNAL_865f604b_4_k_cu_d_count4cuda3std6ranges3__45__cpo4sizeE:
	.zero		1
	.type		_ZN33_INTERNAL_865f604b_4_k_cu_d_count6thrust24THRUST_300001_SM_1000_NS12placeholders2_2E,@object
	.size		_ZN33_INTERNAL_865f604b_4_k_cu_d_count6thrust24THRUST_300001_SM_1000_NS12placeholders2_2E,(_ZN33_INTERNAL_865f604b_4_k_cu_d_count4cuda3std3__45__cpo6cbeginE - _ZN33_INTERNAL_865f604b_4_k_cu_d_count6thrust24THRUST_300001_SM_1000_NS12placeholders2_2E)
_ZN33_INTERNAL_865f604b_4_k_cu_d_count6thrust24THRUST_300001_SM_1000_NS12placeholders2_2E:
	.zero		1
	.type		_ZN33_INTERNAL_865f604b_4_k_cu_d_count4cuda3std3__45__cpo6cbeginE,@object
	.size		_ZN33_INTERNAL_865f604b_4_k_cu_d_count4cuda3std3__45__cpo6cbeginE,(_ZN33_INTERNAL_865f604b_4_k_cu_d_count4cuda3std6ranges3__45__cpo6cbeginE - _ZN33_INTERNAL_865f604b_4_k_cu_d_count4cuda3std3__45__cpo6cbeginE)
_ZN33_INTERNAL_865f604b_4_k_cu_d_count4cuda3std3__45__cpo6cbeginE:
	.zero		1
	.type		_ZN33_INTERNAL_865f604b_4_k_cu_d_count4cuda3std6ranges3__45__cpo6cbeginE,@object
	.size		_ZN33_INTERNAL_865f604b_4_k_cu_d_count4cuda3std6ranges3__45__cpo6cbeginE,(_ZN33_INTERNAL_865f604b_4_k_cu_d_count6thrust24THRUST_300001_SM_1000_NS12placeholders2_6E - _ZN33_INTERNAL_865f604b_4_k_cu_d_count4cuda3std6ranges3__45__cpo6cbeginE)
_ZN33_INTERNAL_865f604b_4_k_cu_d_count4cuda3std6ranges3__45__cpo6cbeginE:
	.zero		1
	.type		_ZN33_INTERNAL_865f604b_4_k_cu_d_count6thrust24THRUST_300001_SM_1000_NS12placeholders2_6E,@object
	.size		_ZN33_INTERNAL_865f604b_4_k_cu_d_count6thrust24THRUST_300001_SM_1000_NS12placeholders2_6E,(_ZN33_INTERNAL_865f604b_4_k_cu_d_count4cuda3std3__45__cpo7crbeginE - _ZN33_INTERNAL_865f604b_4_k_cu_d_count6thrust24THRUST_300001_SM_1000_NS12placeholders2_6E)
_ZN33_INTERNAL_865f604b_4_k_cu_d_count6thrust24THRUST_300001_SM_1000_NS12placeholders2_6E:
	.zero		1
	.type		_ZN33_INTERNAL_865f604b_4_k_cu_d_count4cuda3std3__45__cpo7crbeginE,@object
	.size		_ZN33_INTERNAL_865f604b_4_k_cu_d_count4cuda3std3__45__cpo7crbeginE,(_ZN33_INTERNAL_865f604b_4_k_cu_d_count4cuda3std6ranges3__45__cpo4nextE - _ZN33_INTERNAL_865f604b_4_k_cu_d_count4cuda3std3__45__cpo7crbeginE)
_ZN33_INTERNAL_865f604b_4_k_cu_d_count4cuda3std3__45__cpo7crbeginE:
	.zero		1
	.type		_ZN33_INTERNAL_865f604b_4_k_cu_d_count4cuda3std6ranges3__45__cpo4nextE,@object
	.size		_ZN33_INTERNAL_865f604b_4_k_cu_d_count4cuda3std6ranges3__45__cpo4nextE,(_ZN33_INTERNAL_865f604b_4_k_cu_d_count4cuda3std6ranges3__45__cpo4swapE - _ZN33_INTERNAL_865f604b_4_k_cu_d_count4cuda3std6ranges3__45__cpo4nextE)
_ZN33_INTERNAL_865f604b_4_k_cu_d_count4cuda3std6ranges3__45__cpo4nextE:
	.zero		1
	.type		_ZN33_INTERNAL_865f604b_4_k_cu_d_count4cuda3std6ranges3__45__cpo4swapE,@object
	.size		_ZN33_INTERNAL_865f604b_4_k_cu_d_count4cuda3std6ranges3__45__cpo4swapE,(_ZN33_INTERNAL_865f604b_4_k_cu_d_count6thrust24THRUST_300001_SM_1000_NS8cuda_cub10par_nosyncE - _ZN33_INTERNAL_865f604b_4_k_cu_d_count4cuda3std6ranges3__45__cpo4swapE)
_ZN33_INTERNAL_865f604b_4_k_cu_d_count4cuda3std6ranges3__45__cpo4swapE:
	.zero		1
	.type		_ZN33_INTERNAL_865f604b_4_k_cu_d_count6thrust24THRUST_300001_SM_1000_NS8cuda_cub10par_nosyncE,@object
	.size		_ZN33_INTERNAL_865f604b_4_k_cu_d_count6thrust24THRUST_300001_SM_1000_NS8cuda_cub10par_nosyncE,(.L_40 - _ZN33_INTERNAL_865f604b_4_k_cu_d_count6thrust24THRUST_300001_SM_1000_NS8cuda_cub10par_nosyncE)
_ZN33_INTERNAL_865f604b_4_k_cu_d_count6thrust24THRUST_300001_SM_1000_NS8cuda_cub10par_nosyncE:
	.zero		1
.L_40:


//--------------------- .nv.shared._ZN6thrust24THRUST_300001_SM_1000_NS8cuda_cub4core6detail13_kernel_agentINS1_8__reduce11ReduceAgentIPN4cuda3std3__45tupleIJilEEESC_SB_lNS1_9__extrema9arg_max_fIilNS9_4lessIiEEEEEEJSC_SC_iSH_EEEvDpT0_ --------------------------
	.section	.nv.shared._ZN6thrust24THRUST_300001_SM_1000_NS8cuda_cub4core6detail13_kernel_agentINS1_8__reduce11ReduceAgentIPN4cuda3std3__45tupleIJilEEESC_SB_lNS1_9__extrema9arg_max_fIilNS9_4lessIiEEEEEEJSC_SC_iSH_EEEvDpT0_,"aw",@nobits
	.sectionflags	@""
	.align	16
	.zero		1024


//--------------------- .nv.shared._ZN6thrust24THRUST_300001_SM_1000_NS8cuda_cub4core6detail13_kernel_agentINS1_8__reduce10DrainAgentIlEEJN3cub18CUB_300001_SM_10009GridQueueIyEElEEEvDpT0_ --------------------------
	.section	.nv.shared._ZN6thrust24THRUST_300001_SM_1000_NS8cuda_cub4core6detail13_kernel_agentINS1_8__reduce10DrainAgentIlEEJN3cub18CUB_300001_SM_10009GridQueueIyEElEEEvDpT0_,"aw",@nobits
	.sectionflags	@""
	.align	16
	.zero		1024


//--------------------- .nv.shared._ZN6thrust24THRUST_300001_SM_1000_NS8cuda_cub4core6detail13_kernel_agentINS1_8__reduce11ReduceAgentINS0_12zip_iteratorIN4cuda3std3__45tupleIJNS0_10device_ptrIiEENS0_17counting_iteratorIlNS0_11use_defaultESF_SF_EEEEEEEPNSB_IJilEEESJ_lNS1_9__extrema9arg_max_fIilNSA_4lessIiEEEEEEJSI_SK_lN3cub18CUB_300001_SM_100013GridEvenShareIlEENSS_9GridQueueIyEESP_EEEvDpT0_ --------------------------
	.section	.nv.shared._ZN6thrust24THRUST_300001_SM_1000_NS8cuda_cub4core6detail13_kernel_agentINS1_8__reduce11ReduceAgentINS0_12zip_iteratorIN4cuda3std3__45tupleIJNS0_10device_ptrIiEENS0_17counting_iteratorIlNS0_11use_defaultESF_SF_EEEEEEEPNSB_IJilEEESJ_lNS1_9__extrema9arg_max_fIilNSA_4lessIiEEEEEEJSI_SK_lN3cub18CUB_300001_SM_100013GridEvenShareIlEENSS_9GridQueueIyEESP_EEEvDpT0_,"aw",@nobits
	.sectionflags	@""
	.align	16
	.zero		1024


//--------------------- .nv.shared._ZN6thrust24THRUST_300001_SM_1000_NS8cuda_cub4core6detail13_kernel_agentINS1_8__reduce11ReduceAgentINS0_12zip_iteratorIN4cuda3std3__45tupleIJNS0_10device_ptrIiEENS0_17counting_iteratorIlNS0_11use_defaultESF_SF_EEEEEEEPNSB_IJilEEESJ_lNS1_9__extrema9arg_max_fIilNSA_4lessIiEEEEEEJSI_SK_lSP_EEEvDpT0_ --------------------------
	.section	.nv.shared._ZN6thrust24THRUST_300001_SM_1000_NS8cuda_cub4core6detail13_kernel_agentINS1_8__reduce11ReduceAgentINS0_12zip_iteratorIN4cuda3std3__45tupleIJNS0_10device_ptrIiEENS0_17counting_iteratorIlNS0_11use_defaultESF_SF_EEEEEEEPNSB_IJilEEESJ_lNS1_9__extrema9arg_max_fIilNSA_4lessIiEEEEEEJSI_SK_lSP_EEEvDpT0_,"aw",@nobits
	.sectionflags	@""
	.align	16
	.zero		1024


//--------------------- .nv.shared._ZN6thrust24THRUST_300001_SM_1000_NS8cuda_cub4core6detail13_kernel_agentINS1_8__reduce11ReduceAgentIPN4cuda3std3__45tupleIJilEEESC_SB_iNS1_9__extrema9arg_max_fIilNS9_4lessIiEEEEEEJSC_SC_iSH_EEEvDpT0_ --------------------------
	.section	.nv.shared._ZN6thrust24THRUST_300001_SM_1000_NS8cuda_cub4core6detail13_kernel_agentINS1_8__reduce11ReduceAgentIPN4cuda3std3__45tupleIJilEEESC_SB_iNS1_9__extrema9arg_max_fIilNS9_4lessIiEEEEEEJSC_SC_iSH_EEEvDpT0_,"aw",@nobits
	.sectionflags	@""
	.align	16
	.zero		1024


//--------------------- .nv.shared._ZN6thrust24THRUST_300001_SM_1000_NS8cuda_cub4core6detail13_kernel_agentINS1_8__reduce10DrainAgentIiEEJN3cub18CUB_300001_SM_10009GridQueueIjEEiEEEvDpT0_ --------------------------
	.section	.nv.shared._ZN6thrust24THRUST_300001_SM_1000_NS8cuda_cub4core6detail13_kernel_agentINS1_8__reduce10DrainAgentIiEEJN3cub18CUB_300001_SM_10009GridQueueIjEEiEEEvDpT0_,"aw",@nobits
	.sectionflags	@""
	.align	16
	.zero		1024


//--------------------- .nv.shared._ZN6thrust24THRUST_300001_SM_1000_NS8cuda_cub4core6detail13_kernel_agentINS1_8__reduce11ReduceAgentINS0_12zip_iteratorIN4cuda3std3__45tupleIJNS0_10device_ptrIiEENS0_17counting_iteratorIlNS0_11use_defaultESF_SF_EEEEEEEPNSB_IJilEEESJ_iNS1_9__extrema9arg_max_fIilNSA_4lessIiEEEEEEJSI_SK_iN3cub18CUB_300001_SM_100013GridEvenShareIiEENSS_9GridQueueIjEESP_EEEvDpT0_ --------------------------
	.section	.nv.shared._ZN6thrust24THRUST_300001_SM_1000_NS8cuda_cub4core6detail13_kernel_agentINS1_8__reduce11ReduceAgentINS0_12zip_iteratorIN4cuda3std3__45tupleIJNS0_10device_ptrIiEENS0_17counting_iteratorIlNS0_11use_defaultESF_SF_EEEEEEEPNSB_IJilEEESJ_iNS1_9__extrema9arg_max_fIilNSA_4lessIiEEEEEEJSI_SK_iN3cub18CUB_300001_SM_100013GridEvenShareIiEENSS_9GridQueueIjEESP_EEEvDpT0_,"aw",@nobits
	.sectionflags	@""
	.align	16
	.zero		1024


//--------------------- .nv.shared._ZN6thrust24THRUST_300001_SM_1000_NS8cuda_cub4core6detail13_kernel_agentINS1_8__reduce11ReduceAgentINS0_12zip_iteratorIN4cuda3std3__45tupleIJNS0_10device_ptrIiEENS0_17counting_iteratorIlNS0_11use_defaultESF_SF_EEEEEEEPNSB_IJilEEESJ_iNS1_9__extrema9arg_max_fIilNSA_4lessIiEEEEEEJSI_SK_iSP_EEEvDpT0_ --------------------------
	.section	.nv.shared._ZN6thrust24THRUST_300001_SM_1000_NS8cuda_cub4core6detail13_kernel_agentINS1_8__reduce11ReduceAgentINS0_12zip_iteratorIN4cuda3std3__45tupleIJNS0_10device_ptrIiEENS0_17counting_iteratorIlNS0_11use_defaultESF_SF_EEEEEEEPNSB_IJilEEESJ_iNS1_9__extrema9arg_max_fIilNSA_4lessIiEEEEEEJSI_SK_iSP_EEEvDpT0_,"aw",@nobits
	.sectionflags	@""
	.align	16
	.zero		1024


//--------------------- .nv.shared._Z10degreeCalcPiS_S_ii --------------------------
	.section	.nv.shared._Z10degreeCalcPiS_S_ii,"aw",@nobits
	.sectionflags	@""
	.align	16
	.zero		1024


//--------------------- .nv.shared._Z15randomNumberingP17curandStateXORWOWPiii --------------------------
	.section	.nv.shared._Z15randomNumberingP17curandStateXORWOWPiii,"aw",@nobits
	.sectionflags	@""
	.align	16
	.zero		1024


//--------------------- .nv.shared._Z12setup_kernelP17curandStateXORWOWm --------------------------
	.section	.nv.shared._Z12setup_kernelP17curandStateXORWOWm,"aw",@nobits
	.sectionflags	@""
	.align	16
	.zero		1024


//--------------------- .nv.shared._Z12colourMinMaxPiS_S_iiS_i --------------------------
	.section	.nv.shared._Z12colourMinMaxPiS_S_iiS_i,"aw",@nobits
	.sectionflags	@""
	.align	16
	.zero		1024


//--------------------- .nv.shared._Z20incrementalColouringPiS_iiS_iii --------------------------
	.section	.nv.shared._Z20incrementalColouringPiS_iiS_iii,"aw",@nobits
	.sectionflags	@""
	.align	16
.nv.shared._Z20incrementalColouringPiS_iiS_iii:
	.zero		1040


//--------------------- .nv.shared._Z20decrementalColouringPiS_iiS_iii --------------------------
	.section	.nv.shared._Z20decrementalColouringPiS_iiS_iii,"aw",@nobits
	.sectionflags	@""
	.align	16
	.zero		1024


//--------------------- .nv.shared._Z20propagationColouringPiS_iiS_iii --------------------------
	.section	.nv.shared._Z20propagationColouringPiS_iiS_iii,"aw",@nobits
	.sectionflags	@""
	.align	16
	.zero		1024


//--------------------- .nv.constant0._ZN3cub18CUB_300001_SM_10006detail11EmptyKernelIvEEvv --------------------------
	.section	.nv.constant0._ZN3cub18CUB_300001_SM_10006detail11EmptyKernelIvEEvv,"a",@progbits
	.sectionflags	@""
	.align	4
.nv.constant0._ZN3cub18CUB_300001_SM_10006detail11EmptyKernelIvEEvv:
	.zero		896


//--------------------- .nv.constant0._ZN6thrust24THRUST_300001_SM_1000_NS8cuda_cub4core6detail13_kernel_agentINS1_8__reduce11ReduceAgentIPN4cuda3std3__45tupleIJilEEESC_SB_lNS1_9__extrema9arg_max_fIilNS9_4lessIiEEEEEEJSC_SC_iSH_EEEvDpT0_ --------------------------
	.section	.nv.constant0._ZN6thrust24THRUST_300001_SM_1000_NS8cuda_cub4core6detail13_kernel_agentINS1_8__reduce11ReduceAgentIPN4cuda3std3__45tupleIJilEEESC_SB_lNS1_9__extrema9arg_max_fIilNS9_4lessIiEEEEEEJSC_SC_iSH_EEEvDpT0_,"a",@progbits
	.sectionflags	@""
	.align	4
.nv.constant0._ZN6thrust24THRUST_300001_SM_1000_NS8cuda_cub4core6detail13_kernel_agentINS1_8__reduce11ReduceAgentIPN4cuda3std3__45tupleIJilEEESC_SB_lNS1_9__extrema9arg_max_fIilNS9_4lessIiEEEEEEJSC_SC_iSH_EEEvDpT0_:
	.zero		917


//--------------------- .nv.constant0._ZN6thrust24THRUST_300001_SM_1000_NS8cuda_cub4core6detail13_kernel_agentINS1_8__reduce10DrainAgentIlEEJN3cub18CUB_300001_SM_10009GridQueueIyEElEEEvDpT0_ --------------------------
	.section	.nv.constant0._ZN6thrust24THRUST_300001_SM_1000_NS8cuda_cub4core6detail13_kernel_agentINS1_8__reduce10DrainAgentIlEEJN3cub18CUB_300001_SM_10009GridQueueIyEElEEEvDpT0_,"a",@progbits
	.sectionflags	@""
	.align	4
.nv.constant0._ZN6thrust24THRUST_300001_SM_1000_NS8cuda_cub4core6detail13_kernel_agentINS1_8__reduce10DrainAgentIlEEJN3cub18CUB_300001_SM_10009GridQueueIyEElEEEvDpT0_:
	.zero		912


//--------------------- .nv.constant0._ZN6thrust24THRUST_300001_SM_1000_NS8cuda_cub4core6detail13_kernel_agentINS1_8__reduce11ReduceAgentINS0_12zip_iteratorIN4cuda3std3__45tupleIJNS0_10device_ptrIiEENS0_17counting_iteratorIlNS0_11use_defaultESF_SF_EEEEEEEPNSB_IJilEEESJ_lNS1_9__extrema9arg_max_fIilNSA_4lessIiEEEEEEJSI_SK_lN3cub18CUB_300001_SM_100013GridEvenShareIlEENSS_9GridQueueIyEESP_EEEvDpT0_ --------------------------
	.section	.nv.constant0._ZN6thrust24THRUST_300001_SM_1000_NS8cuda_cub4core6detail13_kernel_agentINS1_8__reduce11ReduceAgentINS0_12zip_iteratorIN4cuda3std3__45tupleIJNS0_10device_ptrIiEENS0_17counting_iteratorIlNS0_11use_defaultESF_SF_EEEEEEEPNSB_IJilEEESJ_lNS1_9__extrema9arg_max_fIilNSA_4lessIiEEEEEEJSI_SK_lN3cub18CUB_300001_SM_100013GridEvenShareIlEENSS_9GridQueueIyEESP_EEEvDpT0_,"a",@progbits
	.sectionflags	@""
	.align	4
.nv.constant0._ZN6thrust24THRUST_300001_SM_1000_NS8cuda_cub4core6detail13_kernel_agentINS1_8__reduce11ReduceAgentINS0_12zip_iteratorIN4cuda3std3__45tupleIJNS0_10device_ptrIiEENS0_17counting_iteratorIlNS0_11use_defaultESF_SF_EEEEEEEPNSB_IJilEEESJ_lNS1_9__extrema9arg_max_fIilNSA_4lessIiEEEEEEJSI_SK_lN3cub18CUB_300001_SM_100013GridEvenShareIlEENSS_9GridQueueIyEESP_EEEvDpT0_:
	.zero		1009


//--------------------- .nv.constant0._ZN6thrust24THRUST_300001_SM_1000_NS8cuda_cub4core6detail13_kernel_agentINS1_8__reduce11ReduceAgentINS0_12zip_iteratorIN4cuda3std3__45tupleIJNS0_10device_ptrIiEENS0_17counting_iteratorIlNS0_11use_defaultESF_SF_EEEEEEEPNSB_IJilEEESJ_lNS1_9__extrema9arg_max_fIilNSA_4lessIiEEEEEEJSI_SK_lSP_EEEvDpT0_ --------------------------
	.section	.nv.constant0._ZN6thrust24THRUST_300001_SM_1000_NS8cuda_cub4core6detail13_kernel_agentINS1_8__reduce11ReduceAgentINS0_12zip_iteratorIN4cuda3std3__45tupleIJNS0_10device_ptrIiEENS0_17counting_iteratorIlNS0_11use_defaultESF_SF_EEEEEEEPNSB_IJilEEESJ_lNS1_9__extrema9arg_max_fIilNSA_4lessIiEEEEEEJSI_SK_lSP_EEEvDpT0_,"a",@progbits
	.sectionflags	@""
	.align	4
.nv.constant0._ZN6thrust24THRUST_300001_SM_1000_NS8cuda_cub4core6detail13_kernel_agentINS1_8__reduce11ReduceAgentINS0_12zip_iteratorIN4cuda3std3__45tupleIJNS0_10device_ptrIiEENS0_17counting_iteratorIlNS0_11use_defaultESF_SF_EEEEEEEPNSB_IJilEEESJ_lNS1_9__extrema9arg_max_fIilNSA_4lessIiEEEEEEJSI_SK_lSP_EEEvDpT0_:
	.zero		929


//--------------------- .nv.constant0._ZN6thrust24THRUST_300001_SM_1000_NS8cuda_cub4core6detail13_kernel_agentINS1_8__reduce11ReduceAgentIPN4cuda3std3__45tupleIJilEEESC_SB_iNS1_9__extrema9arg_max_fIilNS9_4lessIiEEEEEEJSC_SC_iSH_EEEvDpT0_ --------------------------
	.section	.nv.constant0._ZN6thrust24THRUST_300001_SM_1000_NS8cuda_cub4core6detail13_kernel_agentINS1_8__reduce11ReduceAgentIPN4cuda3std3__45tupleIJilEEESC_SB_iNS1_9__extrema9arg_max_fIilNS9_4lessIiEEEEEEJSC_SC_iSH_EEEvDpT0_,"a",@progbits
	.sectionflags	@""
	.align	4
.nv.constant0._ZN6thrust24THRUST_300001_SM_1000_NS8cuda_cub4core6detail13_kernel_agentINS1_8__reduce11ReduceAgentIPN4cuda3std3__45tupleIJilEEESC_SB_iNS1_9__extrema9arg_max_fIilNS9_4lessIiEEEEEEJSC_SC_iSH_EEEvDpT0_:
	.zero		917


//--------------------- .nv.constant0._ZN6thrust24THRUST_300001_SM_1000_NS8cuda_cub4core6detail13_kernel_agentINS1_8__reduce10DrainAgentIiEEJN3cub18CUB_300001_SM_10009GridQueueIjEEiEEEvDpT0_ --------------------------
	.section	.nv.constant0._ZN6thrust24THRUST_300001_SM_1000_NS8cuda_cub4core6detail13_kernel_agentINS1_8__reduce10DrainAgentIiEEJN3cub18CUB_300001_SM_10009GridQueueIjEEiEEEvDpT0_,"a",@progbits
	.sectionflags	@""
	.align	4
.nv.constant0._ZN6thrust24THRUST_300001_SM_1000_NS8cuda_cub4core6detail13_kernel_agentINS1_8__reduce10DrainAgentIiEEJN3cub18CUB_300001_SM_10009GridQueueIjEEiEEEvDpT0_:
	.zero		908


//--------------------- .nv.constant0._ZN6thrust24THRUST_300001_SM_1000_NS8cuda_cub4core6detail13_kernel_agentINS1_8__reduce11ReduceAgentINS0_12zip_iteratorIN4cuda3std3__45tupleIJNS0_10device_ptrIiEENS0_17counting_iteratorIlNS0_11use_defaultESF_SF_EEEEEEEPNSB_IJilEEESJ_iNS1_9__extrema9arg_max_fIilNSA_4lessIiEEEEEEJSI_SK_iN3cub18CUB_300001_SM_100013GridEvenShareIiEENSS_9GridQueueIjEESP_EEEvDpT0_ --------------------------
	.section	.nv.constant0._ZN6thrust24THRUST_300001_SM_1000_NS8cuda_cub4core6detail13_kernel_agentINS1_8__reduce11ReduceAgentINS0_12zip_iteratorIN4cuda3std3__45tupleIJNS0_10device_ptrIiEENS0_17counting_iteratorIlNS0_11use_defaultESF_SF_EEEEEEEPNSB_IJilEEESJ_iNS1_9__extrema9arg_max_fIilNSA_4lessIiEEEEEEJSI_SK_iN3cub18CUB_300001_SM_100013GridEvenShareIiEENSS_9GridQueueIjEESP_EEEvDpT0_,"a",@progbits
	.sectionflags	@""
	.align	4
.nv.constant0._ZN6thrust24THRUST_300001_SM_1000_NS8cuda_cub4core6detail13_kernel_agentINS1_8__reduce11ReduceAgentINS0_12zip_iteratorIN4cuda3std3__45tupleIJNS0_10device_ptrIiEENS0_17counting_iteratorIlNS0_11use_defaultESF_SF_EEEEEEEPNSB_IJilEEESJ_iNS1_9__extrema9arg_max_fIilNSA_4lessIiEEEEEEJSI_SK_iN3cub18CUB_300001_SM_100013GridEvenShareIiEENSS_9GridQueueIjEESP_EEEvDpT0_:
	.zero		977


//--------------------- .nv.constant0._ZN6thrust24THRUST_300001_SM_1000_NS8cuda_cub4core6detail13_kernel_agentINS1_8__reduce11ReduceAgentINS0_12zip_iteratorIN4cuda3std3__45tupleIJNS0_10device_ptrIiEENS0_17counting_iteratorIlNS0_11use_defaultESF_SF_EEEEEEEPNSB_IJilEEESJ_iNS1_9__extrema9arg_max_fIilNSA_4lessIiEEEEEEJSI_SK_iSP_EEEvDpT0_ --------------------------
	.section	.nv.constant0._ZN6thrust24THRUST_300001_SM_1000_NS8cuda_cub4core6detail13_kernel_agentINS1_8__reduce11ReduceAgentINS0_12zip_iteratorIN4cuda3std3__45tupleIJNS0_10device_ptrIiEENS0_17counting_iteratorIlNS0_11use_defaultESF_SF_EEEEEEEPNSB_IJilEEESJ_iNS1_9__extrema9arg_max_fIilNSA_4lessIiEEEEEEJSI_SK_iSP_EEEvDpT0_,"a",@progbits
	.sectionflags	@""
	.align	4
.nv.constant0._ZN6thrust24THRUST_300001_SM_1000_NS8cuda_cub4core6detail13_kernel_agentINS1_8__reduce11ReduceAgentINS0_12zip_iteratorIN4cuda3std3__45tupleIJNS0_10device_ptrIiEENS0_17counting_iteratorIlNS0_11use_defaultESF_SF_EEEEEEEPNSB_IJilEEESJ_iNS1_9__extrema9arg_max_fIilNSA_4lessIiEEEEEEJSI_SK_iSP_EEEvDpT0_:
	.zero		925


//--------------------- .nv.constant0._Z10degreeCalcPiS_S_ii --------------------------
	.section	.nv.constant0._Z10degreeCalcPiS_S_ii,"a",@progbits
	.sectionflags	@""
	.align	4
.nv.constant0._Z10degreeCalcPiS_S_ii:
	.zero		928


//--------------------- .nv.constant0._Z15randomNumberingP17curandStateXORWOWPiii --------------------------
	.section	.nv.constant0._Z15randomNumberingP17curandStateXORWOWPiii,"a",@progbits
	.sectionflags	@""
	.align	4
.nv.constant0._Z15randomNumberingP17curandStateXORWOWPiii:
	.zero		920


//--------------------- .nv.constant0._Z12setup_kernelP17curandStateXORWOWm --------------------------
	.section	.nv.constant0._Z12setup_kernelP17curandStateXORWOWm,"a",@progbits
	.sectionflags	@""
	.align	4
.nv.constant0._Z12setup_kernelP17curandStateXORWOWm:
	.zero		912


//--------------------- .nv.constant0._Z12colourMinMaxPiS_S_iiS_i --------------------------
	.section	.nv.constant0._Z12colourMinMaxPiS_S_iiS_i,"a",@progbits
	.sectionflags	@""
	.align	4
.nv.constant0._Z12colourMinMaxPiS_S_iiS_i:
	.zero		940


//--------------------- .nv.constant0._Z20incrementalColouringPiS_iiS_iii --------------------------
	.section	.nv.constant0._Z20incrementalColouringPiS_iiS_iii,"a",@progbits
	.sectionflags	@""
	.align	4
.nv.constant0._Z20incrementalColouringPiS_iiS_iii:
	.zero		940


//--------------------- .nv.constant0._Z20decrementalColouringPiS_iiS_iii --------------------------
	.section	.nv.constant0._Z20decrementalColouringPiS_iiS_iii,"a",@progbits
	.sectionflags	@""
	.align	4
.nv.constant0._Z20decrementalColouringPiS_iiS_iii:
	.zero		940


//--------------------- .nv.constant0._Z20propagationColouringPiS_iiS_iii --------------------------
	.section	.nv.constant0._Z20propagationColouringPiS_iiS_iii,"a",@progbits
	.sectionflags	@""
	.align	4
.nv.constant0._Z20propagationColouringPiS_iiS_iii:
	.zero		940


//--------------------- SYMBOLS --------------------------

	.type		.nv.reservedSmem.offset0,@object
	.size		.nv.reservedSmem.offset0,0x4
	.type		.nv.reservedSmem.cap,@object
	.size		.nv.reservedSmem.cap,0x4
